	.target	sm_90a

	.elftype	@"ET_EXEC"


//--------------------- .note.nv.tkinfo           --------------------------
	.section	.note.nv.tkinfo,"",@"SHT_NOTE"
	.sectionflags	@"SHF_NOTE_NV_TKINFO"
	.tkinfo
        /*0018*/ 	.word	0x00000002
        /*0030*/ 	.string	""
        /*0030*/ 	.string	"ptxas"
        /*0030*/ 	.string	"Cuda compilation tools, release 13.0, V13.0.88"
        /*0030*/ 	.string	"Build cuda_13.0.r13.0/compiler.36424714_0"
        /*0030*/ 	.string	"-arch sm_90a -m 64 "



//--------------------- .note.nv.cuinfo           --------------------------
	.section	.note.nv.cuinfo,"",@"SHT_NOTE"
	.sectionflags	@"SHF_NOTE_NV_CUINFO"
        /*0018*/ 	.short	0x0002
        /*001a*/ 	.short	0x005a
        /*001c*/ 	.short	0x0082
	.zero		2


//--------------------- .nv.info                  --------------------------
	.section	.nv.info,"",@"SHT_CUDA_INFO"
	.align	4


	//----- nvinfo : EIATTR_REGCOUNT
	.align		4
        /*0000*/ 	.byte	0x04, 0x2f
        /*0002*/ 	.short	(.L_29 - .L_28)
	.align		4
.L_28:
        /*0004*/ 	.word	index@(_ZN2at6native21col2im_batched_kernelIdEEvlPKT_llllllllllllllPS2_l)
        /*0008*/ 	.word	0x00000040


	//----- nvinfo : EIATTR_FRAME_SIZE
	.align		4
.L_29:
        /*000c*/ 	.byte	0x04, 0x11
        /*000e*/ 	.short	(.L_31 - .L_30)
	.align		4
.L_30:
        /*0010*/ 	.word	index@($__internal_13_$__cuda_sm20_rem_s64)
        /*0014*/ 	.word	0x00000000


	//----- nvinfo : EIATTR_FRAME_SIZE
	.align		4
.L_31:
        /*0018*/ 	.byte	0x04, 0x11
        /*001a*/ 	.short	(.L_33 - .L_32)
	.align		4
.L_32:
        /*001c*/ 	.word	index@($__internal_12_$__cuda_sm20_div_s64)
        /*0020*/ 	.word	0x00000000


	//----- nvinfo : EIATTR_FRAME_SIZE
	.align		4
.L_33:
        /*0024*/ 	.byte	0x04, 0x11
        /*0026*/ 	.short	(.L_35 - .L_34)
	.align		4
.L_34:
        /*0028*/ 	.word	index@(_ZN2at6native21col2im_batched_kernelIdEEvlPKT_llllllllllllllPS2_l)
        /*002c*/ 	.word	0x00000000


	//----- nvinfo : EIATTR_REGCOUNT
	.align		4
.L_35:
        /*0030*/ 	.byte	0x04, 0x2f
        /*0032*/ 	.short	(.L_37 - .L_36)
	.align		4
.L_36:
        /*0034*/ 	.word	index@(_ZN2at6native21col2im_batched_kernelIfEEvlPKT_llllllllllllllPS2_l)
        /*0038*/ 	.word	0x00000040


	//----- nvinfo : EIATTR_FRAME_SIZE
	.align		4
.L_37:
        /*003c*/ 	.byte	0x04, 0x11
        /*003e*/ 	.short	(.L_39 - .L_38)
	.align		4
.L_38:
        /*0040*/ 	.word	index@($__internal_11_$__cuda_sm20_rem_s64)
        /*0044*/ 	.word	0x00000000


	//----- nvinfo : EIATTR_FRAME_SIZE
	.align		4
.L_39:
        /*0048*/ 	.byte	0x04, 0x11
        /*004a*/ 	.short	(.L_41 - .L_40)
	.align		4
.L_40:
        /*004c*/ 	.word	index@($__internal_10_$__cuda_sm20_div_s64)
        /*0050*/ 	.word	0x00000000


	//----- nvinfo : EIATTR_FRAME_SIZE
	.align		4
.L_41:
        /*0054*/ 	.byte	0x04, 0x11
        /*0056*/ 	.short	(.L_43 - .L_42)
	.align		4
.L_42:
        /*0058*/ 	.word	index@(_ZN2at6native21col2im_batched_kernelIfEEvlPKT_llllllllllllllPS2_l)
        /*005c*/ 	.word	0x00000000


	//----- nvinfo : EIATTR_REGCOUNT
	.align		4
.L_43:
        /*0060*/ 	.byte	0x04, 0x2f
        /*0062*/ 	.short	(.L_45 - .L_44)
	.align		4
.L_44:
        /*0064*/ 	.word	index@(_ZN2at6native21col2im_batched_kernelIN3c107complexIdEEEEvlPKT_llllllllllllllPS5_l)
        /*0068*/ 	.word	0x00000040


	//----- nvinfo : EIATTR_FRAME_SIZE
	.align		4
.L_45:
        /*006c*/ 	.byte	0x04, 0x11
        /*006e*/ 	.short	(.L_47 - .L_46)
	.align		4
.L_46:
        /*0070*/ 	.word	index@($__internal_9_$__cuda_sm20_rem_s64)
        /*0074*/ 	.word	0x00000000


	//----- nvinfo : EIATTR_FRAME_SIZE
	.align		4
.L_47:
        /*0078*/ 	.byte	0x04, 0x11
        /*007a*/ 	.short	(.L_49 - .L_48)
	.align		4
.L_48:
        /*007c*/ 	.word	index@($__internal_8_$__cuda_sm20_div_s64)
        /*0080*/ 	.word	0x00000000


	//----- nvinfo : EIATTR_FRAME_SIZE
	.align		4
.L_49:
        /*0084*/ 	.byte	0x04, 0x11
        /*0086*/ 	.short	(.L_51 - .L_50)
	.align		4
.L_50:
        /*0088*/ 	.word	index@(_ZN2at6native21col2im_batched_kernelIN3c107complexIdEEEEvlPKT_llllllllllllllPS5_l)
        /*008c*/ 	.word	0x00000000


	//----- nvinfo : EIATTR_REGCOUNT
	.align		4
.L_51:
        /*0090*/ 	.byte	0x04, 0x2f
        /*0092*/ 	.short	(.L_53 - .L_52)
	.align		4
.L_52:
        /*0094*/ 	.word	index@(_ZN2at6native21col2im_batched_kernelIN3c107complexIfEEEEvlPKT_llllllllllllllPS5_l)
        /*0098*/ 	.word	0x0000003e


	//----- nvinfo : EIATTR_FRAME_SIZE
	.align		4
.L_53:
        /*009c*/ 	.byte	0x04, 0x11
        /*009e*/ 	.short	(.L_55 - .L_54)
	.align		4
.L_54:
        /*00a0*/ 	.word	index@($__internal_7_$__cuda_sm20_rem_s64)
        /*00a4*/ 	.word	0x00000000


	//----- nvinfo : EIATTR_FRAME_SIZE
	.align		4
.L_55:
        /*00a8*/ 	.byte	0x04, 0x11
        /*00aa*/ 	.short	(.L_57 - .L_56)
	.align		4
.L_56:
        /*00ac*/ 	.word	index@($__internal_6_$__cuda_sm20_div_s64)
        /*00b0*/ 	.word	0x00000000


	//----- nvinfo : EIATTR_FRAME_SIZE
	.align		4
.L_57:
        /*00b4*/ 	.byte	0x04, 0x11
        /*00b6*/ 	.short	(.L_59 - .L_58)
	.align		4
.L_58:
        /*00b8*/ 	.word	index@(_ZN2at6native21col2im_batched_kernelIN3c107complexIfEEEEvlPKT_llllllllllllllPS5_l)
        /*00bc*/ 	.word	0x00000000


	//----- nvinfo : EIATTR_REGCOUNT
	.align		4
.L_59:
        /*00c0*/ 	.byte	0x04, 0x2f
        /*00c2*/ 	.short	(.L_61 - .L_60)
	.align		4
.L_60:
        /*00c4*/ 	.word	index@(_ZN2at6native21col2im_batched_kernelIN3c104HalfEEEvlPKT_llllllllllllllPS4_l)
        /*00c8*/ 	.word	0x00000040


	//----- nvinfo : EIATTR_FRAME_SIZE
	.align		4
.L_61:
        /*00cc*/ 	.byte	0x04, 0x11
        /*00ce*/ 	.short	(.L_63 - .L_62)
	.align		4
.L_62:
        /*00d0*/ 	.word	index@($__internal_5_$__cuda_sm20_rem_s64)
        /*00d4*/ 	.word	0x00000000


	//----- nvinfo : EIATTR_FRAME_SIZE
	.align		4
.L_63:
        /*00d8*/ 	.byte	0x04, 0x11
        /*00da*/ 	.short	(.L_65 - .L_64)
	.align		4
.L_64:
        /*00dc*/ 	.word	index@($__internal_4_$__cuda_sm20_div_s64)
        /*00e0*/ 	.word	0x00000000


	//----- nvinfo : EIATTR_FRAME_SIZE
	.align		4
.L_65:
        /*00e4*/ 	.byte	0x04, 0x11
        /*00e6*/ 	.short	(.L_67 - .L_66)
	.align		4
.L_66:
        /*00e8*/ 	.word	index@(_ZN2at6native21col2im_batched_kernelIN3c104HalfEEEvlPKT_llllllllllllllPS4_l)
        /*00ec*/ 	.word	0x00000000


	//----- nvinfo : EIATTR_REGCOUNT
	.align		4
.L_67:
        /*00f0*/ 	.byte	0x04, 0x2f
        /*00f2*/ 	.short	(.L_69 - .L_68)
	.align		4
.L_68:
        /*00f4*/ 	.word	index@(_ZN2at6native21col2im_batched_kernelIN3c108BFloat16EEEvlPKT_llllllllllllllPS4_l)
        /*00f8*/ 	.word	0x00000040


	//----- nvinfo : EIATTR_FRAME_SIZE
	.align		4
.L_69:
        /*00fc*/ 	.byte	0x04, 0x11
        /*00fe*/ 	.short	(.L_71 - .L_70)
	.align		4
.L_70:
        /*0100*/ 	.word	index@($__internal_3_$__cuda_sm20_rem_s64)
        /*0104*/ 	.word	0x00000000


	//----- nvinfo : EIATTR_FRAME_SIZE
	.align		4
.L_71:
        /*0108*/ 	.byte	0x04, 0x11
        /*010a*/ 	.short	(.L_73 - .L_72)
	.align		4
.L_72:
        /*010c*/ 	.word	index@($__internal_2_$__cuda_sm20_div_s64)
        /*0110*/ 	.word	0x00000000


	//----- nvinfo : EIATTR_FRAME_SIZE
	.align		4
.L_73:
        /*0114*/ 	.byte	0x04, 0x11
        /*0116*/ 	.short	(.L_75 - .L_74)
	.align		4
.L_74:
        /*0118*/ 	.word	index@(_ZN2at6native21col2im_batched_kernelIN3c108BFloat16EEEvlPKT_llllllllllllllPS4_l)
        /*011c*/ 	.word	0x00000000


	//----- nvinfo : EIATTR_REGCOUNT
	.align		4
.L_75:
        /*0120*/ 	.byte	0x04, 0x2f
        /*0122*/ 	.short	(.L_77 - .L_76)
	.align		4
.L_76:
        /*0124*/ 	.word	index@(_ZN2at6native21col2im_batched_kernelIbEEvlPKT_llllllllllllllPS2_l)
        /*0128*/ 	.word	0x00000040


	//----- nvinfo : EIATTR_FRAME_SIZE
	.align		4
.L_77:
        /*012c*/ 	.byte	0x04, 0x11
        /*012e*/ 	.short	(.L_79 - .L_78)
	.align		4
.L_78:
        /*0130*/ 	.word	index@($__internal_1_$__cuda_sm20_rem_s64)
        /*0134*/ 	.word	0x00000010


	//----- nvinfo : EIATTR_FRAME_SIZE
	.align		4
.L_79:
        /*0138*/ 	.byte	0x04, 0x11
        /*013a*/ 	.short	(.L_81 - .L_80)
	.align		4
.L_80:
        /*013c*/ 	.word	index@($__internal_0_$__cuda_sm20_div_s64)
        /*0140*/ 	.word	0x00000010


	//----- nvinfo : EIATTR_FRAME_SIZE
	.align		4
.L_81:
        /*0144*/ 	.byte	0x04, 0x11
        /*0146*/ 	.short	(.L_83 - .L_82)
	.align		4
.L_82:
        /*0148*/ 	.word	index@(_ZN2at6native21col2im_batched_kernelIbEEvlPKT_llllllllllllllPS2_l)
        /*014c*/ 	.word	0x00000010


	//----- nvinfo : EIATTR_MIN_STACK_SIZE
	.align		4
.L_83:
        /*0150*/ 	.byte	0x04, 0x12
        /*0152*/ 	.short	(.L_85 - .L_84)
	.align		4
.L_84:
        /*0154*/ 	.word	index@(_ZN2at6native21col2im_batched_kernelIbEEvlPKT_llllllllllllllPS2_l)
        /*0158*/ 	.word	0x00000010


	//----- nvinfo : EIATTR_MIN_STACK_SIZE
	.align		4
.L_85:
        /*015c*/ 	.byte	0x04, 0x12
        /*015e*/ 	.short	(.L_87 - .L_86)
	.align		4
.L_86:
        /*0160*/ 	.word	index@(_ZN2at6native21col2im_batched_kernelIN3c108BFloat16EEEvlPKT_llllllllllllllPS4_l)
        /*0164*/ 	.word	0x00000000


	//----- nvinfo : EIATTR_MIN_STACK_SIZE
	.align		4
.L_87:
        /*0168*/ 	.byte	0x04, 0x12
        /*016a*/ 	.short	(.L_89 - .L_88)
	.align		4
.L_88:
        /*016c*/ 	.word	index@(_ZN2at6native21col2im_batched_kernelIN3c104HalfEEEvlPKT_llllllllllllllPS4_l)
        /*0170*/ 	.word	0x00000000


	//----- nvinfo : EIATTR_MIN_STACK_SIZE
	.align		4
.L_89:
        /*0174*/ 	.byte	0x04, 0x12
        /*0176*/ 	.short	(.L_91 - .L_90)
	.align		4
.L_90:
        /*0178*/ 	.word	index@(_ZN2at6native21col2im_batched_kernelIN3c107complexIfEEEEvlPKT_llllllllllllllPS5_l)
        /*017c*/ 	.word	0x00000000


	//----- nvinfo : EIATTR_MIN_STACK_SIZE
	.align		4
.L_91:
        /*0180*/ 	.byte	0x04, 0x12
        /*0182*/ 	.short	(.L_93 - .L_92)
	.align		4
.L_92:
        /*0184*/ 	.word	index@(_ZN2at6native21col2im_batched_kernelIN3c107complexIdEEEEvlPKT_llllllllllllllPS5_l)
        /*0188*/ 	.word	0x00000000


	//----- nvinfo : EIATTR_MIN_STACK_SIZE
	.align		4
.L_93:
        /*018c*/ 	.byte	0x04, 0x12
        /*018e*/ 	.short	(.L_95 - .L_94)
	.align		4
.L_94:
        /*0190*/ 	.word	index@(_ZN2at6native21col2im_batched_kernelIfEEvlPKT_llllllllllllllPS2_l)
        /*0194*/ 	.word	0x00000000


	//----- nvinfo : EIATTR_MIN_STACK_SIZE
	.align		4
.L_95:
        /*0198*/ 	.byte	0x04, 0x12
        /*019a*/ 	.short	(.L_97 - .L_96)
	.align		4
.L_96:
        /*019c*/ 	.word	index@(_ZN2at6native21col2im_batched_kernelIdEEvlPKT_llllllllllllllPS2_l)
        /*01a0*/ 	.word	0x00000000
.L_97:


//--------------------- .nv.compat                --------------------------
	.section	.nv.compat,"",@"SHT_CUDA_COMPAT_INFO"
	.align	4
        /*0000*/ 	.byte	0x02, 0x09, 0x01, 0x00, 0x02, 0x02, 0x01, 0x00, 0x02, 0x05, 0x05, 0x00, 0x03, 0x07, 0x01, 0x01
        /*0010*/ 	.byte	0x02, 0x03, 0x00, 0x00, 0x02, 0x06, 0x01, 0x00, 0x04, 0x0b, 0x08, 0x00, 0x00, 0x00, 0x00, 0x00
        /*0020*/ 	.byte	0x00, 0x00, 0x00, 0x00


//--------------------- .nv.info._ZN2at6native21col2im_batched_kernelIbEEvlPKT_llllllllllllllPS2_l --------------------------
	.section	.nv.info._ZN2at6native21col2im_batched_kernelIbEEvlPKT_llllllllllllllPS2_l,"",@"SHT_CUDA_INFO"
	.sectionflags	@""
	.align	4


	//----- nvinfo : EIATTR_CUDA_API_VERSION
	.align		4
        /*0000*/ 	.byte	0x04, 0x37
        /*0002*/ 	.short	(.L_99 - .L_98)
.L_98:
        /*0004*/ 	.word	0x00000082


	//----- nvinfo : EIATTR_KPARAM_INFO
	.align		4
.L_99:
        /*0008*/ 	.byte	0x04, 0x17
        /*000a*/ 	.short	(.L_101 - .L_100)
.L_100:
        /*000c*/ 	.word	0x00000000
        /*0010*/ 	.short	0x0011
        /*0012*/ 	.short	0x0088
        /*0014*/ 	.byte	0x00, 0xf0, 0x21, 0x00


	//----- nvinfo : EIATTR_KPARAM_INFO
	.align		4
.L_101:
        /*0018*/ 	.byte	0x04, 0x17
        /*001a*/ 	.short	(.L_103 - .L_102)
.L_102:
        /*001c*/ 	.word	0x00000000
        /*0020*/ 	.short	0x0010
        /*0022*/ 	.short	0x0080
        /*0024*/ 	.byte	0x00, 0xf0, 0x21, 0x00


	//----- nvinfo : EIATTR_KPARAM_INFO
	.align		4
.L_103:
        /*0028*/ 	.byte	0x04, 0x17
        /*002a*/ 	.short	(.L_105 - .L_104)
.L_104:
        /*002c*/ 	.word	0x00000000
        /*0030*/ 	.short	0x000f
        /*0032*/ 	.short	0x0078
        /*0034*/ 	.byte	0x00, 0xf0, 0x21, 0x00


	//----- nvinfo : EIATTR_KPARAM_INFO
	.align		4
.L_105:
        /*0038*/ 	.byte	0x04, 0x17
        /*003a*/ 	.short	(.L_107 - .L_106)
.L_106:
        /*003c*/ 	.word	0x00000000
        /*0040*/ 	.short	0x000e
        /*0042*/ 	.short	0x0070
        /*0044*/ 	.byte	0x00, 0xf0, 0x21, 0x00


	//----- nvinfo : EIATTR_KPARAM_INFO
	.align		4
.L_107:
        /*0048*/ 	.byte	0x04, 0x17
        /*004a*/ 	.short	(.L_109 - .L_108)
.L_108:
        /*004c*/ 	.word	0x00000000
        /*0050*/ 	.short	0x000d
        /*0052*/ 	.short	0x0068
        /*0054*/ 	.byte	0x00, 0xf0, 0x21, 0x00


	//----- nvinfo : EIATTR_KPARAM_INFO
	.align		4
.L_109:
        /*0058*/ 	.byte	0x04, 0x17
        /*005a*/ 	.short	(.L_111 - .L_110)
.L_110:
        /*005c*/ 	.word	0x00000000
        /*0060*/ 	.short	0x000c
        /*0062*/ 	.short	0x0060
        /*0064*/ 	.byte	0x00, 0xf0, 0x21, 0x00


	//----- nvinfo : EIATTR_KPARAM_INFO
	.align		4
.L_111:
        /*0068*/ 	.byte	0x04, 0x17
        /*006a*/ 	.short	(.L_113 - .L_112)
.L_112:
        /*006c*/ 	.word	0x00000000
        /*0070*/ 	.short	0x000b
        /*0072*/ 	.short	0x0058
        /*0074*/ 	.byte	0x00, 0xf0, 0x21, 0x00


	//----- nvinfo : EIATTR_KPARAM_INFO
	.align		4
.L_113:
        /*0078*/ 	.byte	0x04, 0x17
        /*007a*/ 	.short	(.L_115 - .L_114)
.L_114:
        /*007c*/ 	.word	0x00000000
        /*0080*/ 	.short	0x000a
        /*0082*/ 	.short	0x0050
        /*0084*/ 	.byte	0x00, 0xf0, 0x21, 0x00


	//----- nvinfo : EIATTR_KPARAM_INFO
	.align		4
.L_115:
        /*0088*/ 	.byte	0x04, 0x17
        /*008a*/ 	.short	(.L_117 - .L_116)
.L_116:
        /*008c*/ 	.word	0x00000000
        /*0090*/ 	.short	0x0009
        /*0092*/ 	.short	0x0048
        /*0094*/ 	.byte	0x00, 0xf0, 0x21, 0x00


	//----- nvinfo : EIATTR_KPARAM_INFO
	.align		4
.L_117:
        /*0098*/ 	.byte	0x04, 0x17
        /*009a*/ 	.short	(.L_119 - .L_118)
.L_118:
        /*009c*/ 	.word	0x00000000
        /*00a0*/ 	.short	0x0008
        /*00a2*/ 	.short	0x0040
        /*00a4*/ 	.byte	0x00, 0xf0, 0x21, 0x00


	//----- nvinfo : EIATTR_KPARAM_INFO
	.align		4
.L_119:
        /*00a8*/ 	.byte	0x04, 0x17
        /*00aa*/ 	.short	(.L_121 - .L_120)
.L_120:
        /*00ac*/ 	.word	0x00000000
        /*00b0*/ 	.short	0x0007
        /*00b2*/ 	.short	0x0038
        /*00b4*/ 	.byte	0x00, 0xf0, 0x21, 0x00


	//----- nvinfo : EIATTR_KPARAM_INFO
	.align		4
.L_121:
        /*00b8*/ 	.byte	0x04, 0x17
        /*00ba*/ 	.short	(.L_123 - .L_122)
.L_122:
        /*00bc*/ 	.word	0x00000000
        /*00c0*/ 	.short	0x0006
        /*00c2*/ 	.short	0x0030
        /*00c4*/ 	.byte	0x00, 0xf0, 0x21, 0x00


	//----- nvinfo : EIATTR_KPARAM_INFO
	.align		4
.L_123:
        /*00c8*/ 	.byte	0x04, 0x17
        /*00ca*/ 	.short	(.L_125 - .L_124)
.L_124:
        /*00cc*/ 	.word	0x00000000
        /*00d0*/ 	.short	0x0005
        /*00d2*/ 	.short	0x0028
        /*00d4*/ 	.byte	0x00, 0xf0, 0x21, 0x00


	//----- nvinfo : EIATTR_KPARAM_INFO
	.align		4
.L_125:
        /*00d8*/ 	.byte	0x04, 0x17
        /*00da*/ 	.short	(.L_127 - .L_126)
.L_126:
        /*00dc*/ 	.word	0x00000000
        /*00e0*/ 	.short	0x0004
        /*00e2*/ 	.short	0x0020
        /*00e4*/ 	.byte	0x00, 0xf0, 0x21, 0x00


	//----- nvinfo : EIATTR_KPARAM_INFO
	.align		4
.L_127:
        /*00e8*/ 	.byte	0x04, 0x17
        /*00ea*/ 	.short	(.L_129 - .L_128)
.L_128:
        /*00ec*/ 	.word	0x00000000
        /*00f0*/ 	.short	0x0003
        /*00f2*/ 	.short	0x0018
        /*00f4*/ 	.byte	0x00, 0xf0, 0x21, 0x00


	//----- nvinfo : EIATTR_KPARAM_INFO
	.align		4
.L_129:
        /*00f8*/ 	.byte	0x04, 0x17
        /*00fa*/ 	.short	(.L_131 - .L_130)
.L_130:
        /*00fc*/ 	.word	0x00000000
        /*0100*/ 	.short	0x0002
        /*0102*/ 	.short	0x0010
        /*0104*/ 	.byte	0x00, 0xf0, 0x21, 0x00


	//----- nvinfo : EIATTR_KPARAM_INFO
	.align		4
.L_131:
        /*0108*/ 	.byte	0x04, 0x17
        /*010a*/ 	.short	(.L_133 - .L_132)
.L_132:
        /*010c*/ 	.word	0x00000000
        /*0110*/ 	.short	0x0001
        /*0112*/ 	.short	0x0008
        /*0114*/ 	.byte	0x00, 0xf0, 0x21, 0x00


	//----- nvinfo : EIATTR_KPARAM_INFO
	.align		4
.L_133:
        /*0118*/ 	.byte	0x04, 0x17
        /*011a*/ 	.short	(.L_135 - .L_134)
.L_134:
        /*011c*/ 	.word	0x00000000
        /*0120*/ 	.short	0x0000
        /*0122*/ 	.short	0x0000
        /*0124*/ 	.byte	0x00, 0xf0, 0x21, 0x00


	//----- nvinfo : EIATTR_SPARSE_MMA_MASK
	.align		4
.L_135:
        /*0128*/ 	.byte	0x03, 0x50
        /*012a*/ 	.short	0x0000


	//----- nvinfo : EIATTR_MAXREG_COUNT
	.align		4
        /*012c*/ 	.byte	0x03, 0x1b
        /*012e*/ 	.short	0x0080


	//----- nvinfo : EIATTR_ANNOTATIONS
	.align		4
        /*0130*/ 	.byte	0x04, 0x55
        /*0132*/ 	.short	(.L_137 - .L_136)


	//   ....[0]....
.L_136:
        /*0134*/ 	.word	0x00000001
        /*0138*/ 	.byte	0x00, 0x01, 0x00, 0x00, 0x01, 0x00, 0x00, 0x00, 0x20, 0x01, 0x00, 0x00, 0x01, 0x00, 0x00, 0x00
        /*0148*/ 	.byte	0x30, 0x01, 0x00, 0x00, 0x01, 0x00, 0x00, 0x00, 0x90, 0x01, 0x00, 0x00, 0x01, 0x00, 0x00, 0x00
        /*0158*/ 	.byte	0x00, 0x02, 0x00, 0x00, 0x01, 0x00, 0x00, 0x00, 0x10, 0x02, 0x00, 0x00, 0x01, 0x00, 0x00, 0x00
        /*0168*/ 	.byte	0xc0, 0x02, 0x00, 0x00, 0x01, 0x00, 0x00, 0x00, 0xe0, 0x02, 0x00, 0x00, 0x01, 0x00, 0x00, 0x00
        /*0178*/ 	.byte	0x30, 0x03, 0x00, 0x00, 0x01, 0x00, 0x00, 0x00, 0x70, 0x04, 0x00, 0x00, 0x01, 0x00, 0x00, 0x00
        /*0188*/ 	.byte	0x40, 0x05, 0x00, 0x00, 0x01, 0x00, 0x00, 0x00, 0xe0, 0x09, 0x00, 0x00, 0x01, 0x00, 0x00, 0x00
        /*0198*/ 	.byte	0xc0, 0x63, 0x00, 0x00, 0x01, 0x00, 0x00, 0x00, 0x00, 0x64, 0x00, 0x00, 0x01, 0x00, 0x00, 0x00
        /*01a8*/ 	.byte	0x10, 0x64, 0x00, 0x00, 0x01, 0x00, 0x00, 0x00, 0x30, 0x65, 0x00, 0x00, 0x01, 0x00, 0x00, 0x00
        /*01b8*/ 	.byte	0x50, 0x65, 0x00, 0x00


	//----- nvinfo : EIATTR_MERCURY_ISA_VERSION
	.align		4
.L_137:
        /*01bc*/ 	.byte	0x03, 0x5f
        /*01be*/ 	.short	0x0101


	//----- nvinfo : EIATTR_EXIT_INSTR_OFFSETS
	.align		4
        /*01c0*/ 	.byte	0x04, 0x1c
        /*01c2*/ 	.short	(.L_139 - .L_138)


	//   ....[0]....
.L_138:
        /*01c4*/ 	.word	0x000000f0


	//   ....[1]....
        /*01c8*/ 	.word	0x00006570


	//----- nvinfo : EIATTR_MAX_THREADS
	.align		4
.L_139:
        /*01cc*/ 	.byte	0x04, 0x05
        /*01ce*/ 	.short	(.L_141 - .L_140)
.L_140:
        /*01d0*/ 	.word	0x00000200
        /*01d4*/ 	.word	0x00000001
        /*01d8*/ 	.word	0x00000001


	//----- nvinfo : EIATTR_CRS_STACK_SIZE
	.align		4
.L_141:
        /*01dc*/ 	.byte	0x04, 0x1e
        /*01de*/ 	.short	(.L_143 - .L_142)
.L_142:
        /*01e0*/ 	.word	0x00000000


	//----- nvinfo : EIATTR_CBANK_PARAM_SIZE
	.align		4
.L_143:
        /*01e4*/ 	.byte	0x03, 0x19
        /*01e6*/ 	.short	0x0090


	//----- nvinfo : EIATTR_PARAM_CBANK
	.align		4
        /*01e8*/ 	.byte	0x04, 0x0a
        /*01ea*/ 	.short	(.L_145 - .L_144)
	.align		4
.L_144:
        /*01ec*/ 	.word	index@(.nv.constant0._ZN2at6native21col2im_batched_kernelIbEEvlPKT_llllllllllllllPS2_l)
        /*01f0*/ 	.short	0x0210
        /*01f2*/ 	.short	0x0090


	//----- nvinfo : EIATTR_SW_WAR
	.align		4
.L_145:
        /*01f4*/ 	.byte	0x04, 0x36
        /*01f6*/ 	.short	(.L_147 - .L_146)
.L_146:
        /*01f8*/ 	.word	0x00000008
.L_147:


//--------------------- .nv.info._ZN2at6native21col2im_batched_kernelIN3c108BFloat16EEEvlPKT_llllllllllllllPS4_l --------------------------
	.section	.nv.info._ZN2at6native21col2im_batched_kernelIN3c108BFloat16EEEvlPKT_llllllllllllllPS4_l,"",@"SHT_CUDA_INFO"
	.sectionflags	@""
	.align	4


	//----- nvinfo : EIATTR_CUDA_API_VERSION
	.align		4
        /*0000*/ 	.byte	0x04, 0x37
        /*0002*/ 	.short	(.L_149 - .L_148)
.L_148:
        /*0004*/ 	.word	0x00000082


	//----- nvinfo : EIATTR_KPARAM_INFO
	.align		4
.L_149:
        /*0008*/ 	.byte	0x04, 0x17
        /*000a*/ 	.short	(.L_151 - .L_150)
.L_150:
        /*000c*/ 	.word	0x00000000
        /*0010*/ 	.short	0x0011
        /*0012*/ 	.short	0x0088
        /*0014*/ 	.byte	0x00, 0xf0, 0x21, 0x00


	//----- nvinfo : EIATTR_KPARAM_INFO
	.align		4
.L_151:
        /*0018*/ 	.byte	0x04, 0x17
        /*001a*/ 	.short	(.L_153 - .L_152)
.L_152:
        /*001c*/ 	.word	0x00000000
        /*0020*/ 	.short	0x0010
        /*0022*/ 	.short	0x0080
        /*0024*/ 	.byte	0x00, 0xf0, 0x21, 0x00


	//----- nvinfo : EIATTR_KPARAM_INFO
	.align		4
.L_153:
        /*0028*/ 	.byte	0x04, 0x17
        /*002a*/ 	.short	(.L_155 - .L_154)
.L_154:
        /*002c*/ 	.word	0x00000000
        /*0030*/ 	.short	0x000f
        /*0032*/ 	.short	0x0078
        /*0034*/ 	.byte	0x00, 0xf0, 0x21, 0x00


	//----- nvinfo : EIATTR_KPARAM_INFO
	.align		4
.L_155:
        /*0038*/ 	.byte	0x04, 0x17
        /*003a*/ 	.short	(.L_157 - .L_156)
.L_156:
        /*003c*/ 	.word	0x00000000
        /*0040*/ 	.short	0x000e
        /*0042*/ 	.short	0x0070
        /*0044*/ 	.byte	0x00, 0xf0, 0x21, 0x00


	//----- nvinfo : EIATTR_KPARAM_INFO
	.align		4
.L_157:
        /*0048*/ 	.byte	0x04, 0x17
        /*004a*/ 	.short	(.L_159 - .L_158)
.L_158:
        /*004c*/ 	.word	0x00000000
        /*0050*/ 	.short	0x000d
        /*0052*/ 	.short	0x0068
        /*0054*/ 	.byte	0x00, 0xf0, 0x21, 0x00


	//----- nvinfo : EIATTR_KPARAM_INFO
	.align		4
.L_159:
        /*0058*/ 	.byte	0x04, 0x17
        /*005a*/ 	.short	(.L_161 - .L_160)
.L_160:
        /*005c*/ 	.word	0x00000000
        /*0060*/ 	.short	0x000c
        /*0062*/ 	.short	0x0060
        /*0064*/ 	.byte	0x00, 0xf0, 0x21, 0x00


	//----- nvinfo : EIATTR_KPARAM_INFO
	.align		4
.L_161:
        /*0068*/ 	.byte	0x04, 0x17
        /*006a*/ 	.short	(.L_163 - .L_162)
.L_162:
        /*006c*/ 	.word	0x00000000
        /*0070*/ 	.short	0x000b
        /*0072*/ 	.short	0x0058
        /*0074*/ 	.byte	0x00, 0xf0, 0x21, 0x00


	//----- nvinfo : EIATTR_KPARAM_INFO
	.align		4
.L_163:
        /*0078*/ 	.byte	0x04, 0x17
        /*007a*/ 	.short	(.L_165 - .L_164)
.L_164:
        /*007c*/ 	.word	0x00000000
        /*0080*/ 	.short	0x000a
        /*0082*/ 	.short	0x0050
        /*0084*/ 	.byte	0x00, 0xf0, 0x21, 0x00


	//----- nvinfo : EIATTR_KPARAM_INFO
	.align		4
.L_165:
        /*0088*/ 	.byte	0x04, 0x17
        /*008a*/ 	.short	(.L_167 - .L_166)
.L_166:
        /*008c*/ 	.word	0x00000000
        /*0090*/ 	.short	0x0009
        /*0092*/ 	.short	0x0048
        /*0094*/ 	.byte	0x00, 0xf0, 0x21, 0x00


	//----- nvinfo : EIATTR_KPARAM_INFO
	.align		4
.L_167:
        /*0098*/ 	.byte	0x04, 0x17
        /*009a*/ 	.short	(.L_169 - .L_168)
.L_168:
        /*009c*/ 	.word	0x00000000
        /*00a0*/ 	.short	0x0008
        /*00a2*/ 	.short	0x0040
        /*00a4*/ 	.byte	0x00, 0xf0, 0x21, 0x00


	//----- nvinfo : EIATTR_KPARAM_INFO
	.align		4
.L_169:
        /*00a8*/ 	.byte	0x04, 0x17
        /*00aa*/ 	.short	(.L_171 - .L_170)
.L_170:
        /*00ac*/ 	.word	0x00000000
        /*00b0*/ 	.short	0x0007
        /*00b2*/ 	.short	0x0038
        /*00b4*/ 	.byte	0x00, 0xf0, 0x21, 0x00


	//----- nvinfo : EIATTR_KPARAM_INFO
	.align		4
.L_171:
        /*00b8*/ 	.byte	0x04, 0x17
        /*00ba*/ 	.short	(.L_173 - .L_172)
.L_172:
        /*00bc*/ 	.word	0x00000000
        /*00c0*/ 	.short	0x0006
        /*00c2*/ 	.short	0x0030
        /*00c4*/ 	.byte	0x00, 0xf0, 0x21, 0x00


	//----- nvinfo : EIATTR_KPARAM_INFO
	.align		4
.L_173:
        /*00c8*/ 	.byte	0x04, 0x17
        /*00ca*/ 	.short	(.L_175 - .L_174)
.L_174:
        /*00cc*/ 	.word	0x00000000
        /*00d0*/ 	.short	0x0005
        /*00d2*/ 	.short	0x0028
        /*00d4*/ 	.byte	0x00, 0xf0, 0x21, 0x00


	//----- nvinfo : EIATTR_KPARAM_INFO
	.align		4
.L_175:
        /*00d8*/ 	.byte	0x04, 0x17
        /*00da*/ 	.short	(.L_177 - .L_176)
.L_176:
        /*00dc*/ 	.word	0x00000000
        /*00e0*/ 	.short	0x0004
        /*00e2*/ 	.short	0x0020
        /*00e4*/ 	.byte	0x00, 0xf0, 0x21, 0x00


	//----- nvinfo : EIATTR_KPARAM_INFO
	.align		4
.L_177:
        /*00e8*/ 	.byte	0x04, 0x17
        /*00ea*/ 	.short	(.L_179 - .L_178)
.L_178:
        /*00ec*/ 	.word	0x00000000
        /*00f0*/ 	.short	0x0003
        /*00f2*/ 	.short	0x0018
        /*00f4*/ 	.byte	0x00, 0xf0, 0x21, 0x00


	//----- nvinfo : EIATTR_KPARAM_INFO
	.align		4
.L_179:
        /*00f8*/ 	.byte	0x04, 0x17
        /*00fa*/ 	.short	(.L_181 - .L_180)
.L_180:
        /*00fc*/ 	.word	0x00000000
        /*0100*/ 	.short	0x0002
        /*0102*/ 	.short	0x0010
        /*0104*/ 	.byte	0x00, 0xf0, 0x21, 0x00


	//----- nvinfo : EIATTR_KPARAM_INFO
	.align		4
.L_181:
        /*0108*/ 	.byte	0x04, 0x17
        /*010a*/ 	.short	(.L_183 - .L_182)
.L_182:
        /*010c*/ 	.word	0x00000000
        /*0110*/ 	.short	0x0001
        /*0112*/ 	.short	0x0008
        /*0114*/ 	.byte	0x00, 0xf0, 0x21, 0x00


	//----- nvinfo : EIATTR_KPARAM_INFO
	.align		4
.L_183:
        /*0118*/ 	.byte	0x04, 0x17
        /*011a*/ 	.short	(.L_185 - .L_184)
.L_184:
        /*011c*/ 	.word	0x00000000
        /*0120*/ 	.short	0x0000
        /*0122*/ 	.short	0x0000
        /*0124*/ 	.byte	0x00, 0xf0, 0x21, 0x00


	//----- nvinfo : EIATTR_SPARSE_MMA_MASK
	.align		4
.L_185:
        /*0128*/ 	.byte	0x03, 0x50
        /*012a*/ 	.short	0x0000


	//----- nvinfo : EIATTR_MAXREG_COUNT
	.align		4
        /*012c*/ 	.byte	0x03, 0x1b
        /*012e*/ 	.short	0x0080


	//----- nvinfo : EIATTR_MERCURY_ISA_VERSION
	.align		4
        /*0130*/ 	.byte	0x03, 0x5f
        /*0132*/ 	.short	0x0101


	//----- nvinfo : EIATTR_EXIT_INSTR_OFFSETS
	.align		4
        /*0134*/ 	.byte	0x04, 0x1c
        /*0136*/ 	.short	(.L_187 - .L_186)


	//   ....[0]....
.L_186:
        /*0138*/ 	.word	0x000000e0


	//   ....[1]....
        /*013c*/ 	.word	0x00006340


	//----- nvinfo : EIATTR_MAX_THREADS
	.align		4
.L_187:
        /*0140*/ 	.byte	0x04, 0x05
        /*0142*/ 	.short	(.L_189 - .L_188)
.L_188:
        /*0144*/ 	.word	0x00000200
        /*0148*/ 	.word	0x00000001
        /*014c*/ 	.word	0x00000001


	//----- nvinfo : EIATTR_CRS_STACK_SIZE
	.align		4
.L_189:
        /*0150*/ 	.byte	0x04, 0x1e
        /*0152*/ 	.short	(.L_191 - .L_190)
.L_190:
        /*0154*/ 	.word	0x00000000


	//----- nvinfo : EIATTR_CBANK_PARAM_SIZE
	.align		4
.L_191:
        /*0158*/ 	.byte	0x03, 0x19
        /*015a*/ 	.short	0x0090


	//----- nvinfo : EIATTR_PARAM_CBANK
	.align		4
        /*015c*/ 	.byte	0x04, 0x0a
        /*015e*/ 	.short	(.L_193 - .L_192)
	.align		4
.L_192:
        /*0160*/ 	.word	index@(.nv.constant0._ZN2at6native21col2im_batched_kernelIN3c108BFloat16EEEvlPKT_llllllllllllllPS4_l)
        /*0164*/ 	.short	0x0210
        /*0166*/ 	.short	0x0090


	//----- nvinfo : EIATTR_SW_WAR
	.align		4
.L_193:
        /*0168*/ 	.byte	0x04, 0x36
        /*016a*/ 	.short	(.L_195 - .L_194)
.L_194:
        /*016c*/ 	.word	0x00000008
.L_195:


//--------------------- .nv.info._ZN2at6native21col2im_batched_kernelIN3c104HalfEEEvlPKT_llllllllllllllPS4_l --------------------------
	.section	.nv.info._ZN2at6native21col2im_batched_kernelIN3c104HalfEEEvlPKT_llllllllllllllPS4_l,"",@"SHT_CUDA_INFO"
	.sectionflags	@""
	.align	4


	//----- nvinfo : EIATTR_CUDA_API_VERSION
	.align		4
        /*0000*/ 	.byte	0x04, 0x37
        /*0002*/ 	.short	(.L_197 - .L_196)
.L_196:
        /*0004*/ 	.word	0x00000082


	//----- nvinfo : EIATTR_KPARAM_INFO
	.align		4
.L_197:
        /*0008*/ 	.byte	0x04, 0x17
        /*000a*/ 	.short	(.L_199 - .L_198)
.L_198:
        /*000c*/ 	.word	0x00000000
        /*0010*/ 	.short	0x0011
        /*0012*/ 	.short	0x0088
        /*0014*/ 	.byte	0x00, 0xf0, 0x21, 0x00


	//----- nvinfo : EIATTR_KPARAM_INFO
	.align		4
.L_199:
        /*0018*/ 	.byte	0x04, 0x17
        /*001a*/ 	.short	(.L_201 - .L_200)
.L_200:
        /*001c*/ 	.word	0x00000000
        /*0020*/ 	.short	0x0010
        /*0022*/ 	.short	0x0080
        /*0024*/ 	.byte	0x00, 0xf0, 0x21, 0x00


	//----- nvinfo : EIATTR_KPARAM_INFO
	.align		4
.L_201:
        /*0028*/ 	.byte	0x04, 0x17
        /*002a*/ 	.short	(.L_203 - .L_202)
.L_202:
        /*002c*/ 	.word	0x00000000
        /*0030*/ 	.short	0x000f
        /*0032*/ 	.short	0x0078
        /*0034*/ 	.byte	0x00, 0xf0, 0x21, 0x00


	//----- nvinfo : EIATTR_KPARAM_INFO
	.align		4
.L_203:
        /*0038*/ 	.byte	0x04, 0x17
        /*003a*/ 	.short	(.L_205 - .L_204)
.L_204:
        /*003c*/ 	.word	0x00000000
        /*0040*/ 	.short	0x000e
        /*0042*/ 	.short	0x0070
        /*0044*/ 	.byte	0x00, 0xf0, 0x21, 0x00


	//----- nvinfo : EIATTR_KPARAM_INFO
	.align		4
.L_205:
        /*0048*/ 	.byte	0x04, 0x17
        /*004a*/ 	.short	(.L_207 - .L_206)
.L_206:
        /*004c*/ 	.word	0x00000000
        /*0050*/ 	.short	0x000d
        /*0052*/ 	.short	0x0068
        /*0054*/ 	.byte	0x00, 0xf0, 0x21, 0x00


	//----- nvinfo : EIATTR_KPARAM_INFO
	.align		4
.L_207:
        /*0058*/ 	.byte	0x04, 0x17
        /*005a*/ 	.short	(.L_209 - .L_208)
.L_208:
        /*005c*/ 	.word	0x00000000
        /*0060*/ 	.short	0x000c
        /*0062*/ 	.short	0x0060
        /*0064*/ 	.byte	0x00, 0xf0, 0x21, 0x00


	//----- nvinfo : EIATTR_KPARAM_INFO
	.align		4
.L_209:
        /*0068*/ 	.byte	0x04, 0x17
        /*006a*/ 	.short	(.L_211 - .L_210)
.L_210:
        /*006c*/ 	.word	0x00000000
        /*0070*/ 	.short	0x000b
        /*0072*/ 	.short	0x0058
        /*0074*/ 	.byte	0x00, 0xf0, 0x21, 0x00


	//----- nvinfo : EIATTR_KPARAM_INFO
	.align		4
.L_211:
        /*0078*/ 	.byte	0x04, 0x17
        /*007a*/ 	.short	(.L_213 - .L_212)
.L_212:
        /*007c*/ 	.word	0x00000000
        /*0080*/ 	.short	0x000a
        /*0082*/ 	.short	0x0050
        /*0084*/ 	.byte	0x00, 0xf0, 0x21, 0x00


	//----- nvinfo : EIATTR_KPARAM_INFO
	.align		4
.L_213:
        /*0088*/ 	.byte	0x04, 0x17
        /*008a*/ 	.short	(.L_215 - .L_214)
.L_214:
        /*008c*/ 	.word	0x00000000
        /*0090*/ 	.short	0x0009
        /*0092*/ 	.short	0x0048
        /*0094*/ 	.byte	0x00, 0xf0, 0x21, 0x00


	//----- nvinfo : EIATTR_KPARAM_INFO
	.align		4
.L_215:
        /*0098*/ 	.byte	0x04, 0x17
        /*009a*/ 	.short	(.L_217 - .L_216)
.L_216:
        /*009c*/ 	.word	0x00000000
        /*00a0*/ 	.short	0x0008
        /*00a2*/ 	.short	0x0040
        /*00a4*/ 	.byte	0x00, 0xf0, 0x21, 0x00


	//----- nvinfo : EIATTR_KPARAM_INFO
	.align		4
.L_217:
        /*00a8*/ 	.byte	0x04, 0x17
        /*00aa*/ 	.short	(.L_219 - .L_218)
.L_218:
        /*00ac*/ 	.word	0x00000000
        /*00b0*/ 	.short	0x0007
        /*00b2*/ 	.short	0x0038
        /*00b4*/ 	.byte	0x00, 0xf0, 0x21, 0x00


	//----- nvinfo : EIATTR_KPARAM_INFO
	.align		4
.L_219:
        /*00b8*/ 	.byte	0x04, 0x17
        /*00ba*/ 	.short	(.L_221 - .L_220)
.L_220:
        /*00bc*/ 	.word	0x00000000
        /*00c0*/ 	.short	0x0006
        /*00c2*/ 	.short	0x0030
        /*00c4*/ 	.byte	0x00, 0xf0, 0x21, 0x00


	//----- nvinfo : EIATTR_KPARAM_INFO
	.align		4
.L_221:
        /*00c8*/ 	.byte	0x04, 0x17
        /*00ca*/ 	.short	(.L_223 - .L_222)
.L_222:
        /*00cc*/ 	.word	0x00000000
        /*00d0*/ 	.short	0x0005
        /*00d2*/ 	.short	0x0028
        /*00d4*/ 	.byte	0x00, 0xf0, 0x21, 0x00


	//----- nvinfo : EIATTR_KPARAM_INFO
	.align		4
.L_223:
        /*00d8*/ 	.byte	0x04, 0x17
        /*00da*/ 	.short	(.L_225 - .L_224)
.L_224:
        /*00dc*/ 	.word	0x00000000
        /*00e0*/ 	.short	0x0004
        /*00e2*/ 	.short	0x0020
        /*00e4*/ 	.byte	0x00, 0xf0, 0x21, 0x00


	//----- nvinfo : EIATTR_KPARAM_INFO
	.align		4
.L_225:
        /*00e8*/ 	.byte	0x04, 0x17
        /*00ea*/ 	.short	(.L_227 - .L_226)
.L_226:
        /*00ec*/ 	.word	0x00000000
        /*00f0*/ 	.short	0x0003
        /*00f2*/ 	.short	0x0018
        /*00f4*/ 	.byte	0x00, 0xf0, 0x21, 0x00


	//----- nvinfo : EIATTR_KPARAM_INFO
	.align		4
.L_227:
        /*00f8*/ 	.byte	0x04, 0x17
        /*00fa*/ 	.short	(.L_229 - .L_228)
.L_228:
        /*00fc*/ 	.word	0x00000000
        /*0100*/ 	.short	0x0002
        /*0102*/ 	.short	0x0010
        /*0104*/ 	.byte	0x00, 0xf0, 0x21, 0x00


	//----- nvinfo : EIATTR_KPARAM_INFO
	.align		4
.L_229:
        /*0108*/ 	.byte	0x04, 0x17
        /*010a*/ 	.short	(.L_231 - .L_230)
.L_230:
        /*010c*/ 	.word	0x00000000
        /*0110*/ 	.short	0x0001
        /*0112*/ 	.short	0x0008
        /*0114*/ 	.byte	0x00, 0xf0, 0x21, 0x00


	//----- nvinfo : EIATTR_KPARAM_INFO
	.align		4
.L_231:
        /*0118*/ 	.byte	0x04, 0x17
        /*011a*/ 	.short	(.L_233 - .L_232)
.L_232:
        /*011c*/ 	.word	0x00000000
        /*0120*/ 	.short	0x0000
        /*0122*/ 	.short	0x0000
        /*0124*/ 	.byte	0x00, 0xf0, 0x21, 0x00


	//----- nvinfo : EIATTR_SPARSE_MMA_MASK
	.align		4
.L_233:
        /*0128*/ 	.byte	0x03, 0x50
        /*012a*/ 	.short	0x0000


	//----- nvinfo : EIATTR_MAXREG_COUNT
	.align		4
        /*012c*/ 	.byte	0x03, 0x1b
        /*012e*/ 	.short	0x0080


	//----- nvinfo : EIATTR_MERCURY_ISA_VERSION
	.align		4
        /*0130*/ 	.byte	0x03, 0x5f
        /*0132*/ 	.short	0x0101


	//----- nvinfo : EIATTR_EXIT_INSTR_OFFSETS
	.align		4
        /*0134*/ 	.byte	0x04, 0x1c
        /*0136*/ 	.short	(.L_235 - .L_234)


	//   ....[0]....
.L_234:
        /*0138*/ 	.word	0x000000e0


	//   ....[1]....
        /*013c*/ 	.word	0x00006340


	//----- nvinfo : EIATTR_MAX_THREADS
	.align		4
.L_235:
        /*0140*/ 	.byte	0x04, 0x05
        /*0142*/ 	.short	(.L_237 - .L_236)
.L_236:
        /*0144*/ 	.word	0x00000200
        /*0148*/ 	.word	0x00000001
        /*014c*/ 	.word	0x00000001


	//----- nvinfo : EIATTR_CRS_STACK_SIZE
	.align		4
.L_237:
        /*0150*/ 	.byte	0x04, 0x1e
        /*0152*/ 	.short	(.L_239 - .L_238)
.L_238:
        /*0154*/ 	.word	0x00000000


	//----- nvinfo : EIATTR_CBANK_PARAM_SIZE
	.align		4
.L_239:
        /*0158*/ 	.byte	0x03, 0x19
        /*015a*/ 	.short	0x0090


	//----- nvinfo : EIATTR_PARAM_CBANK
	.align		4
        /*015c*/ 	.byte	0x04, 0x0a
        /*015e*/ 	.short	(.L_241 - .L_240)
	.align		4
.L_240:
        /*0160*/ 	.word	index@(.nv.constant0._ZN2at6native21col2im_batched_kernelIN3c104HalfEEEvlPKT_llllllllllllllPS4_l)
        /*0164*/ 	.short	0x0210
        /*0166*/ 	.short	0x0090


	//----- nvinfo : EIATTR_SW_WAR
	.align		4
.L_241:
        /*0168*/ 	.byte	0x04, 0x36
        /*016a*/ 	.short	(.L_243 - .L_242)
.L_242:
        /*016c*/ 	.word	0x00000008
.L_243:


//--------------------- .nv.info._ZN2at6native21col2im_batched_kernelIN3c107complexIfEEEEvlPKT_llllllllllllllPS5_l --------------------------
	.section	.nv.info._ZN2at6native21col2im_batched_kernelIN3c107complexIfEEEEvlPKT_llllllllllllllPS5_l,"",@"SHT_CUDA_INFO"
	.sectionflags	@""
	.align	4


	//----- nvinfo : EIATTR_CUDA_API_VERSION
	.align		4
        /*0000*/ 	.byte	0x04, 0x37
        /*0002*/ 	.short	(.L_245 - .L_244)
.L_244:
        /*0004*/ 	.word	0x00000082


	//----- nvinfo : EIATTR_KPARAM_INFO
	.align		4
.L_245:
        /*0008*/ 	.byte	0x04, 0x17
        /*000a*/ 	.short	(.L_247 - .L_246)
.L_246:
        /*000c*/ 	.word	0x00000000
        /*0010*/ 	.short	0x0011
        /*0012*/ 	.short	0x0088
        /*0014*/ 	.byte	0x00, 0xf0, 0x21, 0x00


	//----- nvinfo : EIATTR_KPARAM_INFO
	.align		4
.L_247:
        /*0018*/ 	.byte	0x04, 0x17
        /*001a*/ 	.short	(.L_249 - .L_248)
.L_248:
        /*001c*/ 	.word	0x00000000
        /*0020*/ 	.short	0x0010
        /*0022*/ 	.short	0x0080
        /*0024*/ 	.byte	0x00, 0xf0, 0x21, 0x00


	//----- nvinfo : EIATTR_KPARAM_INFO
	.align		4
.L_249:
        /*0028*/ 	.byte	0x04, 0x17
        /*002a*/ 	.short	(.L_251 - .L_250)
.L_250:
        /*002c*/ 	.word	0x00000000
        /*0030*/ 	.short	0x000f
        /*0032*/ 	.short	0x0078
        /*0034*/ 	.byte	0x00, 0xf0, 0x21, 0x00


	//----- nvinfo : EIATTR_KPARAM_INFO
	.align		4
.L_251:
        /*0038*/ 	.byte	0x04, 0x17
        /*003a*/ 	.short	(.L_253 - .L_252)
.L_252:
        /*003c*/ 	.word	0x00000000
        /*0040*/ 	.short	0x000e
        /*0042*/ 	.short	0x0070
        /*0044*/ 	.byte	0x00, 0xf0, 0x21, 0x00


	//----- nvinfo : EIATTR_KPARAM_INFO
	.align		4
.L_253:
        /*0048*/ 	.byte	0x04, 0x17
        /*004a*/ 	.short	(.L_255 - .L_254)
.L_254:
        /*004c*/ 	.word	0x00000000
        /*0050*/ 	.short	0x000d
        /*0052*/ 	.short	0x0068
        /*0054*/ 	.byte	0x00, 0xf0, 0x21, 0x00


	//----- nvinfo : EIATTR_KPARAM_INFO
	.align		4
.L_255:
        /*0058*/ 	.byte	0x04, 0x17
        /*005a*/ 	.short	(.L_257 - .L_256)
.L_256:
        /*005c*/ 	.word	0x00000000
        /*0060*/ 	.short	0x000c
        /*0062*/ 	.short	0x0060
        /*0064*/ 	.byte	0x00, 0xf0, 0x21, 0x00


	//----- nvinfo : EIATTR_KPARAM_INFO
	.align		4
.L_257:
        /*0068*/ 	.byte	0x04, 0x17
        /*006a*/ 	.short	(.L_259 - .L_258)
.L_258:
        /*006c*/ 	.word	0x00000000
        /*0070*/ 	.short	0x000b
        /*0072*/ 	.short	0x0058
        /*0074*/ 	.byte	0x00, 0xf0, 0x21, 0x00


	//----- nvinfo : EIATTR_KPARAM_INFO
	.align		4
.L_259:
        /*0078*/ 	.byte	0x04, 0x17
        /*007a*/ 	.short	(.L_261 - .L_260)
.L_260:
        /*007c*/ 	.word	0x00000000
        /*0080*/ 	.short	0x000a
        /*0082*/ 	.short	0x0050
        /*0084*/ 	.byte	0x00, 0xf0, 0x21, 0x00


	//----- nvinfo : EIATTR_KPARAM_INFO
	.align		4
.L_261:
        /*0088*/ 	.byte	0x04, 0x17
        /*008a*/ 	.short	(.L_263 - .L_262)
.L_262:
        /*008c*/ 	.word	0x00000000
        /*0090*/ 	.short	0x0009
        /*0092*/ 	.short	0x0048
        /*0094*/ 	.byte	0x00, 0xf0, 0x21, 0x00


	//----- nvinfo : EIATTR_KPARAM_INFO
	.align		4
.L_263:
        /*0098*/ 	.byte	0x04, 0x17
        /*009a*/ 	.short	(.L_265 - .L_264)
.L_264:
        /*009c*/ 	.word	0x00000000
        /*00a0*/ 	.short	0x0008
        /*00a2*/ 	.short	0x0040
        /*00a4*/ 	.byte	0x00, 0xf0, 0x21, 0x00


	//----- nvinfo : EIATTR_KPARAM_INFO
	.align		4
.L_265:
        /*00a8*/ 	.byte	0x04, 0x17
        /*00aa*/ 	.short	(.L_267 - .L_266)
.L_266:
        /*00ac*/ 	.word	0x00000000
        /*00b0*/ 	.short	0x0007
        /*00b2*/ 	.short	0x0038
        /*00b4*/ 	.byte	0x00, 0xf0, 0x21, 0x00


	//----- nvinfo : EIATTR_KPARAM_INFO
	.align		4
.L_267:
        /*00b8*/ 	.byte	0x04, 0x17
        /*00ba*/ 	.short	(.L_269 - .L_268)
.L_268:
        /*00bc*/ 	.word	0x00000000
        /*00c0*/ 	.short	0x0006
        /*00c2*/ 	.short	0x0030
        /*00c4*/ 	.byte	0x00, 0xf0, 0x21, 0x00


	//----- nvinfo : EIATTR_KPARAM_INFO
	.align		4
.L_269:
        /*00c8*/ 	.byte	0x04, 0x17
        /*00ca*/ 	.short	(.L_271 - .L_270)
.L_270:
        /*00cc*/ 	.word	0x00000000
        /*00d0*/ 	.short	0x0005
        /*00d2*/ 	.short	0x0028
        /*00d4*/ 	.byte	0x00, 0xf0, 0x21, 0x00


	//----- nvinfo : EIATTR_KPARAM_INFO
	.align		4
.L_271:
        /*00d8*/ 	.byte	0x04, 0x17
        /*00da*/ 	.short	(.L_273 - .L_272)
.L_272:
        /*00dc*/ 	.word	0x00000000
        /*00e0*/ 	.short	0x0004
        /*00e2*/ 	.short	0x0020
        /*00e4*/ 	.byte	0x00, 0xf0, 0x21, 0x00


	//----- nvinfo : EIATTR_KPARAM_INFO
	.align		4
.L_273:
        /*00e8*/ 	.byte	0x04, 0x17
        /*00ea*/ 	.short	(.L_275 - .L_274)
.L_274:
        /*00ec*/ 	.word	0x00000000
        /*00f0*/ 	.short	0x0003
        /*00f2*/ 	.short	0x0018
        /*00f4*/ 	.byte	0x00, 0xf0, 0x21, 0x00


	//----- nvinfo : EIATTR_KPARAM_INFO
	.align		4
.L_275:
        /*00f8*/ 	.byte	0x04, 0x17
        /*00fa*/ 	.short	(.L_277 - .L_276)
.L_276:
        /*00fc*/ 	.word	0x00000000
        /*0100*/ 	.short	0x0002
        /*0102*/ 	.short	0x0010
        /*0104*/ 	.byte	0x00, 0xf0, 0x21, 0x00


	//----- nvinfo : EIATTR_KPARAM_INFO
	.align		4
.L_277:
        /*0108*/ 	.byte	0x04, 0x17
        /*010a*/ 	.short	(.L_279 - .L_278)
.L_278:
        /*010c*/ 	.word	0x00000000
        /*0110*/ 	.short	0x0001
        /*0112*/ 	.short	0x0008
        /*0114*/ 	.byte	0x00, 0xf0, 0x21, 0x00


	//----- nvinfo : EIATTR_KPARAM_INFO
	.align		4
.L_279:
        /*0118*/ 	.byte	0x04, 0x17
        /*011a*/ 	.short	(.L_281 - .L_280)
.L_280:
        /*011c*/ 	.word	0x00000000
        /*0120*/ 	.short	0x0000
        /*0122*/ 	.short	0x0000
        /*0124*/ 	.byte	0x00, 0xf0, 0x21, 0x00


	//----- nvinfo : EIATTR_SPARSE_MMA_MASK
	.align		4
.L_281:
        /*0128*/ 	.byte	0x03, 0x50
        /*012a*/ 	.short	0x0000


	//----- nvinfo : EIATTR_MAXREG_COUNT
	.align		4
        /*012c*/ 	.byte	0x03, 0x1b
        /*012e*/ 	.short	0x0080


	//----- nvinfo : EIATTR_MERCURY_ISA_VERSION
	.align		4
        /*0130*/ 	.byte	0x03, 0x5f
        /*0132*/ 	.short	0x0101


	//----- nvinfo : EIATTR_EXIT_INSTR_OFFSETS
	.align		4
        /*0134*/ 	.byte	0x04, 0x1c
        /*0136*/ 	.short	(.L_283 - .L_282)


	//   ....[0]....
.L_282:
        /*0138*/ 	.word	0x000000e0


	//   ....[1]....
        /*013c*/ 	.word	0x00006460


	//----- nvinfo : EIATTR_MAX_THREADS
	.align		4
.L_283:
        /*0140*/ 	.byte	0x04, 0x05
        /*0142*/ 	.short	(.L_285 - .L_284)
.L_284:
        /*0144*/ 	.word	0x00000200
        /*0148*/ 	.word	0x00000001
        /*014c*/ 	.word	0x00000001


	//----- nvinfo : EIATTR_CRS_STACK_SIZE
	.align		4
.L_285:
        /*0150*/ 	.byte	0x04, 0x1e
        /*0152*/ 	.short	(.L_287 - .L_286)
.L_286:
        /*0154*/ 	.word	0x00000000


	//----- nvinfo : EIATTR_CBANK_PARAM_SIZE
	.align		4
.L_287:
        /*0158*/ 	.byte	0x03, 0x19
        /*015a*/ 	.short	0x0090


	//----- nvinfo : EIATTR_PARAM_CBANK
	.align		4
        /*015c*/ 	.byte	0x04, 0x0a
        /*015e*/ 	.short	(.L_289 - .L_288)
	.align		4
.L_288:
        /*0160*/ 	.word	index@(.nv.constant0._ZN2at6native21col2im_batched_kernelIN3c107complexIfEEEEvlPKT_llllllllllllllPS5_l)
        /*0164*/ 	.short	0x0210
        /*0166*/ 	.short	0x0090


	//----- nvinfo : EIATTR_SW_WAR
	.align		4
.L_289:
        /*0168*/ 	.byte	0x04, 0x36
        /*016a*/ 	.short	(.L_291 - .L_290)
.L_290:
        /*016c*/ 	.word	0x00000008
.L_291:


//--------------------- .nv.info._ZN2at6native21col2im_batched_kernelIN3c107complexIdEEEEvlPKT_llllllllllllllPS5_l --------------------------
	.section	.nv.info._ZN2at6native21col2im_batched_kernelIN3c107complexIdEEEEvlPKT_llllllllllllllPS5_l,"",@"SHT_CUDA_INFO"
	.sectionflags	@""
	.align	4


	//----- nvinfo : EIATTR_CUDA_API_VERSION
	.align		4
        /*0000*/ 	.byte	0x04, 0x37
        /*0002*/ 	.short	(.L_293 - .L_292)
.L_292:
        /*0004*/ 	.word	0x00000082


	//----- nvinfo : EIATTR_KPARAM_INFO
	.align		4
.L_293:
        /*0008*/ 	.byte	0x04, 0x17
        /*000a*/ 	.short	(.L_295 - .L_294)
.L_294:
        /*000c*/ 	.word	0x00000000
        /*0010*/ 	.short	0x0011
        /*0012*/ 	.short	0x0088
        /*0014*/ 	.byte	0x00, 0xf0, 0x21, 0x00


	//----- nvinfo : EIATTR_KPARAM_INFO
	.align		4
.L_295:
        /*0018*/ 	.byte	0x04, 0x17
        /*001a*/ 	.short	(.L_297 - .L_296)
.L_296:
        /*001c*/ 	.word	0x00000000
        /*0020*/ 	.short	0x0010
        /*0022*/ 	.short	0x0080
        /*0024*/ 	.byte	0x00, 0xf0, 0x21, 0x00


	//----- nvinfo : EIATTR_KPARAM_INFO
	.align		4
.L_297:
        /*0028*/ 	.byte	0x04, 0x17
        /*002a*/ 	.short	(.L_299 - .L_298)
.L_298:
        /*002c*/ 	.word	0x00000000
        /*0030*/ 	.short	0x000f
        /*0032*/ 	.short	0x0078
        /*0034*/ 	.byte	0x00, 0xf0, 0x21, 0x00


	//----- nvinfo : EIATTR_KPARAM_INFO
	.align		4
.L_299:
        /*0038*/ 	.byte	0x04, 0x17
        /*003a*/ 	.short	(.L_301 - .L_300)
.L_300:
        /*003c*/ 	.word	0x00000000
        /*0040*/ 	.short	0x000e
        /*0042*/ 	.short	0x0070
        /*0044*/ 	.byte	0x00, 0xf0, 0x21, 0x00


	//----- nvinfo : EIATTR_KPARAM_INFO
	.align		4
.L_301:
        /*0048*/ 	.byte	0x04, 0x17
        /*004a*/ 	.short	(.L_303 - .L_302)
.L_302:
        /*004c*/ 	.word	0x00000000
        /*0050*/ 	.short	0x000d
        /*0052*/ 	.short	0x0068
        /*0054*/ 	.byte	0x00, 0xf0, 0x21, 0x00


	//----- nvinfo : EIATTR_KPARAM_INFO
	.align		4
.L_303:
        /*0058*/ 	.byte	0x04, 0x17
        /*005a*/ 	.short	(.L_305 - .L_304)
.L_304:
        /*005c*/ 	.word	0x00000000
        /*0060*/ 	.short	0x000c
        /*0062*/ 	.short	0x0060
        /*0064*/ 	.byte	0x00, 0xf0, 0x21, 0x00


	//----- nvinfo : EIATTR_KPARAM_INFO
	.align		4
.L_305:
        /*0068*/ 	.byte	0x04, 0x17
        /*006a*/ 	.short	(.L_307 - .L_306)
.L_306:
        /*006c*/ 	.word	0x00000000
        /*0070*/ 	.short	0x000b
        /*0072*/ 	.short	0x0058
        /*0074*/ 	.byte	0x00, 0xf0, 0x21, 0x00


	//----- nvinfo : EIATTR_KPARAM_INFO
	.align		4
.L_307:
        /*0078*/ 	.byte	0x04, 0x17
        /*007a*/ 	.short	(.L_309 - .L_308)
.L_308:
        /*007c*/ 	.word	0x00000000
        /*0080*/ 	.short	0x000a
        /*0082*/ 	.short	0x0050
        /*0084*/ 	.byte	0x00, 0xf0, 0x21, 0x00


	//----- nvinfo : EIATTR_KPARAM_INFO
	.align		4
.L_309:
        /*0088*/ 	.byte	0x04, 0x17
        /*008a*/ 	.short	(.L_311 - .L_310)
.L_310:
        /*008c*/ 	.word	0x00000000
        /*0090*/ 	.short	0x0009
        /*0092*/ 	.short	0x0048
        /*0094*/ 	.byte	0x00, 0xf0, 0x21, 0x00


	//----- nvinfo : EIATTR_KPARAM_INFO
	.align		4
.L_311:
        /*0098*/ 	.byte	0x04, 0x17
        /*009a*/ 	.short	(.L_313 - .L_312)
.L_312:
        /*009c*/ 	.word	0x00000000
        /*00a0*/ 	.short	0x0008
        /*00a2*/ 	.short	0x0040
        /*00a4*/ 	.byte	0x00, 0xf0, 0x21, 0x00


	//----- nvinfo : EIATTR_KPARAM_INFO
	.align		4
.L_313:
        /*00a8*/ 	.byte	0x04, 0x17
        /*00aa*/ 	.short	(.L_315 - .L_314)
.L_314:
        /*00ac*/ 	.word	0x00000000
        /*00b0*/ 	.short	0x0007
        /*00b2*/ 	.short	0x0038
        /*00b4*/ 	.byte	0x00, 0xf0, 0x21, 0x00


	//----- nvinfo : EIATTR_KPARAM_INFO
	.align		4
.L_315:
        /*00b8*/ 	.byte	0x04, 0x17
        /*00ba*/ 	.short	(.L_317 - .L_316)
.L_316:
        /*00bc*/ 	.word	0x00000000
        /*00c0*/ 	.short	0x0006
        /*00c2*/ 	.short	0x0030
        /*00c4*/ 	.byte	0x00, 0xf0, 0x21, 0x00


	//----- nvinfo : EIATTR_KPARAM_INFO
	.align		4
.L_317:
        /*00c8*/ 	.byte	0x04, 0x17
        /*00ca*/ 	.short	(.L_319 - .L_318)
.L_318:
        /*00cc*/ 	.word	0x00000000
        /*00d0*/ 	.short	0x0005
        /*00d2*/ 	.short	0x0028
        /*00d4*/ 	.byte	0x00, 0xf0, 0x21, 0x00


	//----- nvinfo : EIATTR_KPARAM_INFO
	.align		4
.L_319:
        /*00d8*/ 	.byte	0x04, 0x17
        /*00da*/ 	.short	(.L_321 - .L_320)
.L_320:
        /*00dc*/ 	.word	0x00000000
        /*00e0*/ 	.short	0x0004
        /*00e2*/ 	.short	0x0020
        /*00e4*/ 	.byte	0x00, 0xf0, 0x21, 0x00


	//----- nvinfo : EIATTR_KPARAM_INFO
	.align		4
.L_321:
        /*00e8*/ 	.byte	0x04, 0x17
        /*00ea*/ 	.short	(.L_323 - .L_322)
.L_322:
        /*00ec*/ 	.word	0x00000000
        /*00f0*/ 	.short	0x0003
        /*00f2*/ 	.short	0x0018
        /*00f4*/ 	.byte	0x00, 0xf0, 0x21, 0x00


	//----- nvinfo : EIATTR_KPARAM_INFO
	.align		4
.L_323:
        /*00f8*/ 	.byte	0x04, 0x17
        /*00fa*/ 	.short	(.L_325 - .L_324)
.L_324:
        /*00fc*/ 	.word	0x00000000
        /*0100*/ 	.short	0x0002
        /*0102*/ 	.short	0x0010
        /*0104*/ 	.byte	0x00, 0xf0, 0x21, 0x00


	//----- nvinfo : EIATTR_KPARAM_INFO
	.align		4
.L_325:
        /*0108*/ 	.byte	0x04, 0x17
        /*010a*/ 	.short	(.L_327 - .L_326)
.L_326:
        /*010c*/ 	.word	0x00000000
        /*0110*/ 	.short	0x0001
        /*0112*/ 	.short	0x0008
        /*0114*/ 	.byte	0x00, 0xf0, 0x21, 0x00


	//----- nvinfo : EIATTR_KPARAM_INFO
	.align		4
.L_327:
        /*0118*/ 	.byte	0x04, 0x17
        /*011a*/ 	.short	(.L_329 - .L_328)
.L_328:
        /*011c*/ 	.word	0x00000000
        /*0120*/ 	.short	0x0000
        /*0122*/ 	.short	0x0000
        /*0124*/ 	.byte	0x00, 0xf0, 0x21, 0x00


	//----- nvinfo : EIATTR_SPARSE_MMA_MASK
	.align		4
.L_329:
        /*0128*/ 	.byte	0x03, 0x50
        /*012a*/ 	.short	0x0000


	//----- nvinfo : EIATTR_MAXREG_COUNT
	.align		4
        /*012c*/ 	.byte	0x03, 0x1b
        /*012e*/ 	.short	0x0080


	//----- nvinfo : EIATTR_MERCURY_ISA_VERSION
	.align		4
        /*0130*/ 	.byte	0x03, 0x5f
        /*0132*/ 	.short	0x0101


	//----- nvinfo : EIATTR_EXIT_INSTR_OFFSETS
	.align		4
        /*0134*/ 	.byte	0x04, 0x1c
        /*0136*/ 	.short	(.L_331 - .L_330)


	//   ....[0]....
.L_330:
        /*0138*/ 	.word	0x000000e0


	//   ....[1]....
        /*013c*/ 	.word	0x00006340


	//----- nvinfo : EIATTR_MAX_THREADS
	.align		4
.L_331:
        /*0140*/ 	.byte	0x04, 0x05
        /*0142*/ 	.short	(.L_333 - .L_332)
.L_332:
        /*0144*/ 	.word	0x00000200
        /*0148*/ 	.word	0x00000001
        /*014c*/ 	.word	0x00000001


	//----- nvinfo : EIATTR_CRS_STACK_SIZE
	.align		4
.L_333:
        /*0150*/ 	.byte	0x04, 0x1e
        /*0152*/ 	.short	(.L_335 - .L_334)
.L_334:
        /*0154*/ 	.word	0x00000000


	//----- nvinfo : EIATTR_CBANK_PARAM_SIZE
	.align		4
.L_335:
        /*0158*/ 	.byte	0x03, 0x19
        /*015a*/ 	.short	0x0090


	//----- nvinfo : EIATTR_PARAM_CBANK
	.align		4
        /*015c*/ 	.byte	0x04, 0x0a
        /*015e*/ 	.short	(.L_337 - .L_336)
	.align		4
.L_336:
        /*0160*/ 	.word	index@(.nv.constant0._ZN2at6native21col2im_batched_kernelIN3c107complexIdEEEEvlPKT_llllllllllllllPS5_l)
        /*0164*/ 	.short	0x0210
        /*0166*/ 	.short	0x0090


	//----- nvinfo : EIATTR_SW_WAR
	.align		4
.L_337:
        /*0168*/ 	.byte	0x04, 0x36
        /*016a*/ 	.short	(.L_339 - .L_338)
.L_338:
        /*016c*/ 	.word	0x00000008
.L_339:


//--------------------- .nv.info._ZN2at6native21col2im_batched_kernelIfEEvlPKT_llllllllllllllPS2_l --------------------------
	.section	.nv.info._ZN2at6native21col2im_batched_kernelIfEEvlPKT_llllllllllllllPS2_l,"",@"SHT_CUDA_INFO"
	.sectionflags	@""
	.align	4


	//----- nvinfo : EIATTR_CUDA_API_VERSION
	.align		4
        /*0000*/ 	.byte	0x04, 0x37
        /*0002*/ 	.short	(.L_341 - .L_340)
.L_340:
        /*0004*/ 	.word	0x00000082


	//----- nvinfo : EIATTR_KPARAM_INFO
	.align		4
.L_341:
        /*0008*/ 	.byte	0x04, 0x17
        /*000a*/ 	.short	(.L_343 - .L_342)
.L_342:
        /*000c*/ 	.word	0x00000000
        /*0010*/ 	.short	0x0011
        /*0012*/ 	.short	0x0088
        /*0014*/ 	.byte	0x00, 0xf0, 0x21, 0x00


	//----- nvinfo : EIATTR_KPARAM_INFO
	.align		4
.L_343:
        /*0018*/ 	.byte	0x04, 0x17
        /*001a*/ 	.short	(.L_345 - .L_344)
.L_344:
        /*001c*/ 	.word	0x00000000
        /*0020*/ 	.short	0x0010
        /*0022*/ 	.short	0x0080
        /*0024*/ 	.byte	0x00, 0xf0, 0x21, 0x00


	//----- nvinfo : EIATTR_KPARAM_INFO
	.align		4
.L_345:
        /*0028*/ 	.byte	0x04, 0x17
        /*002a*/ 	.short	(.L_347 - .L_346)
.L_346:
        /*002c*/ 	.word	0x00000000
        /*0030*/ 	.short	0x000f
        /*0032*/ 	.short	0x0078
        /*0034*/ 	.byte	0x00, 0xf0, 0x21, 0x00


	//----- nvinfo : EIATTR_KPARAM_INFO
	.align		4
.L_347:
        /*0038*/ 	.byte	0x04, 0x17
        /*003a*/ 	.short	(.L_349 - .L_348)
.L_348:
        /*003c*/ 	.word	0x00000000
        /*0040*/ 	.short	0x000e
        /*0042*/ 	.short	0x0070
        /*0044*/ 	.byte	0x00, 0xf0, 0x21, 0x00


	//----- nvinfo : EIATTR_KPARAM_INFO
	.align		4
.L_349:
        /*0048*/ 	.byte	0x04, 0x17
        /*004a*/ 	.short	(.L_351 - .L_350)
.L_350:
        /*004c*/ 	.word	0x00000000
        /*0050*/ 	.short	0x000d
        /*0052*/ 	.short	0x0068
        /*0054*/ 	.byte	0x00, 0xf0, 0x21, 0x00


	//----- nvinfo : EIATTR_KPARAM_INFO
	.align		4
.L_351:
        /*0058*/ 	.byte	0x04, 0x17
        /*005a*/ 	.short	(.L_353 - .L_352)
.L_352:
        /*005c*/ 	.word	0x00000000
        /*0060*/ 	.short	0x000c
        /*0062*/ 	.short	0x0060
        /*0064*/ 	.byte	0x00, 0xf0, 0x21, 0x00


	//----- nvinfo : EIATTR_KPARAM_INFO
	.align		4
.L_353:
        /*0068*/ 	.byte	0x04, 0x17
        /*006a*/ 	.short	(.L_355 - .L_354)
.L_354:
        /*006c*/ 	.word	0x00000000
        /*0070*/ 	.short	0x000b
        /*0072*/ 	.short	0x0058
        /*0074*/ 	.byte	0x00, 0xf0, 0x21, 0x00


	//----- nvinfo : EIATTR_KPARAM_INFO
	.align		4
.L_355:
        /*0078*/ 	.byte	0x04, 0x17
        /*007a*/ 	.short	(.L_357 - .L_356)
.L_356:
        /*007c*/ 	.word	0x00000000
        /*0080*/ 	.short	0x000a
        /*0082*/ 	.short	0x0050
        /*0084*/ 	.byte	0x00, 0xf0, 0x21, 0x00


	//----- nvinfo : EIATTR_KPARAM_INFO
	.align		4
.L_357:
        /*0088*/ 	.byte	0x04, 0x17
        /*008a*/ 	.short	(.L_359 - .L_358)
.L_358:
        /*008c*/ 	.word	0x00000000
        /*0090*/ 	.short	0x0009
        /*0092*/ 	.short	0x0048
        /*0094*/ 	.byte	0x00, 0xf0, 0x21, 0x00


	//----- nvinfo : EIATTR_KPARAM_INFO
	.align		4
.L_359:
        /*0098*/ 	.byte	0x04, 0x17
        /*009a*/ 	.short	(.L_361 - .L_360)
.L_360:
        /*009c*/ 	.word	0x00000000
        /*00a0*/ 	.short	0x0008
        /*00a2*/ 	.short	0x0040
        /*00a4*/ 	.byte	0x00, 0xf0, 0x21, 0x00


	//----- nvinfo : EIATTR_KPARAM_INFO
	.align		4
.L_361:
        /*00a8*/ 	.byte	0x04, 0x17
        /*00aa*/ 	.short	(.L_363 - .L_362)
.L_362:
        /*00ac*/ 	.word	0x00000000
        /*00b0*/ 	.short	0x0007
        /*00b2*/ 	.short	0x0038
        /*00b4*/ 	.byte	0x00, 0xf0, 0x21, 0x00


	//----- nvinfo : EIATTR_KPARAM_INFO
	.align		4
.L_363:
        /*00b8*/ 	.byte	0x04, 0x17
        /*00ba*/ 	.short	(.L_365 - .L_364)
.L_364:
        /*00bc*/ 	.word	0x00000000
        /*00c0*/ 	.short	0x0006
        /*00c2*/ 	.short	0x0030
        /*00c4*/ 	.byte	0x00, 0xf0, 0x21, 0x00


	//----- nvinfo : EIATTR_KPARAM_INFO
	.align		4
.L_365:
        /*00c8*/ 	.byte	0x04, 0x17
        /*00ca*/ 	.short	(.L_367 - .L_366)
.L_366:
        /*00cc*/ 	.word	0x00000000
        /*00d0*/ 	.short	0x0005
        /*00d2*/ 	.short	0x0028
        /*00d4*/ 	.byte	0x00, 0xf0, 0x21, 0x00


	//----- nvinfo : EIATTR_KPARAM_INFO
	.align		4
.L_367:
        /*00d8*/ 	.byte	0x04, 0x17
        /*00da*/ 	.short	(.L_369 - .L_368)
.L_368:
        /*00dc*/ 	.word	0x00000000
        /*00e0*/ 	.short	0x0004
        /*00e2*/ 	.short	0x0020
        /*00e4*/ 	.byte	0x00, 0xf0, 0x21, 0x00


	//----- nvinfo : EIATTR_KPARAM_INFO
	.align		4
.L_369:
        /*00e8*/ 	.byte	0x04, 0x17
        /*00ea*/ 	.short	(.L_371 - .L_370)
.L_370:
        /*00ec*/ 	.word	0x00000000
        /*00f0*/ 	.short	0x0003
        /*00f2*/ 	.short	0x0018
        /*00f4*/ 	.byte	0x00, 0xf0, 0x21, 0x00


	//----- nvinfo : EIATTR_KPARAM_INFO
	.align		4
.L_371:
        /*00f8*/ 	.byte	0x04, 0x17
        /*00fa*/ 	.short	(.L_373 - .L_372)
.L_372:
        /*00fc*/ 	.word	0x00000000
        /*0100*/ 	.short	0x0002
        /*0102*/ 	.short	0x0010
        /*0104*/ 	.byte	0x00, 0xf0, 0x21, 0x00


	//----- nvinfo : EIATTR_KPARAM_INFO
	.align		4
.L_373:
        /*0108*/ 	.byte	0x04, 0x17
        /*010a*/ 	.short	(.L_375 - .L_374)
.L_374:
        /*010c*/ 	.word	0x00000000
        /*0110*/ 	.short	0x0001
        /*0112*/ 	.short	0x0008
        /*0114*/ 	.byte	0x00, 0xf0, 0x21, 0x00


	//----- nvinfo : EIATTR_KPARAM_INFO
	.align		4
.L_375:
        /*0118*/ 	.byte	0x04, 0x17
        /*011a*/ 	.short	(.L_377 - .L_376)
.L_376:
        /*011c*/ 	.word	0x00000000
        /*0120*/ 	.short	0x0000
        /*0122*/ 	.short	0x0000
        /*0124*/ 	.byte	0x00, 0xf0, 0x21, 0x00


	//----- nvinfo : EIATTR_SPARSE_MMA_MASK
	.align		4
.L_377:
        /*0128*/ 	.byte	0x03, 0x50
        /*012a*/ 	.short	0x0000


	//----- nvinfo : EIATTR_MAXREG_COUNT
	.align		4
        /*012c*/ 	.byte	0x03, 0x1b
        /*012e*/ 	.short	0x0080


	//----- nvinfo : EIATTR_MERCURY_ISA_VERSION
	.align		4
        /*0130*/ 	.byte	0x03, 0x5f
        /*0132*/ 	.short	0x0101


	//----- nvinfo : EIATTR_EXIT_INSTR_OFFSETS
	.align		4
        /*0134*/ 	.byte	0x04, 0x1c
        /*0136*/ 	.short	(.L_379 - .L_378)


	//   ....[0]....
.L_378:
        /*0138*/ 	.word	0x000000e0


	//   ....[1]....
        /*013c*/ 	.word	0x000062c0


	//----- nvinfo : EIATTR_MAX_THREADS
	.align		4
.L_379:
        /*0140*/ 	.byte	0x04, 0x05
        /*0142*/ 	.short	(.L_381 - .L_380)
.L_380:
        /*0144*/ 	.word	0x00000200
        /*0148*/ 	.word	0x00000001
        /*014c*/ 	.word	0x00000001


	//----- nvinfo : EIATTR_CRS_STACK_SIZE
	.align		4
.L_381:
        /*0150*/ 	.byte	0x04, 0x1e
        /*0152*/ 	.short	(.L_383 - .L_382)
.L_382:
        /*0154*/ 	.word	0x00000000


	//----- nvinfo : EIATTR_CBANK_PARAM_SIZE
	.align		4
.L_383:
        /*0158*/ 	.byte	0x03, 0x19
        /*015a*/ 	.short	0x0090


	//----- nvinfo : EIATTR_PARAM_CBANK
	.align		4
        /*015c*/ 	.byte	0x04, 0x0a
        /*015e*/ 	.short	(.L_385 - .L_384)
	.align		4
.L_384:
        /*0160*/ 	.word	index@(.nv.constant0._ZN2at6native21col2im_batched_kernelIfEEvlPKT_llllllllllllllPS2_l)
        /*0164*/ 	.short	0x0210
        /*0166*/ 	.short	0x0090


	//----- nvinfo : EIATTR_SW_WAR
	.align		4
.L_385:
        /*0168*/ 	.byte	0x04, 0x36
        /*016a*/ 	.short	(.L_387 - .L_386)
.L_386:
        /*016c*/ 	.word	0x00000008
.L_387:


//--------------------- .nv.info._ZN2at6native21col2im_batched_kernelIdEEvlPKT_llllllllllllllPS2_l --------------------------
	.section	.nv.info._ZN2at6native21col2im_batched_kernelIdEEvlPKT_llllllllllllllPS2_l,"",@"SHT_CUDA_INFO"
	.sectionflags	@""
	.align	4


	//----- nvinfo : EIATTR_CUDA_API_VERSION
	.align		4
        /*0000*/ 	.byte	0x04, 0x37
        /*0002*/ 	.short	(.L_389 - .L_388)
.L_388:
        /*0004*/ 	.word	0x00000082


	//----- nvinfo : EIATTR_KPARAM_INFO
	.align		4
.L_389:
        /*0008*/ 	.byte	0x04, 0x17
        /*000a*/ 	.short	(.L_391 - .L_390)
.L_390:
        /*000c*/ 	.word	0x00000000
        /*0010*/ 	.short	0x0011
        /*0012*/ 	.short	0x0088
        /*0014*/ 	.byte	0x00, 0xf0, 0x21, 0x00


	//----- nvinfo : EIATTR_KPARAM_INFO
	.align		4
.L_391:
        /*0018*/ 	.byte	0x04, 0x17
        /*001a*/ 	.short	(.L_393 - .L_392)
.L_392:
        /*001c*/ 	.word	0x00000000
        /*0020*/ 	.short	0x0010
        /*0022*/ 	.short	0x0080
        /*0024*/ 	.byte	0x00, 0xf0, 0x21, 0x00


	//----- nvinfo : EIATTR_KPARAM_INFO
	.align		4
.L_393:
        /*0028*/ 	.byte	0x04, 0x17
        /*002a*/ 	.short	(.L_395 - .L_394)
.L_394:
        /*002c*/ 	.word	0x00000000
        /*0030*/ 	.short	0x000f
        /*0032*/ 	.short	0x0078
        /*0034*/ 	.byte	0x00, 0xf0, 0x21, 0x00


	//----- nvinfo : EIATTR_KPARAM_INFO
	.align		4
.L_395:
        /*0038*/ 	.byte	0x04, 0x17
        /*003a*/ 	.short	(.L_397 - .L_396)
.L_396:
        /*003c*/ 	.word	0x00000000
        /*0040*/ 	.short	0x000e
        /*0042*/ 	.short	0x0070
        /*0044*/ 	.byte	0x00, 0xf0, 0x21, 0x00


	//----- nvinfo : EIATTR_KPARAM_INFO
	.align		4
.L_397:
        /*0048*/ 	.byte	0x04, 0x17
        /*004a*/ 	.short	(.L_399 - .L_398)
.L_398:
        /*004c*/ 	.word	0x00000000
        /*0050*/ 	.short	0x000d
        /*0052*/ 	.short	0x0068
        /*0054*/ 	.byte	0x00, 0xf0, 0x21, 0x00


	//----- nvinfo : EIATTR_KPARAM_INFO
	.align		4
.L_399:
        /*0058*/ 	.byte	0x04, 0x17
        /*005a*/ 	.short	(.L_401 - .L_400)
.L_400:
        /*005c*/ 	.word	0x00000000
        /*0060*/ 	.short	0x000c
        /*0062*/ 	.short	0x0060
        /*0064*/ 	.byte	0x00, 0xf0, 0x21, 0x00


	//----- nvinfo : EIATTR_KPARAM_INFO
	.align		4
.L_401:
        /*0068*/ 	.byte	0x04, 0x17
        /*006a*/ 	.short	(.L_403 - .L_402)
.L_402:
        /*006c*/ 	.word	0x00000000
        /*0070*/ 	.short	0x000b
        /*0072*/ 	.short	0x0058
        /*0074*/ 	.byte	0x00, 0xf0, 0x21, 0x00


	//----- nvinfo : EIATTR_KPARAM_INFO
	.align		4
.L_403:
        /*0078*/ 	.byte	0x04, 0x17
        /*007a*/ 	.short	(.L_405 - .L_404)
.L_404:
        /*007c*/ 	.word	0x00000000
        /*0080*/ 	.short	0x000a
        /*0082*/ 	.short	0x0050
        /*0084*/ 	.byte	0x00, 0xf0, 0x21, 0x00


	//----- nvinfo : EIATTR_KPARAM_INFO
	.align		4
.L_405:
        /*0088*/ 	.byte	0x04, 0x17
        /*008a*/ 	.short	(.L_407 - .L_406)
.L_406:
        /*008c*/ 	.word	0x00000000
        /*0090*/ 	.short	0x0009
        /*0092*/ 	.short	0x0048
        /*0094*/ 	.byte	0x00, 0xf0, 0x21, 0x00


	//----- nvinfo : EIATTR_KPARAM_INFO
	.align		4
.L_407:
        /*0098*/ 	.byte	0x04, 0x17
        /*009a*/ 	.short	(.L_409 - .L_408)
.L_408:
        /*009c*/ 	.word	0x00000000
        /*00a0*/ 	.short	0x0008
        /*00a2*/ 	.short	0x0040
        /*00a4*/ 	.byte	0x00, 0xf0, 0x21, 0x00


	//----- nvinfo : EIATTR_KPARAM_INFO
	.align		4
.L_409:
        /*00a8*/ 	.byte	0x04, 0x17
        /*00aa*/ 	.short	(.L_411 - .L_410)
.L_410:
        /*00ac*/ 	.word	0x00000000
        /*00b0*/ 	.short	0x0007
        /*00b2*/ 	.short	0x0038
        /*00b4*/ 	.byte	0x00, 0xf0, 0x21, 0x00


	//----- nvinfo : EIATTR_KPARAM_INFO
	.align		4
.L_411:
        /*00b8*/ 	.byte	0x04, 0x17
        /*00ba*/ 	.short	(.L_413 - .L_412)
.L_412:
        /*00bc*/ 	.word	0x00000000
        /*00c0*/ 	.short	0x0006
        /*00c2*/ 	.short	0x0030
        /*00c4*/ 	.byte	0x00, 0xf0, 0x21, 0x00


	//----- nvinfo : EIATTR_KPARAM_INFO
	.align		4
.L_413:
        /*00c8*/ 	.byte	0x04, 0x17
        /*00ca*/ 	.short	(.L_415 - .L_414)
.L_414:
        /*00cc*/ 	.word	0x00000000
        /*00d0*/ 	.short	0x0005
        /*00d2*/ 	.short	0x0028
        /*00d4*/ 	.byte	0x00, 0xf0, 0x21, 0x00


	//----- nvinfo : EIATTR_KPARAM_INFO
	.align		4
.L_415:
        /*00d8*/ 	.byte	0x04, 0x17
        /*00da*/ 	.short	(.L_417 - .L_416)
.L_416:
        /*00dc*/ 	.word	0x00000000
        /*00e0*/ 	.short	0x0004
        /*00e2*/ 	.short	0x0020
        /*00e4*/ 	.byte	0x00, 0xf0, 0x21, 0x00


	//----- nvinfo : EIATTR_KPARAM_INFO
	.align		4
.L_417:
        /*00e8*/ 	.byte	0x04, 0x17
        /*00ea*/ 	.short	(.L_419 - .L_418)
.L_418:
        /*00ec*/ 	.word	0x00000000
        /*00f0*/ 	.short	0x0003
        /*00f2*/ 	.short	0x0018
        /*00f4*/ 	.byte	0x00, 0xf0, 0x21, 0x00


	//----- nvinfo : EIATTR_KPARAM_INFO
	.align		4
.L_419:
        /*00f8*/ 	.byte	0x04, 0x17
        /*00fa*/ 	.short	(.L_421 - .L_420)
.L_420:
        /*00fc*/ 	.word	0x00000000
        /*0100*/ 	.short	0x0002
        /*0102*/ 	.short	0x0010
        /*0104*/ 	.byte	0x00, 0xf0, 0x21, 0x00


	//----- nvinfo : EIATTR_KPARAM_INFO
	.align		4
.L_421:
        /*0108*/ 	.byte	0x04, 0x17
        /*010a*/ 	.short	(.L_423 - .L_422)
.L_422:
        /*010c*/ 	.word	0x00000000
        /*0110*/ 	.short	0x0001
        /*0112*/ 	.short	0x0008
        /*0114*/ 	.byte	0x00, 0xf0, 0x21, 0x00


	//----- nvinfo : EIATTR_KPARAM_INFO
	.align		4
.L_423:
        /*0118*/ 	.byte	0x04, 0x17
        /*011a*/ 	.short	(.L_425 - .L_424)
.L_424:
        /*011c*/ 	.word	0x00000000
        /*0120*/ 	.short	0x0000
        /*0122*/ 	.short	0x0000
        /*0124*/ 	.byte	0x00, 0xf0, 0x21, 0x00


	//----- nvinfo : EIATTR_SPARSE_MMA_MASK
	.align		4
.L_425:
        /*0128*/ 	.byte	0x03, 0x50
        /*012a*/ 	.short	0x0000


	//----- nvinfo : EIATTR_MAXREG_COUNT
	.align		4
        /*012c*/ 	.byte	0x03, 0x1b
        /*012e*/ 	.short	0x0080


	//----- nvinfo : EIATTR_MERCURY_ISA_VERSION
	.align		4
        /*0130*/ 	.byte	0x03, 0x5f
        /*0132*/ 	.short	0x0101


	//----- nvinfo : EIATTR_EXIT_INSTR_OFFSETS
	.align		4
        /*0134*/ 	.byte	0x04, 0x1c
        /*0136*/ 	.short	(.L_427 - .L_426)


	//   ....[0]....
.L_426:
        /*0138*/ 	.word	0x000000e0


	//   ....[1]....
        /*013c*/ 	.word	0x00006240


	//----- nvinfo : EIATTR_MAX_THREADS
	.align		4
.L_427:
        /*0140*/ 	.byte	0x04, 0x05
        /*0142*/ 	.short	(.L_429 - .L_428)
.L_428:
        /*0144*/ 	.word	0x00000200
        /*0148*/ 	.word	0x00000001
        /*014c*/ 	.word	0x00000001


	//----- nvinfo : EIATTR_CRS_STACK_SIZE
	.align		4
.L_429:
        /*0150*/ 	.byte	0x04, 0x1e
        /*0152*/ 	.short	(.L_431 - .L_430)
.L_430:
        /*0154*/ 	.word	0x00000000


	//----- nvinfo : EIATTR_CBANK_PARAM_SIZE
	.align		4
.L_431:
        /*0158*/ 	.byte	0x03, 0x19
        /*015a*/ 	.short	0x0090


	//----- nvinfo : EIATTR_PARAM_CBANK
	.align		4
        /*015c*/ 	.byte	0x04, 0x0a
        /*015e*/ 	.short	(.L_433 - .L_432)
	.align		4
.L_432:
        /*0160*/ 	.word	index@(.nv.constant0._ZN2at6native21col2im_batched_kernelIdEEvlPKT_llllllllllllllPS2_l)
        /*0164*/ 	.short	0x0210
        /*0166*/ 	.short	0x0090


	//----- nvinfo : EIATTR_SW_WAR
	.align		4
.L_433:
        /*0168*/ 	.byte	0x04, 0x36
        /*016a*/ 	.short	(.L_435 - .L_434)
.L_434:
        /*016c*/ 	.word	0x00000008
.L_435:


//--------------------- .nv.callgraph             --------------------------
	.section	.nv.callgraph,"",@"SHT_CUDA_CALLGRAPH"
	.align	4
	.sectionentsize	8
	.align		4
        /*0000*/ 	.word	0x00000000
	.align		4
        /*0004*/ 	.word	0xffffffff
	.align		4
        /*0008*/ 	.word	0x00000000
	.align		4
        /*000c*/ 	.word	0xfffffffe
	.align		4
        /*0010*/ 	.word	0x00000000
	.align		4
        /*0014*/ 	.word	0xfffffffd
	.align		4
        /*0018*/ 	.word	0x00000000
	.align		4
        /*001c*/ 	.word	0xfffffffc


//--------------------- .nv.constant4             --------------------------
	.section	.nv.constant4,"a",@progbits
	.align	8
	.align		8
.nv.constant4:
        /*0000*/ 	.dword	_ZN39_INTERNAL_e0f758ff_9_Col2Im_cu_f26365334cuda3std3__45__cpo5beginE
	.align		8
        /*0008*/ 	.dword	_ZN39_INTERNAL_e0f758ff_9_Col2Im_cu_f26365334cuda3std3__45__cpo3endE
	.align		8
        /*0010*/ 	.dword	_ZN39_INTERNAL_e0f758ff_9_Col2Im_cu_f26365334cuda3std3__45__cpo6cbeginE
	.align		8
        /*0018*/ 	.dword	_ZN39_INTERNAL_e0f758ff_9_Col2Im_cu_f26365334cuda3std3__45__cpo4cendE
	.align		8
        /*0020*/ 	.dword	_ZN39_INTERNAL_e0f758ff_9_Col2Im_cu_f26365334cuda3std3__45__cpo6rbeginE
	.align		8
        /*0028*/ 	.dword	_ZN39_INTERNAL_e0f758ff_9_Col2Im_cu_f26365334cuda3std3__45__cpo4rendE
	.align		8
        /*0030*/ 	.dword	_ZN39_INTERNAL_e0f758ff_9_Col2Im_cu_f26365334cuda3std3__45__cpo7crbeginE
	.align		8
        /*0038*/ 	.dword	_ZN39_INTERNAL_e0f758ff_9_Col2Im_cu_f26365334cuda3std3__45__cpo5crendE
	.align		8
        /*0040*/ 	.dword	_ZN39_INTERNAL_e0f758ff_9_Col2Im_cu_f26365334cuda3std3__441_GLOBAL__N__e0f758ff_9_Col2Im_cu_f26365336ignoreE
	.align		8
        /*0048*/ 	.dword	_ZN39_INTERNAL_e0f758ff_9_Col2Im_cu_f26365334cuda3std3__419piecewise_constructE
	.align		8
        /*0050*/ 	.dword	_ZN39_INTERNAL_e0f758ff_9_Col2Im_cu_f26365334cuda3std3__48in_placeE
	.align		8
        /*0058*/ 	.dword	_ZN39_INTERNAL_e0f758ff_9_Col2Im_cu_f26365334cuda3std3__420unreachable_sentinelE
	.align		8
        /*0060*/ 	.dword	_ZN39_INTERNAL_e0f758ff_9_Col2Im_cu_f26365334cuda3std6ranges3__45__cpo4swapE
	.align		8
        /*0068*/ 	.dword	_ZN39_INTERNAL_e0f758ff_9_Col2Im_cu_f26365334cuda3std6ranges3__45__cpo9iter_moveE
	.align		8
        /*0070*/ 	.dword	_ZN39_INTERNAL_e0f758ff_9_Col2Im_cu_f26365334cuda3std6ranges3__45__cpo5beginE
	.align		8
        /*0078*/ 	.dword	_ZN39_INTERNAL_e0f758ff_9_Col2Im_cu_f26365334cuda3std6ranges3__45__cpo3endE
	.align		8
        /*0080*/ 	.dword	_ZN39_INTERNAL_e0f758ff_9_Col2Im_cu_f26365334cuda3std6ranges3__45__cpo6cbeginE
	.align		8
        /*0088*/ 	.dword	_ZN39_INTERNAL_e0f758ff_9_Col2Im_cu_f26365334cuda3std6ranges3__45__cpo4cendE
	.align		8
        /*0090*/ 	.dword	_ZN39_INTERNAL_e0f758ff_9_Col2Im_cu_f26365334cuda3std6ranges3__45__cpo7advanceE
	.align		8
        /*0098*/ 	.dword	_ZN39_INTERNAL_e0f758ff_9_Col2Im_cu_f26365334cuda3std6ranges3__45__cpo9iter_swapE
	.align		8
        /*00a0*/ 	.dword	_ZN39_INTERNAL_e0f758ff_9_Col2Im_cu_f26365334cuda3std6ranges3__45__cpo4nextE
	.align		8
        /*00a8*/ 	.dword	_ZN39_INTERNAL_e0f758ff_9_Col2Im_cu_f26365334cuda3std6ranges3__45__cpo4prevE
	.align		8
        /*00b0*/ 	.dword	_ZN39_INTERNAL_e0f758ff_9_Col2Im_cu_f26365334cuda3std6ranges3__45__cpo4dataE
	.align		8
        /*00b8*/ 	.dword	_ZN39_INTERNAL_e0f758ff_9_Col2Im_cu_f26365334cuda3std6ranges3__45__cpo5cdataE
	.align		8
        /*00c0*/ 	.dword	_ZN39_INTERNAL_e0f758ff_9_Col2Im_cu_f26365334cuda3std6ranges3__45__cpo4sizeE
	.align		8
        /*00c8*/ 	.dword	_ZN39_INTERNAL_e0f758ff_9_Col2Im_cu_f26365334cuda3std6ranges3__45__cpo5ssizeE
	.align		8
        /*00d0*/ 	.dword	_ZN39_INTERNAL_e0f758ff_9_Col2Im_cu_f26365334cuda3std6ranges3__45__cpo8distanceE
	.align		8
        /*00d8*/ 	.dword	_ZN39_INTERNAL_e0f758ff_9_Col2Im_cu_f26365336thrust23THRUST_300001_SM_900_NS6system6detail10sequential3seqE


//--------------------- .text._ZN2at6native21col2im_batched_kernelIbEEvlPKT_llllllllllllllPS2_l --------------------------
	.section	.text._ZN2at6native21col2im_batched_kernelIbEEvlPKT_llllllllllllllPS2_l,"ax",@progbits
	.align	128
        .global         _ZN2at6native21col2im_batched_kernelIbEEvlPKT_llllllllllllllPS2_l
        .type           _ZN2at6native21col2im_batched_kernelIbEEvlPKT_llllllllllllllPS2_l,@function
        .size           _ZN2at6native21col2im_batched_kernelIbEEvlPKT_llllllllllllllPS2_l,(.L_x_813 - _ZN2at6native21col2im_batched_kernelIbEEvlPKT_llllllllllllllPS2_l)
        .other          _ZN2at6native21col2im_batched_kernelIbEEvlPKT_llllllllllllllPS2_l,@"STO_CUDA_ENTRY STV_DEFAULT"
_ZN2at6native21col2im_batched_kernelIbEEvlPKT_llllllllllllllPS2_l:
.text._ZN2at6native21col2im_batched_kernelIbEEvlPKT_llllllllllllllPS2_l:
[----:B------:R-:W0:Y:S01]  /*0000*/  LDC R1, c[0x0][0x28] ;  /* 0x00000a00ff017b82 */ /* 0x000e220000000800 */
[----:B------:R-:W1:Y:S07]  /*0010*/  S2R R2, SR_TID.X ;  /* 0x0000000000027919 */ /* 0x000e6e0000002100 */
[----:B------:R-:W1:Y:S01]  /*0020*/  S2UR UR7, SR_CTAID.X ;  /* 0x00000000000779c3 */ /* 0x000e620000002500 */
[----:B------:R-:W-:Y:S01]  /*0030*/  ULDC.64 UR8, c[0x0][0x228] ;  /* 0x00008a0000087ab9 */ /* 0x000fe20000000a00 */
[----:B------:R-:W-:Y:S01]  /*0040*/  ULDC.64 UR10, c[0x0][0x210] ;  /* 0x00008400000a7ab9 */ /* 0x000fe20000000a00 */
[----:B------:R-:W-:Y:S01]  /*0050*/  IMAD.MOV.U32 R3, RZ, RZ, RZ ;  /* 0x000000ffff037224 */ /* 0x000fe200078e00ff */
[----:B------:R-:W-:Y:S01]  /*0060*/  UIMAD UR6, UR9, UR10, URZ ;  /* 0x0000000a090672a4 */ /* 0x000fe2000f8e023f */
[----:B0-----:R-:W-:Y:S01]  /*0070*/  VIADD R1, R1, 0xfffffff0 ;  /* 0xfffffff001017836 */ /* 0x001fe20000000000 */
[----:B------:R-:W-:-:S02]  /*0080*/  UIMAD.WIDE.U32 UR4, UR8, UR10, URZ ;  /* 0x0000000a080472a5 */ /* 0x000fc4000f8e003f */
[----:B------:R-:W1:Y:S01]  /*0090*/  LDC R5, c[0x0][RZ] ;  /* 0x00000000ff057b82 */ /* 0x000e620000000800 */
[----:B------:R-:W-:-:S04]  /*00a0*/  UIMAD UR6, UR8, UR11, UR6 ;  /* 0x0000000b080672a4 */ /* 0x000fc8000f8e0206 */
[----:B------:R-:W-:Y:S01]  /*00b0*/  UIADD3 UR6, UR5, UR6, URZ ;  /* 0x0000000605067290 */ /* 0x000fe2000fffe03f */
[----:B-1----:R-:W-:-:S03]  /*00c0*/  IMAD.WIDE.U32 R2, R5, UR7, R2 ;  /* 0x0000000705027c25 */ /* 0x002fc6000f8e0002 */
[----:B------:R-:W-:-:S04]  /*00d0*/  ISETP.GE.U32.AND P0, PT, R2, UR4, PT ;  /* 0x0000000402007c0c */ /* 0x000fc8000bf06070 */
[----:B------:R-:W-:-:S13]  /*00e0*/  ISETP.GE.AND.EX P0, PT, R3, UR6, PT, P0 ;  /* 0x0000000603007c0c */ /* 0x000fda000bf06300 */
[----:B------:R-:W-:Y:S05]  /*00f0*/  @P0 EXIT ;  /* 0x000000000000094d */ /* 0x000fea0003800000 */
[----:B------:R0:W-:Y:S01]  /*0100*/  STL [R1], R2 ;  /* 0x0000000201007387 */ /* 0x0001e20000100800 */
[----:B------:R-:W1:Y:S03]  /*0110*/  LDC.64 R52, c[0x0][0x208] ;  /* 0x00008200ff347b82 */ /* 0x000e660000000a00 */
[----:B------:R0:W-:Y:S02]  /*0120*/  STL [R1+0x8], R3 ;  /* 0x0000080301007387 */ /* 0x0001e40000100800 */
.L_x_114:
[----:B------:R-:W2:Y:S01]  /*0130*/  LDL R4, [R1+0x8] ;  /* 0x0000080001047983 */ /* 0x000ea20000100800 */
[----:B------:R-:W-:Y:S01]  /*0140*/  ULDC UR7, c[0x0][0x214] ;  /* 0x0000850000077ab9 */ /* 0x000fe20000000800 */
[----:B------:R-:W-:Y:S01]  /*0150*/  BSSY B0, `(.L_x_0) ;  /* 0x0000031000007945 */ /* 0x000fe20003800000 */
[----:B--2---:R-:W-:-:S04]  /*0160*/  LOP3.LUT R0, R4, UR7, RZ, 0xfc, !PT ;  /* 0x0000000704007c12 */ /* 0x004fc8000f8efcff */
[----:B------:R-:W-:-:S13]  /*0170*/  ISETP.NE.U32.AND P0, PT, R0, RZ, PT ;  /* 0x000000ff0000720c */ /* 0x000fda0003f05070 */
[----:B------:R-:W-:Y:S05]  /*0180*/  @!P0 BRA `(.L_x_1) ;  /* 0x0000000000548947 */ /* 0x000fea0003800000 */
[----:B------:R2:W5:Y:S01]  /*0190*/  LDL R44, [R1] ;  /* 0x00000000012c7983 */ /* 0x0005620000100800 */
[----:B------:R-:W-:Y:S01]  /*01a0*/  ULDC.64 UR8, c[0x0][0x210] ;  /* 0x0000840000087ab9 */ /* 0x000fe20000000a00 */
[----:B------:R-:W-:Y:S01]  /*01b0*/  IMAD.MOV.U32 R0, RZ, RZ, R4 ;  /* 0x000000ffff007224 */ /* 0x000fe200078e0004 */
[----:B0-----:R-:W-:Y:S01]  /*01c0*/  MOV R3, UR8 ;  /* 0x0000000800037c02 */ /* 0x001fe20008000f00 */
[----:B------:R-:W-:Y:S01]  /*01d0*/  IMAD.U32 R2, RZ, RZ, UR9 ;  /* 0x00000009ff027e24 */ /* 0x000fe2000f8e00ff */
[----:B------:R-:W-:-:S07]  /*01e0*/  MOV R4, 0x200 ;  /* 0x0000020000047802 */ /* 0x000fce0000000f00 */
[----:B-12--5:R-:W-:Y:S05]  /*01f0*/  CALL.REL.NOINC `($__internal_0_$__cuda_sm20_div_s64) ;  /* 0x0000006000e07944 */ /* 0x026fea0003c00000 */
[----:B------:R-:W2:Y:S04]  /*0200*/  LDL R3, [R1+0x8] ;  /* 0x0000080001037983 */ /* 0x000ea80000100800 */
[----:B------:R-:W2:Y:S01]  /*0210*/  LDL R2, [R1] ;  /* 0x0000000001027983 */ /* 0x000ea20000100800 */
[-C--:B------:R-:W-:Y:S01]  /*0220*/  IADD3 R5, P0, RZ, -R30.reuse, RZ ;  /* 0x8000001eff057210 */ /* 0x080fe20007f1e0ff */
[----:B------:R-:W-:Y:S01]  /*0230*/  ULDC.64 UR8, c[0x0][0x210] ;  /* 0x0000840000087ab9 */ /* 0x000fe20000000a00 */
[----:B------:R-:W-:Y:S01]  /*0240*/  MOV R18, R30 ;  /* 0x0000001e00127202 */ /* 0x000fe20000000f00 */
[----:B------:R-:W-:Y:S01]  /*0250*/  IMAD.MOV.U32 R19, RZ, RZ, R31 ;  /* 0x000000ffff137224 */ /* 0x000fe200078e001f */
[----:B------:R-:W-:-:S05]  /*0260*/  IADD3.X R0, RZ, ~R31, RZ, P0, !PT ;  /* 0x8000001fff007210 */ /* 0x000fca00007fe4ff */
[----:B------:R-:W-:Y:S02]  /*0270*/  IMAD R0, R0, UR8, RZ ;  /* 0x0000000800007c24 */ /* 0x000fe4000f8e02ff */
[----:B--2---:R-:W-:-:S04]  /*0280*/  IMAD.WIDE.U32 R2, R5, UR8, R2 ;  /* 0x0000000805027c25 */ /* 0x004fc8000f8e0002 */
[----:B------:R-:W-:Y:S02]  /*0290*/  IMAD R5, R5, UR9, R0 ;  /* 0x0000000905057c24 */ /* 0x000fe4000f8e0200 */
[----:B------:R-:W-:Y:S02]  /*02a0*/  IMAD.MOV.U32 R61, RZ, RZ, R2 ;  /* 0x000000ffff3d7224 */ /* 0x000fe400078e0002 */
[----:B------:R-:W-:-:S05]  /*02b0*/  IMAD.IADD R0, R3, 0x1, R5 ;  /* 0x0000000103007824 */ /* 0x000fca00078e0205 */
[----:B------:R0:W-:Y:S01]  /*02c0*/  STL [R1+0x4], R0 ;  /* 0x0000040001007387 */ /* 0x0001e20000100800 */
[----:B------:R-:W-:Y:S05]  /*02d0*/  BRA `(.L_x_2) ;  /* 0x0000000000607947 */ /* 0x000fea0003800000 */
.L_x_1:
[----:B------:R-:W2:Y:S01]  /*02e0*/  LDL R4, [R1] ;  /* 0x0000000001047983 */ /* 0x000ea20000100800 */
[----:B------:R-:W-:Y:S01]  /*02f0*/  ULDC UR7, c[0x0][0x210] ;  /* 0x0000840000077ab9 */ /* 0x000fe20000000800 */
[----:B------:R-:W-:Y:S01]  /*0300*/  IMAD.MOV.U32 R19, RZ, RZ, RZ ;  /* 0x000000ffff137224 */ /* 0x000fe200078e00ff */
[----:B------:R-:W3:Y:S01]  /*0310*/  I2F.U32.RP R0, UR7 ;  /* 0x0000000700007d06 */ /* 0x000ee20008209000 */
[----:B------:R-:W-:Y:S01]  /*0320*/  ISETP.NE.U32.AND P2, PT, RZ, UR7, PT ;  /* 0x00000007ff007c0c */ /* 0x000fe2000bf45070 */
[----:B------:R4:W-:Y:S06]  /*0330*/  STL [R1+0x4], RZ ;  /* 0x000004ff01007387 */ /* 0x0009ec0000100800 */
[----:B---3--:R-:W0:Y:S02]  /*0340*/  MUFU.RCP R0, R0 ;  /* 0x0000000000007308 */ /* 0x008e240000001000 */
[----:B0-----:R-:W-:-:S06]  /*0350*/  VIADD R2, R0, 0xffffffe ;  /* 0x0ffffffe00027836 */ /* 0x001fcc0000000000 */
[----:B------:R0:W3:Y:S02]  /*0360*/  F2I.FTZ.U32.TRUNC.NTZ R3, R2 ;  /* 0x0000000200037305 */ /* 0x0000e4000021f000 */
[----:B0-----:R-:W-:Y:S01]  /*0370*/  IMAD.MOV.U32 R2, RZ, RZ, RZ ;  /* 0x000000ffff027224 */ /* 0x001fe200078e00ff */
[----:B---3--:R-:W-:-:S05]  /*0380*/  IADD3 R5, RZ, -R3, RZ ;  /* 0x80000003ff057210 */ /* 0x008fca0007ffe0ff */
[----:B------:R-:W-:-:S04]  /*0390*/  IMAD R5, R5, UR7, RZ ;  /* 0x0000000705057c24 */ /* 0x000fc8000f8e02ff */
[----:B------:R-:W-:-:S06]  /*03a0*/  IMAD.HI.U32 R3, R3, R5, R2 ;  /* 0x0000000503037227 */ /* 0x000fcc00078e0002 */
[----:B--2---:R-:W-:-:S04]  /*03b0*/  IMAD.HI.U32 R18, R3, R4, RZ ;  /* 0x0000000403127227 */ /* 0x004fc800078e00ff */
[----:B------:R-:W-:-:S04]  /*03c0*/  IMAD.MOV R3, RZ, RZ, -R18 ;  /* 0x000000ffff037224 */ /* 0x000fc800078e0a12 */
[----:B------:R-:W-:-:S05]  /*03d0*/  IMAD R3, R3, UR7, R4 ;  /* 0x0000000703037c24 */ /* 0x000fca000f8e0204 */
[----:B------:R-:W-:-:S13]  /*03e0*/  ISETP.GE.U32.AND P0, PT, R3, UR7, PT ;  /* 0x0000000703007c0c */ /* 0x000fda000bf06070 */
[----:B------:R-:W-:Y:S01]  /*03f0*/  @P0 IADD3 R3, R3, -UR7, RZ ;  /* 0x8000000703030c10 */ /* 0x000fe2000fffe0ff */
[----:B------:R-:W-:-:S03]  /*0400*/  @P0 VIADD R18, R18, 0x1 ;  /* 0x0000000112120836 */ /* 0x000fc60000000000 */
[----:B------:R-:W-:-:S13]  /*0410*/  ISETP.GE.U32.AND P1, PT, R3, UR7, PT ;  /* 0x0000000703007c0c */ /* 0x000fda000bf26070 */
[----:B------:R-:W-:Y:S01]  /*0420*/  @P1 VIADD R18, R18, 0x1 ;  /* 0x0000000112121836 */ /* 0x000fe20000000000 */
[----:B------:R-:W-:-:S04]  /*0430*/  @!P2 LOP3.LUT R18, RZ, UR7, RZ, 0x33, !PT ;  /* 0x00000007ff12ac12 */ /* 0x000fc8000f8e33ff */
[----:B------:R-:W-:-:S05]  /*0440*/  IADD3 R61, -R18, RZ, RZ ;  /* 0x000000ff123d7210 */ /* 0x000fca0007ffe1ff */
[----:B----4-:R-:W-:-:S07]  /*0450*/  IMAD R61, R61, UR7, R4 ;  /* 0x000000073d3d7c24 */ /* 0x010fce000f8e0204 */
.L_x_2:
[----:B------:R-:W-:Y:S05]  /*0460*/  BSYNC B0 ;  /* 0x0000000000007941 */ /* 0x000fea0003800000 */
.L_x_0:
[----:B------:R-:W0:Y:S01]  /*0470*/  LDL R4, [R1+0x4] ;  /* 0x0000040001047983 */ /* 0x000e220000100800 */
[----:B------:R-:W-:Y:S01]  /*0480*/  ULDC UR7, c[0x0][0x23c] ;  /* 0x00008f0000077ab9 */ /* 0x000fe20000000800 */
[----:B------:R-:W-:Y:S01]  /*0490*/  BSSY B0, `(.L_x_3) ;  /* 0x000002d000007945 */ /* 0x000fe20003800000 */
[----:B0-----:R-:W-:-:S04]  /*04a0*/  LOP3.LUT R0, R4, UR7, RZ, 0xfc, !PT ;  /* 0x0000000704007c12 */ /* 0x001fc8000f8efcff */
[----:B------:R-:W-:-:S13]  /*04b0*/  ISETP.NE.U32.AND P0, PT, R0, RZ, PT ;  /* 0x000000ff0000720c */ /* 0x000fda0003f05070 */
[----:B------:R-:W-:Y:S05]  /*04c0*/  @!P0 BRA `(.L_x_4) ;  /* 0x0000000000488947 */ /* 0x000fea0003800000 */
[----:B------:R-:W-:Y:S01]  /*04d0*/  ULDC.64 UR8, c[0x0][0x238] ;  /* 0x00008e0000087ab9 */ /* 0x000fe20000000a00 */
[----:B------:R-:W-:Y:S01]  /*04e0*/  IMAD.MOV.U32 R0, RZ, RZ, R4 ;  /* 0x000000ffff007224 */ /* 0x000fe200078e0004 */
[----:B------:R-:W-:Y:S01]  /*04f0*/  MOV R3, UR8 ;  /* 0x0000000800037c02 */ /* 0x000fe20008000f00 */
[----:B------:R-:W-:Y:S01]  /*0500*/  IMAD.MOV.U32 R44, RZ, RZ, R61 ;  /* 0x000000ffff2c7224 */ /* 0x000fe200078e003d */
[----:B------:R-:W-:Y:S01]  /*0510*/  MOV R4, 0x540 ;  /* 0x0000054000047802 */ /* 0x000fe20000000f00 */
[----:B------:R-:W-:-:S07]  /*0520*/  IMAD.U32 R2, RZ, RZ, UR9 ;  /* 0x00000009ff027e24 */ /* 0x000fce000f8e00ff */
[----:B-1----:R-:W-:Y:S05]  /*0530*/  CALL.REL.NOINC `($__internal_0_$__cuda_sm20_div_s64) ;  /* 0x0000006000107944 */ /* 0x002fea0003c00000 */
[----:B------:R-:W2:Y:S01]  /*0540*/  LDL R2, [R1+0x4] ;  /* 0x0000040001027983 */ /* 0x000ea20000100800 */
[----:B------:R-:W-:Y:S01]  /*0550*/  IADD3 R5, P0, RZ, -R30, RZ ;  /* 0x8000001eff057210 */ /* 0x000fe20007f1e0ff */
[----:B------:R-:W-:-:S03]  /*0560*/  ULDC.64 UR8, c[0x0][0x238] ;  /* 0x00008e0000087ab9 */ /* 0x000fc60000000a00 */
[----:B------:R-:W-:-:S05]  /*0570*/  IADD3.X R0, RZ, ~R31, RZ, P0, !PT ;  /* 0x8000001fff007210 */ /* 0x000fca00007fe4ff */
[----:B------:R-:W-:Y:S02]  /*0580*/  IMAD R0, R0, UR8, RZ ;  /* 0x0000000800007c24 */ /* 0x000fe4000f8e02ff */
[----:B--2---:R-:W-:Y:S02]  /*0590*/  IMAD.MOV.U32 R3, RZ, RZ, R2 ;  /* 0x000000ffff037224 */ /* 0x004fe400078e0002 */
[----:B------:R-:W-:-:S04]  /*05a0*/  IMAD.MOV.U32 R2, RZ, RZ, R61 ;  /* 0x000000ffff027224 */ /* 0x000fc800078e003d */
[----:B------:R-:W-:-:S04]  /*05b0*/  IMAD.WIDE.U32 R2, R5, UR8, R2 ;  /* 0x0000000805027c25 */ /* 0x000fc8000f8e0002 */
[----:B------:R-:W-:-:S05]  /*05c0*/  IMAD R5, R5, UR9, R0 ;  /* 0x0000000905057c24 */ /* 0x000fca000f8e0200 */
[----:B------:R-:W-:Y:S01]  /*05d0*/  IADD3 R0, R3, R5, RZ ;  /* 0x0000000503007210 */ /* 0x000fe20007ffe0ff */
[----:B------:R-:W-:Y:S06]  /*05e0*/  BRA `(.L_x_5) ;  /* 0x00000000005c7947 */ /* 0x000fec0003800000 */
.L_x_4:
[----:B------:R-:W-:Y:S01]  /*05f0*/  ULDC UR7, c[0x0][0x238] ;  /* 0x00008e0000077ab9 */ /* 0x000fe20000000800 */
[----:B------:R-:W-:Y:S01]  /*0600*/  IMAD.MOV.U32 R31, RZ, RZ, RZ ;  /* 0x000000ffff1f7224 */ /* 0x000fe200078e00ff */
[----:B------:R-:W0:Y:S01]  /*0610*/  I2F.U32.RP R0, UR7 ;  /* 0x0000000700007d06 */ /* 0x000e220008209000 */
[----:B------:R-:W-:-:S07]  /*0620*/  ISETP.NE.U32.AND P2, PT, RZ, UR7, PT ;  /* 0x00000007ff007c0c */ /* 0x000fce000bf45070 */
[----:B0-----:R-:W0:Y:S02]  /*0630*/  MUFU.RCP R0, R0 ;  /* 0x0000000000007308 */ /* 0x001e240000001000 */
[----:B0-----:R-:W-:Y:S01]  /*0640*/  VIADD R2, R0, 0xffffffe ;  /* 0x0ffffffe00027836 */ /* 0x001fe20000000000 */
[----:B------:R-:W-:-:S05]  /*0650*/  MOV R0, RZ ;  /* 0x000000ff00007202 */ /* 0x000fca0000000f00 */
[----:B------:R0:W2:Y:S02]  /*0660*/  F2I.FTZ.U32.TRUNC.NTZ R3, R2 ;  /* 0x0000000200037305 */ /* 0x0000a4000021f000 */
[----:B0-----:R-:W-:Y:S01]  /*0670*/  HFMA2.MMA R2, -RZ, RZ, 0, 0 ;  /* 0x00000000ff027435 */ /* 0x001fe200000001ff */
[----:B--2---:R-:W-:-:S04]  /*0680*/  IMAD.MOV R5, RZ, RZ, -R3 ;  /* 0x000000ffff057224 */ /* 0x004fc800078e0a03 */
[----:B------:R-:W-:-:S05]  /*0690*/  IMAD R5, R5, UR7, RZ ;  /* 0x0000000705057c24 */ /* 0x000fca000f8e02ff */
[----:B------:R-:W-:-:S06]  /*06a0*/  IMAD.HI.U32 R4, R3, R5, R2 ;  /* 0x0000000503047227 */ /* 0x000fcc00078e0002 */
[----:B------:R-:W-:-:S04]  /*06b0*/  IMAD.HI.U32 R30, R4, R61, RZ ;  /* 0x0000003d041e7227 */ /* 0x000fc800078e00ff */
[----:B------:R-:W-:-:S04]  /*06c0*/  IMAD.MOV R4, RZ, RZ, -R30 ;  /* 0x000000ffff047224 */ /* 0x000fc800078e0a1e */
[----:B------:R-:W-:-:S05]  /*06d0*/  IMAD R3, R4, UR7, R61 ;  /* 0x0000000704037c24 */ /* 0x000fca000f8e023d */
[----:B------:R-:W-:-:S13]  /*06e0*/  ISETP.GE.U32.AND P0, PT, R3, UR7, PT ;  /* 0x0000000703007c0c */ /* 0x000fda000bf06070 */
[----:B------:R-:W-:Y:S01]  /*06f0*/  @P0 VIADD R3, R3, -UR7 ;  /* 0x8000000703030c36 */ /* 0x000fe20008000000 */
[----:B------:R-:W-:-:S04]  /*0700*/  @P0 IADD3 R30, R30, 0x1, RZ ;  /* 0x000000011e1e0810 */ /* 0x000fc80007ffe0ff */
[----:B------:R-:W-:-:S13]  /*0710*/  ISETP.GE.U32.AND P1, PT, R3, UR7, PT ;  /* 0x0000000703007c0c */ /* 0x000fda000bf26070 */
[----:B------:R-:W-:Y:S01]  /*0720*/  @P1 VIADD R30, R30, 0x1 ;  /* 0x000000011e1e1836 */ /* 0x000fe20000000000 */
[----:B------:R-:W-:-:S05]  /*0730*/  @!P2 LOP3.LUT R30, RZ, UR7, RZ, 0x33, !PT ;  /* 0x00000007ff1eac12 */ /* 0x000fca000f8e33ff */
[----:B------:R-:W-:-:S04]  /*0740*/  IMAD.MOV R2, RZ, RZ, -R30 ;  /* 0x000000ffff027224 */ /* 0x000fc800078e0a1e */
[----:B------:R-:W-:-:S07]  /*0750*/  IMAD R2, R2, UR7, R61 ;  /* 0x0000000702027c24 */ /* 0x000fce000f8e023d */
.L_x_5:
[----:B------:R-:W-:Y:S05]  /*0760*/  BSYNC B0 ;  /* 0x0000000000007941 */ /* 0x000fea0003800000 */
.L_x_3:
[----:B------:R-:W-:Y:S01]  /*0770*/  ULDC UR7, c[0x0][0x234] ;  /* 0x00008d0000077ab9 */ /* 0x000fe20000000800 */
[----:B------:R-:W-:Y:S01]  /*0780*/  ULDC.64 UR8, c[0x0][0x258] ;  /* 0x0000960000087ab9 */ /* 0x000fe20000000a00 */
[----:B------:R-:W-:Y:S01]  /*0790*/  LOP3.LUT R3, R31, UR7, RZ, 0xfc, !PT ;  /* 0x000000071f037c12 */ /* 0x000fe2000f8efcff */
[----:B------:R-:W-:Y:S01]  /*07a0*/  BSSY B0, `(.L_x_6) ;  /* 0x0000023000007945 */ /* 0x000fe20003800000 */
[----:B------:R-:W-:Y:S02]  /*07b0*/  IADD3 R50, P1, R2, UR8, RZ ;  /* 0x0000000802327c10 */ /* 0x000fe4000ff3e0ff */
[----:B------:R-:W-:Y:S02]  /*07c0*/  ISETP.NE.U32.AND P0, PT, R3, RZ, PT ;  /* 0x000000ff0300720c */ /* 0x000fe40003f05070 */
[----:B------:R-:W-:-:S11]  /*07d0*/  IADD3.X R51, R0, UR9, RZ, P1, !PT ;  /* 0x0000000900337c10 */ /* 0x000fd60008ffe4ff */
[----:B------:R-:W-:Y:S05]  /*07e0*/  @!P0 BRA `(.L_x_7) ;  /* 0x0000000000288947 */ /* 0x000fea0003800000 */
[----:B------:R-:W-:Y:S01]  /*07f0*/  ULDC.64 UR8, c[0x0][0x230] ;  /* 0x00008c0000087ab9 */ /* 0x000fe20000000a00 */
[----:B------:R-:W-:Y:S01]  /*0800*/  IMAD.MOV.U32 R36, RZ, RZ, R30 ;  /* 0x000000ffff247224 */ /* 0x000fe200078e001e */
[----:B------:R-:W-:Y:S01]  /*0810*/  MOV R35, R31 ;  /* 0x0000001f00237202 */ /* 0x000fe20000000f00 */
[----:B------:R-:W-:Y:S01]  /*0820*/  IMAD.U32 R4, RZ, RZ, UR8 ;  /* 0x00000008ff047e24 */ /* 0x000fe2000f8e00ff */
[----:B------:R-:W-:Y:S01]  /*0830*/  MOV R0, 0x860 ;  /* 0x0000086000007802 */ /* 0x000fe20000000f00 */
[----:B------:R-:W-:-:S07]  /*0840*/  IMAD.U32 R34, RZ, RZ, UR9 ;  /* 0x00000009ff227e24 */ /* 0x000fce000f8e00ff */
[----:B-1----:R-:W-:Y:S05]  /*0850*/  CALL.REL.NOINC `($__internal_1_$__cuda_sm20_rem_s64) ;  /* 0x0000006000987944 */ /* 0x002fea0003c00000 */
[----:B------:R-:W-:Y:S01]  /*0860*/  MOV R2, R4 ;  /* 0x0000000400027202 */ /* 0x000fe20000000f00 */
[----:B------:R-:W-:Y:S01]  /*0870*/  IMAD.MOV.U32 R3, RZ, RZ, R31 ;  /* 0x000000ffff037224 */ /* 0x000fe200078e001f */
[----:B------:R-:W-:Y:S06]  /*0880*/  BRA `(.L_x_8) ;  /* 0x0000000000507947 */ /* 0x000fec0003800000 */
.L_x_7:
[----:B------:R-:W-:Y:S02]  /*0890*/  ULDC UR7, c[0x0][0x230] ;  /* 0x00008c0000077ab9 */ /* 0x000fe40000000800 */
[----:B------:R-:W0:Y:S01]  /*08a0*/  I2F.U32.RP R0, UR7 ;  /* 0x0000000700007d06 */ /* 0x000e220008209000 */
[----:B------:R-:W-:-:S07]  /*08b0*/  ISETP.NE.U32.AND P1, PT, RZ, UR7, PT ;  /* 0x00000007ff007c0c */ /* 0x000fce000bf25070 */
[----:B0-----:R-:W0:Y:S02]  /*08c0*/  MUFU.RCP R0, R0 ;  /* 0x0000000000007308 */ /* 0x001e240000001000 */
[----:B0-----:R-:W-:-:S06]  /*08d0*/  VIADD R2, R0, 0xffffffe ;  /* 0x0ffffffe00027836 */ /* 0x001fcc0000000000 */
[----:B------:R0:W2:Y:S02]  /*08e0*/  F2I.FTZ.U32.TRUNC.NTZ R3, R2 ;  /* 0x0000000200037305 */ /* 0x0000a4000021f000 */
[----:B0-----:R-:W-:Y:S01]  /*08f0*/  IMAD.MOV.U32 R2, RZ, RZ, RZ ;  /* 0x000000ffff027224 */ /* 0x001fe200078e00ff */
[----:B--2---:R-:W-:-:S05]  /*0900*/  IADD3 R5, RZ, -R3, RZ ;  /* 0x80000003ff057210 */ /* 0x004fca0007ffe0ff */
[----:B------:R-:W-:-:S04]  /*0910*/  IMAD R5, R5, UR7, RZ ;  /* 0x0000000705057c24 */ /* 0x000fc8000f8e02ff */
[----:B------:R-:W-:-:S06]  /*0920*/  IMAD.HI.U32 R3, R3, R5, R2 ;  /* 0x0000000503037227 */ /* 0x000fcc00078e0002 */
[----:B------:R-:W-:-:S04]  /*0930*/  IMAD.HI.U32 R3, R3, R30, RZ ;  /* 0x0000001e03037227 */ /* 0x000fc800078e00ff */
[----:B------:R-:W-:-:S04]  /*0940*/  IMAD.MOV R3, RZ, RZ, -R3 ;  /* 0x000000ffff037224 */ /* 0x000fc800078e0a03 */
[----:B------:R-:W-:Y:S01]  /*0950*/  IMAD R30, R3, UR7, R30 ;  /* 0x00000007031e7c24 */ /* 0x000fe2000f8e021e */
[----:B------:R-:W-:-:S04]  /*0960*/  HFMA2.MMA R3, -RZ, RZ, 0, 0 ;  /* 0x00000000ff037435 */ /* 0x000fc800000001ff */
[----:B------:R-:W-:-:S13]  /*0970*/  ISETP.GE.U32.AND P0, PT, R30, UR7, PT ;  /* 0x000000071e007c0c */ /* 0x000fda000bf06070 */
[----:B------:R-:W-:-:S04]  /*0980*/  @P0 IADD3 R30, R30, -UR7, RZ ;  /* 0x800000071e1e0c10 */ /* 0x000fc8000fffe0ff */
[----:B------:R-:W-:-:S13]  /*0990*/  ISETP.GE.U32.AND P0, PT, R30, UR7, PT ;  /* 0x000000071e007c0c */ /* 0x000fda000bf06070 */
[----:B------:R-:W-:Y:S01]  /*09a0*/  @P0 VIADD R30, R30, -UR7 ;  /* 0x800000071e1e0c36 */ /* 0x000fe20008000000 */
[----:B------:R-:W-:-:S05]  /*09b0*/  @!P1 LOP3.LUT R30, RZ, UR7, RZ, 0x33, !PT ;  /* 0x00000007ff1e9c12 */ /* 0x000fca000f8e33ff */
[----:B------:R-:W-:-:S07]  /*09c0*/  IMAD.MOV.U32 R2, RZ, RZ, R30 ;  /* 0x000000ffff027224 */ /* 0x000fce00078e001e */
.L_x_8:
[----:B------:R-:W-:Y:S05]  /*09d0*/  BSYNC B0 ;  /* 0x0000000000007941 */ /* 0x000fea0003800000 */
.L_x_6:
[----:B------:R-:W2:Y:S01]  /*09e0*/  LDL R8, [R1+0x4] ;  /* 0x0000040001087983 */ /* 0x000ea20000100800 */
[----:B------:R-:W0:Y:S01]  /*09f0*/  LDC.64 R6, c[0x0][0x230] ;  /* 0x00008c00ff067b82 */ /* 0x000e220000000a00 */
[----:B------:R-:W-:Y:S01]  /*0a00*/  ULDC.64 UR8, c[0x0][0x238] ;  /* 0x00008e0000087ab9 */ /* 0x000fe20000000a00 */
[----:B------:R-:W-:Y:S01]  /*0a10*/  BSSY B0, `(.L_x_9) ;  /* 0x0000027000007945 */ /* 0x000fe20003800000 */
[C---:B0-----:R-:W-:Y:S02]  /*0a20*/  IMAD R0, R6.reuse, UR9, RZ ;  /* 0x0000000906007c24 */ /* 0x041fe4000f8e02ff */
[----:B------:R-:W-:-:S04]  /*0a30*/  IMAD.WIDE.U32 R4, R6, UR8, RZ ;  /* 0x0000000806047c25 */ /* 0x000fc8000f8e00ff */
[----:B------:R-:W-:Y:S01]  /*0a40*/  IMAD R7, R7, UR8, R0 ;  /* 0x0000000807077c24 */ /* 0x000fe2000f8e0200 */
[----:B------:R-:W-:Y:S02]  /*0a50*/  ULDC.64 UR8, c[0x0][0x250] ;  /* 0x0000940000087ab9 */ /* 0x000fe40000000a00 */
[----:B------:R-:W-:Y:S01]  /*0a60*/  IADD3 R58, P1, R2, UR8, RZ ;  /* 0x00000008023a7c10 */ /* 0x000fe2000ff3e0ff */
[----:B------:R-:W-:-:S03]  /*0a70*/  IMAD.IADD R0, R5, 0x1, R7 ;  /* 0x0000000105007824 */ /* 0x000fc600078e0207 */
[----:B------:R-:W-:Y:S02]  /*0a80*/  IADD3.X R59, R3, UR9, RZ, P1, !PT ;  /* 0x00000009033b7c10 */ /* 0x000fe40008ffe4ff */
[----:B--2---:R-:W-:-:S04]  /*0a90*/  LOP3.LUT R6, R8, R0, RZ, 0xfc, !PT ;  /* 0x0000000008067212 */ /* 0x004fc800078efcff */
[----:B------:R-:W-:-:S13]  /*0aa0*/  ISETP.NE.U32.AND P0, PT, R6, RZ, PT ;  /* 0x000000ff0600720c */ /* 0x000fda0003f05070 */
[----:B------:R-:W-:Y:S05]  /*0ab0*/  @!P0 BRA `(.L_x_10) ;  /* 0x0000000000248947 */ /* 0x000fea0003800000 */
[----:B------:R-:W-:Y:S01]  /*0ac0*/  IMAD.MOV.U32 R3, RZ, RZ, R4 ;  /* 0x000000ffff037224 */ /* 0x000fe200078e0004 */
[----:B------:R-:W-:Y:S01]  /*0ad0*/  MOV R2, R0 ;  /* 0x0000000000027202 */ /* 0x000fe20000000f00 */
[----:B------:R-:W-:Y:S01]  /*0ae0*/  IMAD.MOV.U32 R44, RZ, RZ, R61 ;  /* 0x000000ffff2c7224 */ /* 0x000fe200078e003d */
[----:B------:R-:W-:Y:S01]  /*0af0*/  MOV R4, 0xb20 ;  /* 0x00000b2000047802 */ /* 0x000fe20000000f00 */
[----:B------:R-:W-:-:S07]  /*0b00*/  IMAD.MOV.U32 R0, RZ, RZ, R8 ;  /* 0x000000ffff007224 */ /* 0x000fce00078e0008 */
[----:B-1----:R-:W-:Y:S05]  /*0b10*/  CALL.REL.NOINC `($__internal_0_$__cuda_sm20_div_s64) ;  /* 0x0000005800987944 */ /* 0x002fea0003c00000 */
[----:B------:R-:W-:Y:S01]  /*0b20*/  MOV R20, R30 ;  /* 0x0000001e00147202 */ /* 0x000fe20000000f00 */
[----:B------:R-:W-:Y:S01]  /*0b30*/  IMAD.MOV.U32 R21, RZ, RZ, R31 ;  /* 0x000000ffff157224 */ /* 0x000fe200078e001f */
[----:B------:R-:W-:Y:S06]  /*0b40*/  BRA `(.L_x_11) ;  /* 0x00000000004c7947 */ /* 0x000fec0003800000 */
.L_x_10:
[----:B------:R-:W0:Y:S01]  /*0b50*/  I2F.U32.RP R0, R4 ;  /* 0x0000000400007306 */ /* 0x000e220000209000 */
[----:B------:R-:W-:Y:S01]  /*0b60*/  ISETP.NE.U32.AND P2, PT, R4, RZ, PT ;  /* 0x000000ff0400720c */ /* 0x000fe20003f45070 */
[----:B------:R-:W-:-:S06]  /*0b70*/  HFMA2.MMA R21, -RZ, RZ, 0, 0 ;  /* 0x00000000ff157435 */ /* 0x000fcc00000001ff */
[----:B0-----:R-:W0:Y:S02]  /*0b80*/  MUFU.RCP R0, R0 ;  /* 0x0000000000007308 */ /* 0x001e240000001000 */
[----:B0-----:R-:W-:-:S06]  /*0b90*/  VIADD R2, R0, 0xffffffe ;  /* 0x0ffffffe00027836 */ /* 0x001fcc0000000000 */
[----:B------:R0:W2:Y:S02]  /*0ba0*/  F2I.FTZ.U32.TRUNC.NTZ R3, R2 ;  /* 0x0000000200037305 */ /* 0x0000a4000021f000 */
[----:B0-----:R-:W-:Y:S01]  /*0bb0*/  IMAD.MOV.U32 R2, RZ, RZ, RZ ;  /* 0x000000ffff027224 */ /* 0x001fe200078e00ff */
[----:B--2---:R-:W-:-:S05]  /*0bc0*/  IADD3 R5, RZ, -R3, RZ ;  /* 0x80000003ff057210 */ /* 0x004fca0007ffe0ff */
[----:B------:R-:W-:-:S04]  /*0bd0*/  IMAD R5, R5, R4, RZ ;  /* 0x0000000405057224 */ /* 0x000fc800078e02ff */
[----:B------:R-:W-:-:S06]  /*0be0*/  IMAD.HI.U32 R6, R3, R5, R2 ;  /* 0x0000000503067227 */ /* 0x000fcc00078e0002 */
[----:B------:R-:W-:-:S04]  /*0bf0*/  IMAD.HI.U32 R20, R6, R61, RZ ;  /* 0x0000003d06147227 */ /* 0x000fc800078e00ff */
[----:B------:R-:W-:-:S04]  /*0c00*/  IMAD.MOV R3, RZ, RZ, -R20 ;  /* 0x000000ffff037224 */ /* 0x000fc800078e0a14 */
[----:B------:R-:W-:-:S05]  /*0c10*/  IMAD R3, R4, R3, R61 ;  /* 0x0000000304037224 */ /* 0x000fca00078e023d */
[----:B------:R-:W-:-:S13]  /*0c20*/  ISETP.GE.U32.AND P0, PT, R3, R4, PT ;  /* 0x000000040300720c */ /* 0x000fda0003f06070 */
[----:B------:R-:W-:Y:S01]  /*0c30*/  @P0 IADD3 R3, R3, -R4, RZ ;  /* 0x8000000403030210 */ /* 0x000fe20007ffe0ff */
[----:B------:R-:W-:-:S03]  /*0c40*/  @P0 VIADD R20, R20, 0x1 ;  /* 0x0000000114140836 */ /* 0x000fc60000000000 */
[----:B------:R-:W-:-:S13]  /*0c50*/  ISETP.GE.U32.AND P1, PT, R3, R4, PT ;  /* 0x000000040300720c */ /* 0x000fda0003f26070 */
[----:B------:R-:W-:Y:S01]  /*0c60*/  @P1 VIADD R20, R20, 0x1 ;  /* 0x0000000114141836 */ /* 0x000fe20000000000 */
[----:B------:R-:W-:-:S07]  /*0c70*/  @!P2 LOP3.LUT R20, RZ, R4, RZ, 0x33, !PT ;  /* 0x00000004ff14a212 */ /* 0x000fce00078e33ff */
.L_x_11:
[----:B------:R-:W-:Y:S05]  /*0c80*/  BSYNC B0 ;  /* 0x0000000000007941 */ /* 0x000fea0003800000 */
.L_x_9:
[----:B------:R-:W0:Y:S01]  /*0c90*/  LDC.64 R4, c[0x0][0x278] ;  /* 0x00009e00ff047b82 */ /* 0x000e220000000a00 */
[----:B------:R-:W-:Y:S01]  /*0ca0*/  ULDC.64 UR8, c[0x0][0x248] ;  /* 0x0000920000087ab9 */ /* 0x000fe20000000a00 */
[----:B------:R-:W-:Y:S01]  /*0cb0*/  BSSY B0, `(.L_x_12) ;  /* 0x0000031000007945 */ /* 0x000fe20003800000 */
[----:B------:R-:W-:Y:S01]  /*0cc0*/  UIADD3 UR7, UP0, UR8, -0x1, URZ ;  /* 0xffffffff08077890 */ /* 0x000fe2000ff1e03f */
[----:B------:R-:W-:-:S03]  /*0cd0*/  CS2R R40, SRZ ;  /* 0x0000000000287805 */ /* 0x000fc6000001ff00 */
[----:B------:R-:W-:-:S06]  /*0ce0*/  UIADD3.X UR8, UR9, -0x1, URZ, UP0, !UPT ;  /* 0xffffffff09087890 */ /* 0x000fcc00087fe43f */
[C---:B0-----:R-:W-:Y:S02]  /*0cf0*/  IMAD R0, R4.reuse, UR8, RZ ;  /* 0x0000000804007c24 */ /* 0x041fe4000f8e02ff */
[----:B------:R-:W-:-:S04]  /*0d00*/  IMAD.WIDE.U32 R2, R4, UR7, RZ ;  /* 0x0000000704027c25 */ /* 0x000fc8000f8e00ff */
[----:B------:R-:W-:Y:S01]  /*0d10*/  IMAD R5, R5, UR7, R0 ;  /* 0x0000000705057c24 */ /* 0x000fe2000f8e0200 */
[----:B------:R-:W-:-:S03]  /*0d20*/  ISETP.GT.U32.AND P0, PT, R50, R2, PT ;  /* 0x000000023200720c */ /* 0x000fc60003f04070 */
[----:B------:R-:W-:-:S05]  /*0d30*/  IMAD.IADD R5, R3, 0x1, R5 ;  /* 0x0000000103057824 */ /* 0x000fca00078e0205 */
[----:B------:R-:W-:-:S13]  /*0d40*/  ISETP.GT.AND.EX P0, PT, R51, R5, PT, P0 ;  /* 0x000000053300720c */ /* 0x000fda0003f04300 */
[----:B------:R-:W-:Y:S05]  /*0d50*/  @!P0 BRA `(.L_x_13) ;  /* 0x0000000000988947 */ /* 0x000fea0003800000 */
[----:B------:R-:W-:Y:S01]  /*0d60*/  LOP3.LUT R3, RZ, R2, RZ, 0x33, !PT ;  /* 0x00000002ff037212 */ /* 0x000fe200078e33ff */
[----:B------:R-:W-:Y:S01]  /*0d70*/  ULDC UR7, c[0x0][0x26c] ;  /* 0x00009b0000077ab9 */ /* 0x000fe20000000800 */
[----:B------:R-:W-:Y:S01]  /*0d80*/  LOP3.LUT R5, RZ, R5, RZ, 0x33, !PT ;  /* 0x00000005ff057212 */ /* 0x000fe200078e33ff */
[----:B------:R-:W-:Y:S01]  /*0d90*/  BSSY B1, `(.L_x_14) ;  /* 0x0000020000017945 */ /* 0x000fe20003800000 */
[----:B------:R-:W-:-:S05]  /*0da0*/  IADD3 R44, P0, R3, R50, RZ ;  /* 0x00000032032c7210 */ /* 0x000fca0007f1e0ff */
[----:B------:R-:W-:-:S05]  /*0db0*/  IMAD.X R0, R5, 0x1, R51, P0 ;  /* 0x0000000105007824 */ /* 0x000fca00000e0633 */
[----:B------:R-:W-:-:S04]  /*0dc0*/  LOP3.LUT R2, R0, UR7, RZ, 0xfc, !PT ;  /* 0x0000000700027c12 */ /* 0x000fc8000f8efcff */
[----:B------:R-:W-:-:S13]  /*0dd0*/  ISETP.NE.U32.AND P0, PT, R2, RZ, PT ;  /* 0x000000ff0200720c */ /* 0x000fda0003f05070 */
[----:B------:R-:W-:Y:S05]  /*0de0*/  @!P0 BRA `(.L_x_15) ;  /* 0x0000000000188947 */ /* 0x000fea0003800000 */
[----:B------:R-:W-:Y:S01]  /*0df0*/  ULDC.64 UR8, c[0x0][0x268] ;  /* 0x00009a0000087ab9 */ /* 0x000fe20000000a00 */
[----:B------:R-:W-:Y:S01]  /*0e00*/  MOV R4, 0xe40 ;  /* 0x00000e4000047802 */ /* 0x000fe20000000f00 */
[----:B------:R-:W-:Y:S01]  /*0e10*/  IMAD.U32 R2, RZ, RZ, UR9 ;  /* 0x00000009ff027e24 */ /* 0x000fe2000f8e00ff */
[----:B------:R-:W-:-:S07]  /*0e20*/  MOV R3, UR8 ;  /* 0x0000000800037c02 */ /* 0x000fce0008000f00 */
[----:B-1----:R-:W-:Y:S05]  /*0e30*/  CALL.REL.NOINC `($__internal_0_$__cuda_sm20_div_s64) ;  /* 0x0000005400d07944 */ /* 0x002fea0003c00000 */
[----:B------:R-:W-:Y:S05]  /*0e40*/  BRA `(.L_x_16) ;  /* 0x0000000000507947 */ /* 0x000fea0003800000 */
.L_x_15:
[----:B------:R-:W-:Y:S01]  /*0e50*/  ULDC UR7, c[0x0][0x268] ;  /* 0x00009a0000077ab9 */ /* 0x000fe20000000800 */
[----:B------:R-:W-:Y:S01]  /*0e60*/  MOV R31, RZ ;  /* 0x000000ff001f7202 */ /* 0x000fe20000000f00 */
        /* <DEDUP_REMOVED lines=11> */
[----:B------:R-:W-:-:S05]  /*0f20*/  IMAD R3, R3, UR7, R44 ;  /* 0x0000000703037c24 */ /* 0x000fca000f8e022c */
[----:B------:R-:W-:-:S13]  /*0f30*/  ISETP.GE.U32.AND P0, PT, R3, UR7, PT ;  /* 0x0000000703007c0c */ /* 0x000fda000bf06070 */
[----:B------:R-:W-:Y:S01]  /*0f40*/  @P0 IADD3 R3, R3, -UR7, RZ ;  /* 0x8000000703030c10 */ /* 0x000fe2000fffe0ff */
[----:B------:R-:W-:-:S03]  /*0f50*/  @P0 VIADD R30, R30, 0x1 ;  /* 0x000000011e1e0836 */ /* 0x000fc60000000000 */
[----:B------:R-:W-:-:S13]  /*0f60*/  ISETP.GE.U32.AND P1, PT, R3, UR7, PT ;  /* 0x0000000703007c0c */ /* 0x000fda000bf26070 */
[----:B------:R-:W-:Y:S01]  /*0f70*/  @P1 VIADD R30, R30, 0x1 ;  /* 0x000000011e1e1836 */ /* 0x000fe20000000000 */
[----:B------:R-:W-:-:S07]  /*0f80*/  @!P2 LOP3.LUT R30, RZ, UR7, RZ, 0x33, !PT ;  /* 0x00000007ff1eac12 */ /* 0x000fce000f8e33ff */
.L_x_16:
[----:B------:R-:W-:Y:S05]  /*0f90*/  BSYNC B1 ;  /* 0x0000000000017941 */ /* 0x000fea0003800000 */
.L_x_14:
[----:B------:R-:W-:-:S05]  /*0fa0*/  IADD3 R40, P0, R30, 0x1, RZ ;  /* 0x000000011e287810 */ /* 0x000fca0007f1e0ff */
[----:B------:R-:W-:-:S08]  /*0fb0*/  IMAD.X R41, RZ, RZ, R31, P0 ;  /* 0x000000ffff297224 */ /* 0x000fd000000e061f */
.L_x_13:
[----:B------:R-:W-:Y:S05]  /*0fc0*/  BSYNC B0 ;  /* 0x0000000000007941 */ /* 0x000fea0003800000 */
.L_x_12:
[----:B------:R-:W-:Y:S01]  /*0fd0*/  ULDC UR7, c[0x0][0x26c] ;  /* 0x00009b0000077ab9 */ /* 0x000fe20000000800 */
[----:B------:R-:W-:Y:S01]  /*0fe0*/  BSSY B0, `(.L_x_17) ;  /* 0x0000022000007945 */ /* 0x000fe20003800000 */
[----:B------:R-:W-:-:S04]  /*0ff0*/  LOP3.LUT R0, R51, UR7, RZ, 0xfc, !PT ;  /* 0x0000000733007c12 */ /* 0x000fc8000f8efcff */
[----:B------:R-:W-:-:S13]  /*1000*/  ISETP.NE.U32.AND P0, PT, R0, RZ, PT ;  /* 0x000000ff0000720c */ /* 0x000fda0003f05070 */
[----:B------:R-:W-:Y:S05]  /*1010*/  @!P0 BRA `(.L_x_18) ;  /* 0x0000000000288947 */ /* 0x000fea0003800000 */
[----:B------:R-:W-:Y:S01]  /*1020*/  ULDC.64 UR8, c[0x0][0x268] ;  /* 0x00009a0000087ab9 */ /* 0x000fe20000000a00 */
[----:B------:R-:W-:Y:S01]  /*1030*/  IMAD.MOV.U32 R44, RZ, RZ, R50 ;  /* 0x000000ffff2c7224 */ /* 0x000fe200078e0032 */
[----:B------:R-:W-:Y:S01]  /*1040*/  MOV R3, UR8 ;  /* 0x0000000800037c02 */ /* 0x000fe20008000f00 */
[----:B------:R-:W-:Y:S01]  /*1050*/  IMAD.U32 R2, RZ, RZ, UR9 ;  /* 0x00000009ff027e24 */ /* 0x000fe2000f8e00ff */
[----:B------:R-:W-:Y:S01]  /*1060*/  MOV R4, 0x1090 ;  /* 0x0000109000047802 */ /* 0x000fe20000000f00 */
[----:B------:R-:W-:-:S07]  /*1070*/  IMAD.MOV.U32 R0, RZ, RZ, R51 ;  /* 0x000000ffff007224 */ /* 0x000fce00078e0033 */
[----:B-1----:R-:W-:Y:S05]  /*1080*/  CALL.REL.NOINC `($__internal_0_$__cuda_sm20_div_s64) ;  /* 0x00000054003c7944 */ /* 0x002fea0003c00000 */
[----:B------:R-:W-:Y:S01]  /*1090*/  MOV R22, R30 ;  /* 0x0000001e00167202 */ /* 0x000fe20000000f00 */
[----:B------:R-:W-:Y:S01]  /*10a0*/  IMAD.MOV.U32 R23, RZ, RZ, R31 ;  /* 0x000000ffff177224 */ /* 0x000fe200078e001f */
[----:B------:R-:W-:Y:S06]  /*10b0*/  BRA `(.L_x_19) ;  /* 0x0000000000507947 */ /* 0x000fec0003800000 */
.L_x_18:
[----:B------:R-:W-:Y:S01]  /*10c0*/  ULDC UR7, c[0x0][0x268] ;  /* 0x00009a0000077ab9 */ /* 0x000fe20000000800 */
[----:B------:R-:W-:Y:S01]  /*10d0*/  HFMA2.MMA R23, -RZ, RZ, 0, 0 ;  /* 0x00000000ff177435 */ /* 0x000fe200000001ff */
        /* <DEDUP_REMOVED lines=18> */
.L_x_19:
[----:B------:R-:W-:Y:S05]  /*1200*/  BSYNC B0 ;  /* 0x0000000000007941 */ /* 0x000fea0003800000 */
.L_x_17:
[----:B------:R-:W0:Y:S01]  /*1210*/  LDC.64 R6, c[0x0][0x270] ;  /* 0x00009c00ff067b82 */ /* 0x000e220000000a00 */
[----:B------:R-:W-:Y:S01]  /*1220*/  ULDC.64 UR8, c[0x0][0x240] ;  /* 0x0000900000087ab9 */ /* 0x000fe20000000a00 */
[----:B------:R-:W-:Y:S01]  /*1230*/  BSSY B0, `(.L_x_20) ;  /* 0x0000032000007945 */ /* 0x000fe20003800000 */
[----:B------:R-:W-:Y:S01]  /*1240*/  UIADD3 UR7, UP0, UR8, -0x1, URZ ;  /* 0xffffffff08077890 */ /* 0x000fe2000ff1e03f */
[----:B------:R-:W-:-:S03]  /*1250*/  IMAD.MOV.U32 R5, RZ, RZ, RZ ;  /* 0x000000ffff057224 */ /* 0x000fc600078e00ff */
[----:B------:R-:W-:-:S06]  /*1260*/  UIADD3.X UR8, UR9, -0x1, URZ, UP0, !UPT ;  /* 0xffffffff09087890 */ /* 0x000fcc00087fe43f */
[C---:B0-----:R-:W-:Y:S02]  /*1270*/  IMAD R0, R6.reuse, UR8, RZ ;  /* 0x0000000806007c24 */ /* 0x041fe4000f8e02ff */
[----:B------:R-:W-:Y:S01]  /*1280*/  IMAD.WIDE.U32 R2, R6, UR7, RZ ;  /* 0x0000000706027c25 */ /* 0x000fe2000f8e00ff */
[----:B------:R-:W-:-:S03]  /*1290*/  MOV R6, RZ ;  /* 0x000000ff00067202 */ /* 0x000fc60000000f00 */
        /* <DEDUP_REMOVED lines=20> */
.L_x_23:
[----:B------:R-:W-:Y:S01]  /*13e0*/  ULDC UR7, c[0x0][0x260] ;  /* 0x0000980000077ab9 */ /* 0x000fe20000000800 */
[----:B------:R-:W-:Y:S01]  /*13f0*/  IMAD.MOV.U32 R31, RZ, RZ, RZ ;  /* 0x000000ffff1f7224 */ /* 0x000fe200078e00ff */
[----:B------:R-:W0:Y:S01]  /*1400*/  I2F.U32.RP R0, UR7 ;  /* 0x0000000700007d06 */ /* 0x000e220008209000 */
[----:B------:R-:W-:-:S07]  /*1410*/  ISETP.NE.U32.AND P2, PT, RZ, UR7, PT ;  /* 0x00000007ff007c0c */ /* 0x000fce000bf45070 */
[----:B0-----:R-:W0:Y:S02]  /*1420*/  MUFU.RCP R0, R0 ;  /* 0x0000000000007308 */ /* 0x001e240000001000 */
[----:B0-----:R-:W-:-:S06]  /*1430*/  VIADD R2, R0, 0xffffffe ;  /* 0x0ffffffe00027836 */ /* 0x001fcc0000000000 */
        /* <DEDUP_REMOVED lines=13> */
[----:B------:R-:W-:-:S07]  /*1510*/  @!P2 LOP3.LUT R30, RZ, UR7, RZ, 0x33, !PT ;  /* 0x00000007ff1eac12 */ /* 0x000fce000f8e33ff */
.L_x_24:
[----:B------:R-:W-:Y:S05]  /*1520*/  BSYNC B1 ;  /* 0x0000000000017941 */ /* 0x000fea0003800000 */
.L_x_22:
[----:B------:R-:W-:-:S04]  /*1530*/  IADD3 R5, P0, R30, 0x1, RZ ;  /* 0x000000011e057810 */ /* 0x000fc80007f1e0ff */
[----:B------:R-:W-:-:S09]  /*1540*/  IADD3.X R6, RZ, R31, RZ, P0, !PT ;  /* 0x0000001fff067210 */ /* 0x000fd200007fe4ff */
.L_x_21:
[----:B------:R-:W-:Y:S05]  /*1550*/  BSYNC B0 ;  /* 0x0000000000007941 */ /* 0x000fea0003800000 */
.L_x_20:
        /* <DEDUP_REMOVED lines=12> */
[----:B------:R-:W-:Y:S05]  /*1620*/  BRA `(.L_x_27) ;  /* 0x0000000000507947 */ /* 0x000fea0003800000 */
.L_x_26:
        /* <DEDUP_REMOVED lines=20> */
.L_x_27:
[----:B------:R-:W-:Y:S05]  /*1770*/  BSYNC B0 ;  /* 0x0000000000007941 */ /* 0x000fea0003800000 */
.L_x_25:
[----:B------:R-:W-:Y:S01]  /*1780*/  IADD3 R57, P0, R30, 0x1, RZ ;  /* 0x000000011e397810 */ /* 0x000fe20007f1e0ff */
[----:B------:R-:W-:Y:S01]  /*1790*/  ULDC.64 UR8, c[0x0][0x280] ;  /* 0x0000a00000087ab9 */ /* 0x000fe20000000a00 */
[----:B------:R-:W-:Y:S01]  /*17a0*/  BSSY B1, `(.L_x_28) ;  /* 0x00004c1000017945 */ /* 0x000fe20003800000 */
[----:B------:R-:W-:Y:S02]  /*17b0*/  PRMT R7, RZ, 0x7610, R7 ;  /* 0x00007610ff077816 */ /* 0x000fe40000000007 */
[----:B------:R-:W-:Y:S01]  /*17c0*/  IMAD.X R30, RZ, RZ, R31, P0 ;  /* 0x000000ffff1e7224 */ /* 0x000fe200000e061f */
[----:B------:R-:W-:-:S04]  /*17d0*/  ISETP.LT.U32.AND P0, PT, R57, UR8, PT ;  /* 0x0000000839007c0c */ /* 0x000fc8000bf01070 */
[----:B------:R-:W-:-:S04]  /*17e0*/  ISETP.LT.AND.EX P0, PT, R30, UR9, PT, P0 ;  /* 0x000000091e007c0c */ /* 0x000fc8000bf01300 */
[----:B------:R-:W-:Y:S02]  /*17f0*/  SEL R57, R57, UR8, P0 ;  /* 0x0000000839397c07 */ /* 0x000fe40008000000 */
[----:B------:R-:W-:Y:S02]  /*1800*/  SEL R60, R30, UR9, P0 ;  /* 0x000000091e3c7c07 */ /* 0x000fe40008000000 */
[----:B------:R-:W-:-:S04]  /*1810*/  ISETP.GE.U32.AND P0, PT, R5, R57, PT ;  /* 0x000000390500720c */ /* 0x000fc80003f06070 */
[----:B------:R-:W-:-:S13]  /*1820*/  ISETP.GE.AND.EX P0, PT, R6, R60, PT, P0 ;  /* 0x0000003c0600720c */ /* 0x000fda0003f06300 */
[----:B------:R-:W-:Y:S05]  /*1830*/  @P0 BRA `(.L_x_29) ;  /* 0x0000004800dc0947 */ /* 0x000fea0003800000 */
[----:B------:R-:W0:Y:S01]  /*1840*/  LDC.64 R48, c[0x0][0x268] ;  /* 0x00009a00ff307b82 */ /* 0x000e220000000a00 */
[----:B------:R-:W-:Y:S01]  /*1850*/  ULDC.64 UR8, c[0x0][0x288] ;  /* 0x0000a20000087ab9 */ /* 0x000fe20000000a00 */
[----:B------:R-:W-:Y:S01]  /*1860*/  IADD3 R9, P1, RZ, -R40, RZ ;  /* 0x80000028ff097210 */ /* 0x000fe20007f3e0ff */
[----:B------:R-:W-:Y:S01]  /*1870*/  ULOP3.LUT UR7, URZ, UR8, URZ, 0x33, !UPT ;  /* 0x000000083f077292 */ /* 0x000fe2000f8e333f */
[----:B------:R-:W-:Y:S01]  /*1880*/  IADD3 R3, P0, -R22, -0x2, RZ ;  /* 0xfffffffe16037810 */ /* 0x000fe20007f1e1ff */
[----:B------:R-:W-:Y:S02]  /*1890*/  ULOP3.LUT UR8, URZ, UR9, URZ, 0x33, !UPT ;  /* 0x000000093f087292 */ /* 0x000fe4000f8e333f */
[----:B------:R-:W-:Y:S01]  /*18a0*/  IMAD.X R0, RZ, RZ, ~R41, P1 ;  /* 0x000000ffff007224 */ /* 0x000fe200008e0e29 */
[----:B------:R-:W2:Y:S01]  /*18b0*/  LDC.64 R24, c[0x0][0x218] ;  /* 0x00008600ff187b82 */ /* 0x000ea20000000a00 */
[----:B------:R-:W-:Y:S01]  /*18c0*/  IADD3.X R2, ~R23, -0x1, RZ, P0, !PT ;  /* 0xffffffff17027810 */ /* 0x000fe200007fe5ff */
[----:B------:R-:W-:Y:S01]  /*18d0*/  ULDC.64 UR10, c[0x0][0x268] ;  /* 0x00009a00000a7ab9 */ /* 0x000fe20000000a00 */
[----:B------:R-:W-:Y:S01]  /*18e0*/  ISETP.GT.U32.AND P0, PT, R3, UR7, PT ;  /* 0x0000000703007c0c */ /* 0x000fe2000bf04070 */
[----:B------:R-:W-:-:S02]  /*18f0*/  IMAD R0, R0, UR10, RZ ;  /* 0x0000000a00007c24 */ /* 0x000fc4000f8e02ff */
[----:B------:R-:W-:Y:S01]  /*1900*/  IMAD R7, R41, UR10, RZ ;  /* 0x0000000a29077c24 */ /* 0x000fe2000f8e02ff */
[----:B------:R-:W-:Y:S01]  /*1910*/  ISETP.GT.AND.EX P0, PT, R2, UR8, PT, P0 ;  /* 0x0000000802007c0c */ /* 0x000fe2000bf04300 */
[----:B------:R-:W-:Y:S01]  /*1920*/  IMAD.WIDE.U32 R42, R9, UR10, R50 ;  /* 0x0000000a092a7c25 */ /* 0x000fe2000f8e0032 */
[----:B------:R-:W-:Y:S02]  /*1930*/  ULDC.64 UR8, c[0x0][0x220] ;  /* 0x0000880000087ab9 */ /* 0x000fe40000000a00 */
[----:B------:R-:W-:Y:S01]  /*1940*/  SEL R3, R3, UR7, P0 ;  /* 0x0000000703037c07 */ /* 0x000fe20008000000 */
[----:B------:R-:W-:Y:S01]  /*1950*/  IMAD R9, R9, UR11, R0 ;  /* 0x0000000b09097c24 */ /* 0x000fe2000f8e0200 */
[----:B------:R-:W-:Y:S01]  /*1960*/  LOP3.LUT R0, RZ, R40, RZ, 0x33, !PT ;  /* 0x00000028ff007212 */ /* 0x000fe200078e33ff */
[C---:B------:R-:W-:Y:S02]  /*1970*/  IMAD R7, R40.reuse, UR11, R7 ;  /* 0x0000000b28077c24 */ /* 0x040fe4000f8e0207 */
[----:B0-----:R-:W-:Y:S01]  /*1980*/  IMAD.WIDE.U32 R48, R40, UR10, R48 ;  /* 0x0000000a28307c25 */ /* 0x001fe2000f8e0030 */
[----:B------:R-:W-:-:S03]  /*1990*/  IADD3 R56, R43, R9, RZ ;  /* 0x000000092b387210 */ /* 0x000fc60007ffe0ff */
[----:B------:R-:W-:Y:S01]  /*19a0*/  IMAD R11, R19, UR8, RZ ;  /* 0x00000008130b7c24 */ /* 0x000fe2000f8e02ff */
[----:B------:R-:W-:Y:S02]  /*19b0*/  IADD3 R46, P1, P2, R50, -UR10, -R48 ;  /* 0x8000000a322e7c10 */ /* 0x000fe4000fa3e830 */
[----:B------:R-:W-:Y:S01]  /*19c0*/  IADD3 R55, R49, R7, RZ ;  /* 0x0000000731377210 */ /* 0x000fe20007ffe0ff */
[----:B------:R-:W-:Y:S01]  /*19d0*/  IMAD.IADD R49, R0, 0x1, -R3 ;  /* 0x0000000100317824 */ /* 0x000fe200078e0a03 */
[----:B------:R-:W-:Y:S01]  /*19e0*/  IADD3 R48, P0, R50, -R48, RZ ;  /* 0x8000003032307210 */ /* 0x000fe20007f1e0ff */
[C---:B------:R-:W-:Y:S01]  /*19f0*/  IMAD R11, R18.reuse, UR9, R11 ;  /* 0x00000009120b7c24 */ /* 0x040fe2000f8e020b */
[----:B------:R-:W-:Y:S01]  /*1a00*/  IADD3.X R54, R51, ~UR11, ~R55, P1, P2 ;  /* 0x8000000b33367c10 */ /* 0x000fe20008fe4c37 */
[----:B--2---:R-:W-:Y:S01]  /*1a10*/  IMAD.WIDE.U32 R24, R18, UR8, R24 ;  /* 0x0000000812187c25 */ /* 0x004fe2000f8e0018 */
[----:B------:R-:W-:Y:S02]  /*1a20*/  PRMT R7, RZ, 0x7610, R7 ;  /* 0x00007610ff077816 */ /* 0x000fe40000000007 */
[----:B------:R-:W-:Y:S01]  /*1a30*/  LOP3.LUT R49, R49, 0x3, RZ, 0xc0, !PT ;  /* 0x0000000331317812 */ /* 0x000fe200078ec0ff */
[----:B------:R-:W-:-:S02]  /*1a40*/  IMAD.IADD R8, R25, 0x1, R11 ;  /* 0x0000000119087824 */ /* 0x000fc400078e020b */
[----:B------:R-:W-:-:S07]  /*1a50*/  IMAD.X R55, R51, 0x1, ~R55, P0 ;  /* 0x0000000133377824 */ /* 0x000fce00000e0e37 */
.L_x_113:
[----:B------:R-:W-:Y:S01]  /*1a60*/  IADD3 R3, P1, R22, 0x1, RZ ;  /* 0x0000000116037810 */ /* 0x000fe20007f3e0ff */
[----:B------:R-:W-:Y:S01]  /*1a70*/  ULDC.64 UR8, c[0x0][0x288] ;  /* 0x0000a20000087ab9 */ /* 0x000fe20000000a00 */
[----:B------:R-:W-:Y:S02]  /*1a80*/  BSSY B0, `(.L_x_30) ;  /* 0x000048d000007945 */ /* 0x000fe40003800000 */
[----:B------:R-:W-:Y:S01]  /*1a90*/  ISETP.LT.U32.AND P0, PT, R3, UR8, PT ;  /* 0x0000000803007c0c */ /* 0x000fe2000bf01070 */
[----:B------:R-:W-:-:S05]  /*1aa0*/  IMAD.X R0, RZ, RZ, R23, P1 ;  /* 0x000000ffff007224 */ /* 0x000fca00008e0617 */
[----:B------:R-:W-:-:S04]  /*1ab0*/  ISETP.LT.AND.EX P0, PT, R0, UR9, PT, P0 ;  /* 0x0000000900007c0c */ /* 0x000fc8000bf01300 */
[----:B------:R-:W-:Y:S02]  /*1ac0*/  SEL R3, R3, UR8, P0 ;  /* 0x0000000803037c07 */ /* 0x000fe40008000000 */
[----:B------:R-:W-:Y:S02]  /*1ad0*/  SEL R0, R0, UR9, P0 ;  /* 0x0000000900007c07 */ /* 0x000fe40008000000 */
[----:B------:R-:W-:-:S04]  /*1ae0*/  ISETP.GE.U32.AND P0, PT, R40, R3, PT ;  /* 0x000000032800720c */ /* 0x000fc80003f06070 */
[----:B------:R-:W-:-:S13]  /*1af0*/  ISETP.GE.AND.EX P0, PT, R41, R0, PT, P0 ;  /* 0x000000002900720c */ /* 0x000fda0003f06300 */
[----:B------:R-:W-:Y:S05]  /*1b00*/  @P0 BRA `(.L_x_31) ;  /* 0x0000004800100947 */ /* 0x000fea0003800000 */
[----:B------:R-:W-:Y:S01]  /*1b10*/  IADD3 R9, P0, RZ, -R5, RZ ;  /* 0x80000005ff097210 */ /* 0x000fe20007f1e0ff */
[----:B------:R-:W-:Y:S01]  /*1b20*/  ULDC.64 UR8, c[0x0][0x260] ;  /* 0x0000980000087ab9 */ /* 0x000fe20000000a00 */
[----:B------:R-:W-:Y:S01]  /*1b30*/  ULDC UR7, c[0x0][0x274] ;  /* 0x00009d0000077ab9 */ /* 0x000fe20000000800 */
[----:B------:R-:W-:Y:S01]  /*1b40*/  BSSY B2, `(.L_x_32) ;  /* 0x0000026000027945 */ /* 0x000fe20003800000 */
[----:B------:R-:W-:Y:S01]  /*1b50*/  IADD3.X R0, RZ, ~R6, RZ, P0, !PT ;  /* 0x80000006ff007210 */ /* 0x000fe200007fe4ff */
[----:B------:R-:W-:-:S04]  /*1b60*/  IMAD.WIDE.U32 R26, R9, UR8, R58 ;  /* 0x00000008091a7c25 */ /* 0x000fc8000f8e003a */
[----:B------:R-:W-:-:S04]  /*1b70*/  IMAD R0, R0, UR8, RZ ;  /* 0x0000000800007c24 */ /* 0x000fc8000f8e02ff */
[----:B------:R-:W-:-:S04]  /*1b80*/  IMAD R9, R9, UR9, R0 ;  /* 0x0000000909097c24 */ /* 0x000fc8000f8e0200 */
[----:B------:R-:W-:-:S05]  /*1b90*/  IMAD.IADD R9, R27, 0x1, R9 ;  /* 0x000000011b097824 */ /* 0x000fca00078e0209 */
        /* <DEDUP_REMOVED lines=9> */
[----:B-1----:R-:W-:Y:S05]  /*1c30*/  CALL.REL.NOINC `($__internal_1_$__cuda_sm20_rem_s64) ;  /* 0x0000004c00a07944 */ /* 0x002fea0003c00000 */
[----:B------:R-:W-:Y:S01]  /*1c40*/  MOV R28, R4 ;  /* 0x00000004001c7202 */ /* 0x000fe20000000f00 */
[----:B------:R-:W-:Y:S01]  /*1c50*/  IMAD.MOV.U32 R29, RZ, RZ, R31 ;  /* 0x000000ffff1d7224 */ /* 0x000fe200078e001f */
[----:B------:R-:W-:Y:S06]  /*1c60*/  BRA `(.L_x_34) ;  /* 0x00000000004c7947 */ /* 0x000fec0003800000 */
.L_x_33:
[----:B------:R-:W-:Y:S01]  /*1c70*/  ULDC UR7, c[0x0][0x270] ;  /* 0x00009c0000077ab9 */ /* 0x000fe20000000800 */
[----:B------:R-:W-:Y:S01]  /*1c80*/  IMAD.MOV.U32 R29, RZ, RZ, RZ ;  /* 0x000000ffff1d7224 */ /* 0x000fe200078e00ff */
        /* <DEDUP_REMOVED lines=13> */
[----:B------:R-:W-:-:S04]  /*1d60*/  @P1 IADD3 R28, R28, -UR7, RZ ;  /* 0x800000071c1c1c10 */ /* 0x000fc8000fffe0ff */
[----:B------:R-:W-:-:S13]  /*1d70*/  ISETP.GE.U32.AND P1, PT, R28, UR7, PT ;  /* 0x000000071c007c0c */ /* 0x000fda000bf26070 */
[----:B------:R-:W-:Y:S01]  /*1d80*/  @P1 VIADD R28, R28, -UR7 ;  /* 0x800000071c1c1c36 */ /* 0x000fe20008000000 */
[----:B------:R-:W-:-:S07]  /*1d90*/  @!P2 LOP3.LUT R28, RZ, UR7, RZ, 0x33, !PT ;  /* 0x00000007ff1cac12 */ /* 0x000fce000f8e33ff */
.L_x_34:
[----:B------:R-:W-:Y:S05]  /*1da0*/  BSYNC B2 ;  /* 0x0000000000027941 */ /* 0x000fea0003800000 */
.L_x_32:
[----:B------:R-:W-:Y:S01]  /*1db0*/  ISETP.NE.U32.AND P1, PT, R49, RZ, PT ;  /* 0x000000ff3100720c */ /* 0x000fe20003f25070 */
[----:B------:R-:W-:Y:S01]  /*1dc0*/  BSSY B2, `(.L_x_35) ;  /* 0x00001cf000027945 */ /* 0x000fe20003800000 */
[----:B------:R-:W-:Y:S01]  /*1dd0*/  MOV R10, R40 ;  /* 0x00000028000a7202 */ /* 0x000fe20000000f00 */
[----:B------:R-:W-:Y:S01]  /*1de0*/  IMAD.MOV.U32 R11, RZ, RZ, R41 ;  /* 0x000000ffff0b7224 */ /* 0x000fe200078e0029 */
[----:B------:R-:W-:-:S13]  /*1df0*/  ISETP.NE.AND.EX P1, PT, RZ, RZ, PT, P1 ;  /* 0x000000ffff00720c */ /* 0x000fda0003f25310 */
[----:B------:R-:W-:Y:S05]  /*1e00*/  @!P1 BRA `(.L_x_36) ;  /* 0x0000001c00289947 */ /* 0x000fea0003800000 */
[----:B------:R-:W-:Y:S01]  /*1e10*/  ISETP.NE.U32.AND P1, PT, R28, RZ, PT ;  /* 0x000000ff1c00720c */ /* 0x000fe20003f25070 */
[----:B------:R-:W-:Y:S03]  /*1e20*/  BSSY B3, `(.L_x_37) ;  /* 0x0000091000037945 */ /* 0x000fe60003800000 */
[----:B------:R-:W-:-:S13]  /*1e30*/  ISETP.NE.AND.EX P1, PT, R29, RZ, PT, P1 ;  /* 0x000000ff1d00720c */ /* 0x000fda0003f25310 */
[----:B------:R-:W-:Y:S05]  /*1e40*/  @P1 BRA `(.L_x_38) ;  /* 0x0000000800381947 */ /* 0x000fea0003800000 */
        /* <DEDUP_REMOVED lines=12> */
[----:B------:R-:W-:-:S04]  /*1f10*/  ISETP.NE.U32.AND P2, PT, R4, RZ, PT ;  /* 0x000000ff0400720c */ /* 0x000fc80003f45070 */
[----:B------:R-:W-:Y:S01]  /*1f20*/  ISETP.NE.AND.EX P2, PT, R31, RZ, PT, P2 ;  /* 0x000000ff1f00720c */ /* 0x000fe20003f45320 */
[----:B------:R-:W-:-:S12]  /*1f30*/  BRA `(.L_x_41) ;  /* 0x0000000000507947 */ /* 0x000fd80003800000 */
.L_x_40:
[----:B------:R-:W-:Y:S02]  /*1f40*/  ULDC UR7, c[0x0][0x278] ;  /* 0x00009e0000077ab9 */ /* 0x000fe40000000800 */
[----:B------:R-:W0:Y:S01]  /*1f50*/  I2F.U32.RP R0, UR7 ;  /* 0x0000000700007d06 */ /* 0x000e220008209000 */
[----:B------:R-:W-:-:S07]  /*1f60*/  ISETP.NE.U32.AND P3, PT, RZ, UR7, PT ;  /* 0x00000007ff007c0c */ /* 0x000fce000bf65070 */
[----:B0-----:R-:W0:Y:S02]  /*1f70*/  MUFU.RCP R0, R0 ;  /* 0x0000000000007308 */ /* 0x001e240000001000 */
[----:B0-----:R-:W-:-:S06]  /*1f80*/  IADD3 R2, R0, 0xffffffe, RZ ;  /* 0x0ffffffe00027810 */ /* 0x001fcc0007ffe0ff */
[----:B------:R0:W2:Y:S02]  /*1f90*/  F2I.FTZ.U32.TRUNC.NTZ R3, R2 ;  /* 0x0000000200037305 */ /* 0x0000a4000021f000 */
[----:B0-----:R-:W-:Y:S02]  /*1fa0*/  IMAD.MOV.U32 R2, RZ, RZ, RZ ;  /* 0x000000ffff027224 */ /* 0x001fe400078e00ff */
[----:B--2---:R-:W-:-:S04]  /*1fb0*/  IMAD.MOV R11, RZ, RZ, -R3 ;  /* 0x000000ffff0b7224 */ /* 0x004fc800078e0a03 */
[----:B------:R-:W-:-:S04]  /*1fc0*/  IMAD R11, R11, UR7, RZ ;  /* 0x000000070b0b7c24 */ /* 0x000fc8000f8e02ff */
[----:B------:R-:W-:-:S06]  /*1fd0*/  IMAD.HI.U32 R3, R3, R11, R2 ;  /* 0x0000000b03037227 */ /* 0x000fcc00078e0002 */
[----:B------:R-:W-:-:S05]  /*1fe0*/  IMAD.HI.U32 R3, R3, R42, RZ ;  /* 0x0000002a03037227 */ /* 0x000fca00078e00ff */
[----:B------:R-:W-:-:S05]  /*1ff0*/  IADD3 R3, -R3, RZ, RZ ;  /* 0x000000ff03037210 */ /* 0x000fca0007ffe1ff */
[----:B------:R-:W-:-:S05]  /*2000*/  IMAD R3, R3, UR7, R42 ;  /* 0x0000000703037c24 */ /* 0x000fca000f8e022a */
[----:B------:R-:W-:-:S13]  /*2010*/  ISETP.GE.U32.AND P2, PT, R3, UR7, PT ;  /* 0x0000000703007c0c */ /* 0x000fda000bf46070 */
[----:B------:R-:W-:-:S05]  /*2020*/  @P2 VIADD R3, R3, -UR7 ;  /* 0x8000000703032c36 */ /* 0x000fca0008000000 */
[----:B------:R-:W-:-:S13]  /*2030*/  ISETP.GE.U32.AND P2, PT, R3, UR7, PT ;  /* 0x0000000703007c0c */ /* 0x000fda000bf46070 */
[----:B------:R-:W-:Y:S01]  /*2040*/  @P2 VIADD R3, R3, -UR7 ;  /* 0x8000000703032c36 */ /* 0x000fe20008000000 */
[----:B------:R-:W-:-:S04]  /*2050*/  @!P3 LOP3.LUT R3, RZ, UR7, RZ, 0x33, !PT ;  /* 0x00000007ff03bc12 */ /* 0x000fc8000f8e33ff */
[----:B------:R-:W-:-:S04]  /*2060*/  ISETP.NE.U32.AND P2, PT, R3, RZ, PT ;  /* 0x000000ff0300720c */ /* 0x000fc80003f45070 */
[----:B------:R-:W-:-:S13]  /*2070*/  ISETP.NE.AND.EX P2, PT, RZ, RZ, PT, P2 ;  /* 0x000000ffff00720c */ /* 0x000fda0003f45320 */
.L_x_41:
[----:B------:R-:W-:Y:S05]  /*2080*/  BSYNC B4 ;  /* 0x0000000000047941 */ /* 0x000fea0003800000 */
.L_x_39:
[----:B------:R-:W-:Y:S05]  /*2090*/  @P2 BRA `(.L_x_38) ;  /* 0x0000000400a42947 */ /* 0x000fea0003800000 */
[----:B------:R-:W-:Y:S04]  /*20a0*/  BSSY B4, `(.L_x_42) ;  /* 0x0000020000047945 */ /* 0x000fe80003800000 */
[----:B------:R-:W-:Y:S05]  /*20b0*/  @!P0 BRA `(.L_x_43) ;  /* 0x0000000000288947 */ /* 0x000fea0003800000 */
[----:B------:R-:W-:Y:S01]  /*20c0*/  ULDC.64 UR8, c[0x0][0x270] ;  /* 0x00009c0000087ab9 */ /* 0x000fe20000000a00 */
[----:B------:R-:W-:Y:S01]  /*20d0*/  MOV R44, R26 ;  /* 0x0000001a002c7202 */ /* 0x000fe20000000f00 */
[----:B------:R-:W-:Y:S01]  /*20e0*/  IMAD.U32 R3, RZ, RZ, UR8 ;  /* 0x00000008ff037e24 */ /* 0x000fe2000f8e00ff */
[----:B------:R-:W-:Y:S01]  /*20f0*/  MOV R0, R9 ;  /* 0x0000000900007202 */ /* 0x000fe20000000f00 */
[----:B------:R-:W-:Y:S01]  /*2100*/  IMAD.U32 R2, RZ, RZ, UR9 ;  /* 0x00000009ff027e24 */ /* 0x000fe2000f8e00ff */
[----:B------:R-:W-:-:S07]  /*2110*/  MOV R4, 0x2130 ;  /* 0x0000213000047802 */ /* 0x000fce0000000f00 */
[----:B-1----:R-:W-:Y:S05]  /*2120*/  CALL.REL.NOINC `($__internal_0_$__cuda_sm20_div_s64) ;  /* 0x0000004400147944 */ /* 0x002fea0003c00000 */
[----:B------:R-:W-:Y:S02]  /*2130*/  IMAD.MOV.U32 R10, RZ, RZ, R30 ;  /* 0x000000ffff0a7224 */ /* 0x000fe400078e001e */
[----:B------:R-:W-:Y:S01]  /*2140*/  IMAD.MOV.U32 R11, RZ, RZ, R31 ;  /* 0x000000ffff0b7224 */ /* 0x000fe200078e001f */
[----:B------:R-:W-:Y:S06]  /*2150*/  BRA `(.L_x_44) ;  /* 0x0000000000507947 */ /* 0x000fec0003800000 */
.L_x_43:
        /* <DEDUP_REMOVED lines=10> */
[----:B------:R-:W-:-:S04]  /*2200*/  IMAD.HI.U32 R10, R11, R26, RZ ;  /* 0x0000001a0b0a7227 */ /* 0x000fc800078e00ff */
[----:B------:R-:W-:Y:S01]  /*2210*/  IMAD.MOV.U32 R11, RZ, RZ, RZ ;  /* 0x000000ffff0b7224 */ /* 0x000fe200078e00ff */
[----:B------:R-:W-:-:S05]  /*2220*/  IADD3 R3, -R10, RZ, RZ ;  /* 0x000000ff0a037210 */ /* 0x000fca0007ffe1ff */
[----:B------:R-:W-:-:S05]  /*2230*/  IMAD R3, R3, UR7, R26 ;  /* 0x0000000703037c24 */ /* 0x000fca000f8e021a */
[----:B------:R-:W-:-:S13]  /*2240*/  ISETP.GE.U32.AND P2, PT, R3, UR7, PT ;  /* 0x0000000703007c0c */ /* 0x000fda000bf46070 */
[----:B------:R-:W-:Y:S02]  /*2250*/  @P2 VIADD R3, R3, -UR7 ;  /* 0x8000000703032c36 */ /* 0x000fe40008000000 */
[----:B------:R-:W-:-:S03]  /*2260*/  @P2 VIADD R10, R10, 0x1 ;  /* 0x000000010a0a2836 */ /* 0x000fc60000000000 */
[----:B------:R-:W-:-:S13]  /*2270*/  ISETP.GE.U32.AND P3, PT, R3, UR7, PT ;  /* 0x0000000703007c0c */ /* 0x000fda000bf66070 */
[----:B------:R-:W-:Y:S02]  /*2280*/  @P3 IADD3 R10, R10, 0x1, RZ ;  /* 0x000000010a0a3810 */ /* 0x000fe40007ffe0ff */
[----:B------:R-:W-:-:S07]  /*2290*/  @!P4 LOP3.LUT R10, RZ, UR7, RZ, 0x33, !PT ;  /* 0x00000007ff0acc12 */ /* 0x000fce000f8e33ff */
.L_x_44:
[----:B------:R-:W-:Y:S05]  /*22a0*/  BSYNC B4 ;  /* 0x0000000000047941 */ /* 0x000fea0003800000 */
.L_x_42:
[----:B------:R-:W-:Y:S04]  /*22b0*/  BSSY B4, `(.L_x_45) ;  /* 0x0000020000047945 */ /* 0x000fe80003800000 */
        /* <DEDUP_REMOVED lines=11> */
.L_x_46:
        /* <DEDUP_REMOVED lines=16> */
[----:B------:R-:W-:Y:S01]  /*2470*/  ISETP.GE.U32.AND P2, PT, R3, UR7, PT ;  /* 0x0000000703007c0c */ /* 0x000fe2000bf46070 */
[----:B------:R-:W-:-:S12]  /*2480*/  HFMA2.MMA R3, -RZ, RZ, 0, 0 ;  /* 0x00000000ff037435 */ /* 0x000fd800000001ff */
[----:B------:R-:W-:Y:S01]  /*2490*/  @P2 VIADD R2, R2, 0x1 ;  /* 0x0000000102022836 */ /* 0x000fe20000000000 */
[----:B------:R-:W-:-:S07]  /*24a0*/  @!P3 LOP3.LUT R2, RZ, UR7, RZ, 0x33, !PT ;  /* 0x00000007ff02bc12 */ /* 0x000fce000f8e33ff */
.L_x_47:
[----:B------:R-:W-:Y:S05]  /*24b0*/  BSYNC B4 ;  /* 0x0000000000047941 */ /* 0x000fea0003800000 */
.L_x_45:
[----:B------:R-:W-:Y:S01]  /*24c0*/  ULDC.64 UR8, c[0x0][0x240] ;  /* 0x0000900000087ab9 */ /* 0x000fe20000000a00 */
[----:B------:R-:W-:Y:S01]  /*24d0*/  ULDC.64 UR10, c[0x0][0x280] ;  /* 0x0000a000000a7ab9 */ /* 0x000fe20000000a00 */
[----:B------:R-:W-:Y:S01]  /*24e0*/  IMAD R13, R21, UR8, RZ ;  /* 0x00000008150d7c24 */ /* 0x000fe2000f8e02ff */
[----:B-1----:R-:W-:Y:S01]  /*24f0*/  R2UR UR12, R52 ;  /* 0x00000000340c72ca */ /* 0x002fe200000e0000 */
[----:B------:R-:W-:Y:S01]  /*2500*/  IMAD.WIDE.U32 R10, R20, UR8, R10 ;  /* 0x00000008140a7c25 */ /* 0x000fe2000f8e000a */
[----:B------:R-:W-:-:S03]  /*2510*/  R2UR UR13, R53 ;  /* 0x00000000350d72ca */ /* 0x000fc600000e0000 */
[----:B------:R-:W-:Y:S01]  /*2520*/  IMAD R13, R20, UR9, R13 ;  /* 0x00000009140d7c24 */ /* 0x000fe2000f8e020d */
[----:B------:R-:W-:Y:S01]  /*2530*/  ULDC.64 UR8, c[0x0][0x248] ;  /* 0x0000920000087ab9 */ /* 0x000fe20000000a00 */
[----:B------:R-:W-:Y:S02]  /*2540*/  IMAD.MOV.U32 R12, RZ, RZ, R5 ;  /* 0x000000ffff0c7224 */ /* 0x000fe400078e0005 */
[----:B------:R-:W-:Y:S02]  /*2550*/  IMAD.IADD R0, R11, 0x1, R13 ;  /* 0x000000010b007824 */ /* 0x000fe400078e020d */
[----:B------:R-:W-:-:S04]  /*2560*/  IMAD.WIDE.U32 R2, R10, UR8, R2 ;  /* 0x000000080a027c25 */ /* 0x000fc8000f8e0002 */
[----:B------:R-:W-:-:S04]  /*2570*/  IMAD R11, R0, UR8, RZ ;  /* 0x00000008000b7c24 */ /* 0x000fc8000f8e02ff */
[----:B------:R-:W-:Y:S01]  /*2580*/  IMAD R11, R10, UR9, R11 ;  /* 0x000000090a0b7c24 */ /* 0x000fe2000f8e020b */
[----:B------:R-:W-:Y:S01]  /*2590*/  ULDC.64 UR8, c[0x0][0x220] ;  /* 0x0000880000087ab9 */ /* 0x000fe20000000a00 */
[----:B------:R-:W-:Y:S01]  /*25a0*/  MOV R10, R40 ;  /* 0x00000028000a7202 */ /* 0x000fe20000000f00 */
[----:B------:R-:W-:Y:S02]  /*25b0*/  IMAD R13, R19, UR8, RZ ;  /* 0x00000008130d7c24 */ /* 0x000fe4000f8e02ff */
[----:B------:R-:W-:Y:S02]  /*25c0*/  IMAD.IADD R0, R3, 0x1, R11 ;  /* 0x0000000103007824 */ /* 0x000fe400078e020b */
[----:B------:R-:W-:Y:S01]  /*25d0*/  IMAD R15, R18, UR9, R13 ;  /* 0x00000009120f7c24 */ /* 0x000fe2000f8e020d */
[----:B------:R-:W-:Y:S01]  /*25e0*/  MOV R13, R6 ;  /* 0x00000006000d7202 */ /* 0x000fe20000000f00 */
[----:B------:R-:W-:Y:S02]  /*25f0*/  IMAD.MOV.U32 R11, RZ, RZ, R41 ;  /* 0x000000ffff0b7224 */ /* 0x000fe400078e0029 */
[----:B------:R-:W-:-:S02]  /*2600*/  IMAD R3, R0, UR10, RZ ;  /* 0x0000000a00037c24 */ /* 0x000fc4000f8e02ff */
[----:B------:R-:W-:Y:S01]  /*2610*/  IMAD.WIDE.U32 R10, R18, UR8, R10 ;  /* 0x00000008120a7c25 */ /* 0x000fe2000f8e000a */
[----:B------:R-:W-:-:S03]  /*2620*/  ULDC.64 UR8, c[0x0][0x218] ;  /* 0x0000860000087ab9 */ /* 0x000fc60000000a00 */
[----:B------:R-:W-:-:S04]  /*2630*/  IMAD.WIDE.U32 R12, R2, UR10, R12 ;  /* 0x0000000a020c7c25 */ /* 0x000fc8000f8e000c */
[----:B------:R-:W-:Y:S01]  /*2640*/  IMAD R3, R2, UR11, R3 ;  /* 0x0000000b02037c24 */ /* 0x000fe2000f8e0203 */
[----:B------:R-:W-:Y:S01]  /*2650*/  ULDC.64 UR10, c[0x0][0x288] ;  /* 0x0000a200000a7ab9 */ /* 0x000fe20000000a00 */
[----:B------:R-:W-:Y:S02]  /*2660*/  IMAD.IADD R11, R15, 0x1, R11 ;  /* 0x000000010f0b7824 */ /* 0x000fe400078e020b */
[----:B------:R-:W-:Y:S02]  /*2670*/  IMAD.IADD R0, R13, 0x1, R3 ;  /* 0x000000010d007824 */ /* 0x000fe400078e0203 */
[----:B------:R-:W-:-:S04]  /*2680*/  IMAD.WIDE.U32 R10, R12, UR10, R10 ;  /* 0x0000000a0c0a7c25 */ /* 0x000fc8000f8e000a */
[----:B------:R-:W-:Y:S01]  /*2690*/  IMAD R3, R0, UR10, RZ ;  /* 0x0000000a00037c24 */ /* 0x000fe2000f8e02ff */
[----:B------:R-:W-:-:S03]  /*26a0*/  IADD3 R2, P1, R10, UR8, RZ ;  /* 0x000000080a027c10 */ /* 0x000fc6000ff3e0ff */
[----:B------:R-:W-:-:S05]  /*26b0*/  IMAD R3, R12, UR11, R3 ;  /* 0x0000000b0c037c24 */ /* 0x000fca000f8e0203 */
[----:B------:R-:W-:-:S05]  /*26c0*/  IADD3.X R3, R11, UR9, R3, P1, !PT ;  /* 0x000000090b037c10 */ /* 0x000fca0008ffe403 */
[----:B------:R-:W2:Y:S01]  /*26d0*/  LDG.E.S8 R2, desc[UR12][R2.64] ;  /* 0x0000000c02027981 */ /* 0x000ea2000c1e1300 */
[----:B------:R-:W-:-:S04]  /*26e0*/  LOP3.LUT R7, R7, 0xffff, RZ, 0xc0, !PT ;  /* 0x0000ffff07077812 */ /* 0x000fc800078ec0ff */
[----:B------:R-:W-:Y:S02]  /*26f0*/  PRMT R0, R7, 0x8880, RZ ;  /* 0x0000888007007816 */ /* 0x000fe400000000ff */
[----:B--2---:R-:W-:-:S04]  /*2700*/  IADD3 R7, -R2, RZ, RZ ;  /* 0x000000ff02077210 */ /* 0x004fc80007ffe1ff */
[----:B------:R-:W-:-:S04]  /*2710*/  ISETP.NE.AND P1, PT, R0, R7, PT ;  /* 0x000000070000720c */ /* 0x000fc80003f25270 */
[----:B------:R-:W-:-:S09]  /*2720*/  SEL R7, RZ, 0x1, !P1 ;  /* 0x00000001ff077807 */ /* 0x000fd20004800000 */
.L_x_38:
[----:B------:R-:W-:Y:S05]  /*2730*/  BSYNC B3 ;  /* 0x0000000000037941 */ /* 0x000fea0003800000 */
.L_x_37:
[----:B------:R-:W-:Y:S02]  /*2740*/  ISETP.NE.U32.AND P1, PT, R49, 0x1, PT ;  /* 0x000000013100780c */ /* 0x000fe40003f25070 */
[----:B------:R-:W-:Y:S02]  /*2750*/  IADD3 R10, P2, R40, 0x1, RZ ;  /* 0x00000001280a7810 */ /* 0x000fe40007f5e0ff */
[----:B------:R-:W-:-:S03]  /*2760*/  ISETP.NE.AND.EX P1, PT, RZ, RZ, PT, P1 ;  /* 0x000000ffff00720c */ /* 0x000fc60003f25310 */
[----:B------:R-:W-:-:S10]  /*2770*/  IMAD.X R11, RZ, RZ, R41, P2 ;  /* 0x000000ffff0b7224 */ /* 0x000fd400010e0629 */
        /* <DEDUP_REMOVED lines=20> */
.L_x_51:
        /* <DEDUP_REMOVED lines=20> */
.L_x_52:
[----:B------:R-:W-:Y:S05]  /*2a00*/  BSYNC B4 ;  /* 0x0000000000047941 */ /* 0x000fea0003800000 */
.L_x_50:
        /* <DEDUP_REMOVED lines=13> */
.L_x_54:
        /* <DEDUP_REMOVED lines=20> */
.L_x_55:
[----:B------:R-:W-:Y:S05]  /*2c20*/  BSYNC B4 ;  /* 0x0000000000047941 */ /* 0x000fea0003800000 */
.L_x_53:
        /* <DEDUP_REMOVED lines=12> */
.L_x_57:
        /* <DEDUP_REMOVED lines=20> */
.L_x_58:
[----:B------:R-:W-:Y:S05]  /*2e30*/  BSYNC B4 ;  /* 0x0000000000047941 */ /* 0x000fea0003800000 */
.L_x_56:
        /* <DEDUP_REMOVED lines=17> */
[----:B------:R-:W-:Y:S02]  /*2f50*/  IMAD.MOV.U32 R11, RZ, RZ, R41 ;  /* 0x000000ffff0b7224 */ /* 0x000fe400078e0029 */
[C---:B------:R-:W-:Y:S01]  /*2f60*/  IMAD R15, R18.reuse, UR9, R13 ;  /* 0x00000009120f7c24 */ /* 0x040fe2000f8e020d */
[----:B------:R-:W-:Y:S01]  /*2f70*/  MOV R13, R6 ;  /* 0x00000006000d7202 */ /* 0x000fe20000000f00 */
[----:B------:R-:W-:Y:S01]  /*2f80*/  IMAD.WIDE.U32 R10, R18, UR8, R10 ;  /* 0x00000008120a7c25 */ /* 0x000fe2000f8e000a */
[----:B------:R-:W-:-:S03]  /*2f90*/  ULDC.64 UR8, c[0x0][0x288] ;  /* 0x0000a20000087ab9 */ /* 0x000fc60000000a00 */
[----:B------:R-:W-:Y:S01]  /*2fa0*/  IMAD R3, R0, UR10, RZ ;  /* 0x0000000a00037c24 */ /* 0x000fe2000f8e02ff */
[----:B------:R-:W-:Y:S01]  /*2fb0*/  IADD3 R10, P1, R10, 0x1, RZ ;  /* 0x000000010a0a7810 */ /* 0x000fe20007f3e0ff */
[----:B------:R-:W-:-:S04]  /*2fc0*/  IMAD.WIDE.U32 R12, R2, UR10, R12 ;  /* 0x0000000a020c7c25 */ /* 0x000fc8000f8e000c */
[----:B------:R-:W-:Y:S01]  /*2fd0*/  IMAD R3, R2, UR11, R3 ;  /* 0x0000000b02037c24 */ /* 0x000fe2000f8e0203 */
[----:B------:R-:W-:Y:S01]  /*2fe0*/  ULDC.64 UR10, c[0x0][0x218] ;  /* 0x00008600000a7ab9 */ /* 0x000fe20000000a00 */
[----:B------:R-:W-:Y:S02]  /*2ff0*/  IMAD.X R11, R15, 0x1, R11, P1 ;  /* 0x000000010f0b7824 */ /* 0x000fe400008e060b */
        /* <DEDUP_REMOVED lines=12> */
.L_x_49:
[----:B------:R-:W-:Y:S05]  /*30c0*/  BSYNC B3 ;  /* 0x0000000000037941 */ /* 0x000fea0003800000 */
.L_x_48:
[----:B------:R-:W-:Y:S02]  /*30d0*/  ISETP.NE.U32.AND P2, PT, R49, 0x2, PT ;  /* 0x000000023100780c */ /* 0x000fe40003f45070 */
[----:B------:R-:W-:Y:S02]  /*30e0*/  ISETP.NE.U32.AND P1, PT, R28, RZ, PT ;  /* 0x000000ff1c00720c */ /* 0x000fe40003f25070 */
[----:B------:R-:W-:Y:S02]  /*30f0*/  ISETP.NE.AND.EX P2, PT, RZ, RZ, PT, P2 ;  /* 0x000000ffff00720c */ /* 0x000fe40003f45320 */
[C---:B------:R-:W-:Y:S02]  /*3100*/  IADD3 R3, P3, R40.reuse, 0x3, RZ ;  /* 0x0000000328037810 */ /* 0x040fe40007f7e0ff */
[----:B------:R-:W-:Y:S02]  /*3110*/  ISETP.NE.OR.EX P1, PT, R29, RZ, !P2, P1 ;  /* 0x000000ff1d00720c */ /* 0x000fe40005725710 */
[----:B------:R-:W-:Y:S01]  /*3120*/  IADD3 R10, P4, R40, 0x2, RZ ;  /* 0x00000002280a7810 */ /* 0x000fe20007f9e0ff */
[----:B------:R-:W-:-:S03]  /*3130*/  IMAD.X R0, RZ, RZ, R41, P3 ;  /* 0x000000ffff007224 */ /* 0x000fc600018e0629 */
[----:B------:R-:W-:Y:S01]  /*3140*/  SEL R10, R10, R3, !P2 ;  /* 0x000000030a0a7207 */ /* 0x000fe20005000000 */
[----:B------:R-:W-:-:S05]  /*3150*/  IMAD.X R11, RZ, RZ, R41, P4 ;  /* 0x000000ffff0b7224 */ /* 0x000fca00020e0629 */
[----:B------:R-:W-:Y:S01]  /*3160*/  SEL R11, R11, R0, !P2 ;  /* 0x000000000b0b7207 */ /* 0x000fe20005000000 */
[----:B------:R-:W-:Y:S06]  /*3170*/  @P1 BRA `(.L_x_36) ;  /* 0x00000008004c1947 */ /* 0x000fec0003800000 */
[----:B------:R-:W-:Y:S01]  /*3180*/  ULDC UR7, c[0x0][0x27c] ;  /* 0x00009f0000077ab9 */ /* 0x000fe20000000800 */
[----:B------:R-:W-:Y:S01]  /*3190*/  BSSY B3, `(.L_x_59) ;  /* 0x0000022000037945 */ /* 0x000fe20003800000 */
[----:B------:R-:W-:-:S04]  /*31a0*/  LOP3.LUT R0, R54, UR7, RZ, 0xfc, !PT ;  /* 0x0000000736007c12 */ /* 0x000fc8000f8efcff */
[----:B------:R-:W-:-:S13]  /*31b0*/  ISETP.NE.U32.AND P1, PT, R0, RZ, PT ;  /* 0x000000ff0000720c */ /* 0x000fda0003f25070 */
[----:B------:R-:W-:Y:S05]  /*31c0*/  @!P1 BRA `(.L_x_60) ;  /* 0x0000000000289947 */ /* 0x000fea0003800000 */
[----:B------:R-:W-:Y:S01]  /*31d0*/  ULDC.64 UR8, c[0x0][0x278] ;  /* 0x00009e0000087ab9 */ /* 0x000fe20000000a00 */
[----:B------:R-:W-:Y:S01]  /*31e0*/  MOV R36, R46 ;  /* 0x0000002e00247202 */ /* 0x000fe20000000f00 */
[----:B------:R-:W-:Y:S01]  /*31f0*/  IMAD.U32 R4, RZ, RZ, UR8 ;  /* 0x00000008ff047e24 */ /* 0x000fe2000f8e00ff */
[----:B------:R-:W-:Y:S01]  /*3200*/  MOV R35, R54 ;  /* 0x0000003600237202 */ /* 0x000fe20000000f00 */
[----:B------:R-:W-:Y:S01]  /*3210*/  IMAD.U32 R34, RZ, RZ, UR9 ;  /* 0x00000009ff227e24 */ /* 0x000fe2000f8e00ff */
[----:B------:R-:W-:-:S07]  /*3220*/  MOV R0, 0x3240 ;  /* 0x0000324000007802 */ /* 0x000fce0000000f00 */
[----:B-1----:R-:W-:Y:S05]  /*3230*/  CALL.REL.NOINC `($__internal_1_$__cuda_sm20_rem_s64) ;  /* 0x0000003800207944 */ /* 0x002fea0003c00000 */
[----:B------:R-:W-:-:S04]  /*3240*/  ISETP.NE.U32.AND P2, PT, R4, RZ, PT ;  /* 0x000000ff0400720c */ /* 0x000fc80003f45070 */
[----:B------:R-:W-:Y:S01]  /*3250*/  ISETP.NE.AND.EX P2, PT, R31, RZ, PT, P2 ;  /* 0x000000ff1f00720c */ /* 0x000fe20003f45320 */
[----:B------:R-:W-:-:S12]  /*3260*/  BRA `(.L_x_61) ;  /* 0x0000000000507947 */ /* 0x000fd80003800000 */
.L_x_60:
[----:B------:R-:W-:Y:S02]  /*3270*/  ULDC UR7, c[0x0][0x278] ;  /* 0x00009e0000077ab9 */ /* 0x000fe40000000800 */
        /* <DEDUP_REMOVED lines=13> */
[----:B------:R-:W-:-:S05]  /*3350*/  @P2 VIADD R0, R0, -UR7 ;  /* 0x8000000700002c36 */ /* 0x000fca0008000000 */
[----:B------:R-:W-:-:S13]  /*3360*/  ISETP.GE.U32.AND P2, PT, R0, UR7, PT ;  /* 0x0000000700007c0c */ /* 0x000fda000bf46070 */
[----:B------:R-:W-:Y:S02]  /*3370*/  @P2 IADD3 R0, R0, -UR7, RZ ;  /* 0x8000000700002c10 */ /* 0x000fe4000fffe0ff */
[----:B------:R-:W-:-:S04]  /*3380*/  @!P3 LOP3.LUT R0, RZ, UR7, RZ, 0x33, !PT ;  /* 0x00000007ff00bc12 */ /* 0x000fc8000f8e33ff */
[----:B------:R-:W-:-:S04]  /*3390*/  ISETP.NE.U32.AND P2, PT, R0, RZ, PT ;  /* 0x000000ff0000720c */ /* 0x000fc80003f45070 */
[----:B------:R-:W-:-:S13]  /*33a0*/  ISETP.NE.AND.EX P2, PT, RZ, RZ, PT, P2 ;  /* 0x000000ffff00720c */ /* 0x000fda0003f45320 */
.L_x_61:
[----:B------:R-:W-:Y:S05]  /*33b0*/  BSYNC B3 ;  /* 0x0000000000037941 */ /* 0x000fea0003800000 */
.L_x_59:
[----:B------:R-:W-:-:S05]  /*33c0*/  IADD3 R10, P3, R40, 0x3, RZ ;  /* 0x00000003280a7810 */ /* 0x000fca0007f7e0ff */
[----:B------:R-:W-:Y:S01]  /*33d0*/  IMAD.X R11, RZ, RZ, R41, P3 ;  /* 0x000000ffff0b7224 */ /* 0x000fe200018e0629 */
[----:B------:R-:W-:Y:S07]  /*33e0*/  @P2 BRA `(.L_x_36) ;  /* 0x0000000400b02947 */ /* 0x000fee0003800000 */
        /* <DEDUP_REMOVED lines=12> */
.L_x_63:
        /* <DEDUP_REMOVED lines=10> */
[----:B------:R-:W-:Y:S01]  /*3550*/  IMAD.HI.U32 R10, R11, R26, RZ ;  /* 0x0000001a0b0a7227 */ /* 0x000fe200078e00ff */
[----:B------:R-:W-:-:S03]  /*3560*/  HFMA2.MMA R11, -RZ, RZ, 0, 0 ;  /* 0x00000000ff0b7435 */ /* 0x000fc600000001ff */
        /* <DEDUP_REMOVED lines=8> */
.L_x_64:
[----:B------:R-:W-:Y:S05]  /*35f0*/  BSYNC B3 ;  /* 0x0000000000037941 */ /* 0x000fea0003800000 */
.L_x_62:
        /* <DEDUP_REMOVED lines=9> */
[----:B------:R-:W-:Y:S01]  /*3690*/  IMAD.MOV.U32 R2, RZ, RZ, R30 ;  /* 0x000000ffff027224 */ /* 0x000fe200078e001e */
[----:B------:R-:W-:Y:S01]  /*36a0*/  MOV R3, R31 ;  /* 0x0000001f00037202 */ /* 0x000fe20000000f00 */
[----:B------:R-:W-:Y:S06]  /*36b0*/  BRA `(.L_x_67) ;  /* 0x0000000000507947 */ /* 0x000fec0003800000 */
.L_x_66:
        /* <DEDUP_REMOVED lines=16> */
[----:B------:R-:W-:Y:S01]  /*37c0*/  ISETP.GE.U32.AND P2, PT, R3, UR7, PT ;  /* 0x0000000703007c0c */ /* 0x000fe2000bf46070 */
[----:B------:R-:W-:-:S12]  /*37d0*/  IMAD.MOV.U32 R3, RZ, RZ, RZ ;  /* 0x000000ffff037224 */ /* 0x000fd800078e00ff */
[----:B------:R-:W-:Y:S01]  /*37e0*/  @P2 VIADD R2, R2, 0x1 ;  /* 0x0000000102022836 */ /* 0x000fe20000000000 */
[----:B------:R-:W-:-:S07]  /*37f0*/  @!P3 LOP3.LUT R2, RZ, UR7, RZ, 0x33, !PT ;  /* 0x00000007ff02bc12 */ /* 0x000fce000f8e33ff */
.L_x_67:
[----:B------:R-:W-:Y:S05]  /*3800*/  BSYNC B3 ;  /* 0x0000000000037941 */ /* 0x000fea0003800000 */
.L_x_65:
        /* <DEDUP_REMOVED lines=9> */
[----:B------:R-:W-:Y:S01]  /*38a0*/  IMAD.WIDE.U32 R2, R10, UR8, R2 ;  /* 0x000000080a027c25 */ /* 0x000fe2000f8e0002 */
[----:B------:R-:W-:-:S05]  /*38b0*/  IADD3 R0, R13, R11, RZ ;  /* 0x0000000b0d007210 */ /* 0x000fca0007ffe0ff */
[----:B------:R-:W-:-:S04]  /*38c0*/  IMAD R11, R0, UR8, RZ ;  /* 0x00000008000b7c24 */ /* 0x000fc8000f8e02ff */
[----:B------:R-:W-:Y:S01]  /*38d0*/  IMAD R11, R10, UR9, R11 ;  /* 0x000000090a0b7c24 */ /* 0x000fe2000f8e020b */
[----:B------:R-:W-:Y:S01]  /*38e0*/  ULDC.64 UR8, c[0x0][0x220] ;  /* 0x0000880000087ab9 */ /* 0x000fe20000000a00 */
[----:B------:R-:W-:Y:S02]  /*38f0*/  IMAD.MOV.U32 R10, RZ, RZ, R40 ;  /* 0x000000ffff0a7224 */ /* 0x000fe400078e0028 */
[----:B------:R-:W-:Y:S01]  /*3900*/  IMAD.IADD R0, R3, 0x1, R11 ;  /* 0x0000000103007824 */ /* 0x000fe200078e020b */
[----:B------:R-:W-:Y:S01]  /*3910*/  MOV R11, R41 ;  /* 0x00000029000b7202 */ /* 0x000fe20000000f00 */
[----:B------:R-:W-:Y:S02]  /*3920*/  IMAD R13, R19, UR8, RZ ;  /* 0x00000008130d7c24 */ /* 0x000fe4000f8e02ff */
[----:B------:R-:W-:Y:S02]  /*3930*/  IMAD R3, R0, UR10, RZ ;  /* 0x0000000a00037c24 */ /* 0x000fe4000f8e02ff */
[----:B------:R-:W-:-:S04]  /*3940*/  IMAD.WIDE.U32 R10, R18, UR8, R10 ;  /* 0x00000008120a7c25 */ /* 0x000fc8000f8e000a */
[----:B------:R-:W-:Y:S01]  /*3950*/  IMAD R15, R18, UR9, R13 ;  /* 0x00000009120f7c24 */ /* 0x000fe2000f8e020d */
[----:B------:R-:W-:Y:S01]  /*3960*/  IADD3 R10, P1, R10, 0x2, RZ ;  /* 0x000000020a0a7810 */ /* 0x000fe20007f3e0ff */
[----:B------:R-:W-:Y:S01]  /*3970*/  IMAD.MOV.U32 R13, RZ, RZ, R6 ;  /* 0x000000ffff0d7224 */ /* 0x000fe200078e0006 */
[----:B------:R-:W-:Y:S01]  /*3980*/  ULDC.64 UR8, c[0x0][0x288] ;  /* 0x0000a20000087ab9 */ /* 0x000fe20000000a00 */
[C---:B------:R-:W-:Y:S01]  /*3990*/  IMAD R3, R2.reuse, UR11, R3 ;  /* 0x0000000b02037c24 */ /* 0x040fe2000f8e0203 */
[----:B------:R-:W-:Y:S01]  /*39a0*/  IADD3.X R11, R15, R11, RZ, P1, !PT ;  /* 0x0000000b0f0b7210 */ /* 0x000fe20000ffe4ff */
[----:B------:R-:W-:Y:S01]  /*39b0*/  IMAD.WIDE.U32 R12, R2, UR10, R12 ;  /* 0x0000000a020c7c25 */ /* 0x000fe2000f8e000c */
[----:B------:R-:W-:-:S03]  /*39c0*/  ULDC.64 UR10, c[0x0][0x218] ;  /* 0x00008600000a7ab9 */ /* 0x000fc60000000a00 */
[----:B------:R-:W-:Y:S02]  /*39d0*/  IMAD.IADD R0, R13, 0x1, R3 ;  /* 0x000000010d007824 */ /* 0x000fe400078e0203 */
[----:B------:R-:W-:-:S04]  /*39e0*/  IMAD.WIDE.U32 R10, R12, UR8, R10 ;  /* 0x000000080c0a7c25 */ /* 0x000fc8000f8e000a */
[----:B------:R-:W-:Y:S01]  /*39f0*/  IMAD R3, R0, UR8, RZ ;  /* 0x0000000800037c24 */ /* 0x000fe2000f8e02ff */
[----:B------:R-:W-:-:S03]  /*3a00*/  IADD3 R2, P1, R10, UR10, RZ ;  /* 0x0000000a0a027c10 */ /* 0x000fc6000ff3e0ff */
[----:B------:R-:W-:-:S05]  /*3a10*/  IMAD R3, R12, UR9, R3 ;  /* 0x000000090c037c24 */ /* 0x000fca000f8e0203 */
[----:B------:R-:W-:-:S05]  /*3a20*/  IADD3.X R3, R11, UR11, R3, P1, !PT ;  /* 0x0000000b0b037c10 */ /* 0x000fca0008ffe403 */
[----:B------:R-:W2:Y:S01]  /*3a30*/  LDG.E.S8 R2, desc[UR12][R2.64] ;  /* 0x0000000c02027981 */ /* 0x000ea2000c1e1300 */
[----:B------:R-:W-:Y:S02]  /*3a40*/  LOP3.LUT R7, R7, 0xffff, RZ, 0xc0, !PT ;  /* 0x0000ffff07077812 */ /* 0x000fe400078ec0ff */
[----:B------:R-:W-:Y:S02]  /*3a50*/  IADD3 R10, P2, R40, 0x3, RZ ;  /* 0x00000003280a7810 */ /* 0x000fe40007f5e0ff */
[----:B------:R-:W-:Y:S02]  /*3a60*/  PRMT R7, R7, 0x8880, RZ ;  /* 0x0000888007077816 */ /* 0x000fe400000000ff */
[----:B------:R-:W-:Y:S01]  /*3a70*/  IADD3.X R11, RZ, R41, RZ, P2, !PT ;  /* 0x00000029ff0b7210 */ /* 0x000fe200017fe4ff */
[----:B--2---:R-:W-:-:S05]  /*3a80*/  IMAD.MOV R0, RZ, RZ, -R2 ;  /* 0x000000ffff007224 */ /* 0x004fca00078e0a02 */
[----:B------:R-:W-:-:S04]  /*3a90*/  ISETP.NE.AND P1, PT, R7, R0, PT ;  /* 0x000000000700720c */ /* 0x000fc80003f25270 */
[----:B------:R-:W-:-:S09]  /*3aa0*/  SEL R7, RZ, 0x1, !P1 ;  /* 0x00000001ff077807 */ /* 0x000fd20004800000 */
.L_x_36:
[----:B------:R-:W-:Y:S05]  /*3ab0*/  BSYNC B2 ;  /* 0x0000000000027941 */ /* 0x000fea0003800000 */
.L_x_35:
[----:B------:R-:W-:Y:S01]  /*3ac0*/  ULDC.64 UR8, c[0x0][0x288] ;  /* 0x0000a20000087ab9 */ /* 0x000fe20000000a00 */
[----:B------:R-:W-:Y:S01]  /*3ad0*/  IADD3 R0, P1, -R22, -0x2, RZ ;  /* 0xfffffffe16007810 */ /* 0x000fe20007f3e1ff */
[----:B------:R-:W-:Y:S02]  /*3ae0*/  ULOP3.LUT UR8, URZ, UR8, URZ, 0x33, !UPT ;  /* 0x000000083f087292 */ /* 0x000fe4000f8e333f */
[----:B------:R-:W-:Y:S01]  /*3af0*/  ULOP3.LUT UR9, URZ, UR9, URZ, 0x33, !UPT ;  /* 0x000000093f097292 */ /* 0x000fe2000f8e333f */
[----:B------:R-:W-:-:S03]  /*3b00*/  IADD3.X R2, ~R23, -0x1, RZ, P1, !PT ;  /* 0xffffffff17027810 */ /* 0x000fc60000ffe5ff */
[----:B------:R-:W-:-:S04]  /*3b10*/  ISETP.GT.U32.AND P1, PT, R0, UR8, PT ;  /* 0x0000000800007c0c */ /* 0x000fc8000bf24070 */
[----:B------:R-:W-:-:S04]  /*3b20*/  ISETP.GT.AND.EX P1, PT, R2, UR9, PT, P1 ;  /* 0x0000000902007c0c */ /* 0x000fc8000bf24310 */
[----:B------:R-:W-:Y:S02]  /*3b30*/  SEL R3, R0, UR8, P1 ;  /* 0x0000000800037c07 */ /* 0x000fe40008800000 */
[----:B------:R-:W-:Y:S02]  /*3b40*/  SEL R2, R2, UR9, P1 ;  /* 0x0000000902027c07 */ /* 0x000fe40008800000 */
[----:B------:R-:W-:-:S04]  /*3b50*/  IADD3 R0, P2, P3, -R3, -0x2, -R40 ;  /* 0xfffffffe03007810 */ /* 0x000fc80007b5e928 */
[----:B------:R-:W-:Y:S02]  /*3b60*/  ISETP.GE.U32.AND P1, PT, R0, 0x3, PT ;  /* 0x000000030000780c */ /* 0x000fe40003f26070 */
[----:B------:R-:W-:-:S04]  /*3b70*/  IADD3.X R0, ~R2, -0x1, ~R41, P2, P3 ;  /* 0xffffffff02007810 */ /* 0x000fc800017e6d29 */
[----:B------:R-:W-:-:S13]  /*3b80*/  ISETP.GE.U32.AND.EX P1, PT, R0, RZ, PT, P1 ;  /* 0x000000ff0000720c */ /* 0x000fda0003f26110 */
[----:B------:R-:W-:Y:S05]  /*3b90*/  @!P1 BRA `(.L_x_31) ;  /* 0x0000002400ec9947 */ /* 0x000fea0003800000 */
[----:B------:R-:W-:Y:S01]  /*3ba0*/  IADD3 R33, P5, RZ, -R10, RZ ;  /* 0x8000000aff217210 */ /* 0x000fe20007fbe0ff */
[----:B------:R-:W-:Y:S01]  /*3bb0*/  ULDC.64 UR8, c[0x0][0x268] ;  /* 0x00009a0000087ab9 */ /* 0x000fe20000000a00 */
[C---:B------:R-:W-:Y:S01]  /*3bc0*/  IADD3 R15, P4, R10.reuse, 0x1, RZ ;  /* 0x000000010a0f7810 */ /* 0x040fe20007f9e0ff */
[----:B------:R-:W-:Y:S01]  /*3bd0*/  IMAD.MOV.U32 R2, RZ, RZ, R50 ;  /* 0x000000ffff027224 */ /* 0x000fe200078e0032 */
[C---:B------:R-:W-:Y:S01]  /*3be0*/  IADD3 R17, P1, R10.reuse, 0x2, RZ ;  /* 0x000000020a117810 */ /* 0x040fe20007f3e0ff */
[----:B------:R-:W-:Y:S01]  /*3bf0*/  IMAD.MOV.U32 R3, RZ, RZ, R51 ;  /* 0x000000ffff037224 */ /* 0x000fe200078e0033 */
[----:B------:R-:W-:Y:S01]  /*3c00*/  IADD3.X R16, RZ, ~R11, RZ, P5, !PT ;  /* 0x8000000bff107210 */ /* 0x000fe20002ffe4ff */
[--C-:B------:R-:W-:Y:S01]  /*3c10*/  IMAD.X R12, RZ, RZ, R11.reuse, P4 ;  /* 0x000000ffff0c7224 */ /* 0x100fe200020e060b */
[----:B------:R-:W-:Y:S01]  /*3c20*/  IADD3 R31, P2, R10, 0x3, RZ ;  /* 0x000000030a1f7810 */ /* 0x000fe20007f5e0ff */
[----:B------:R-:W-:Y:S01]  /*3c30*/  IMAD.X R4, RZ, RZ, R11, P1 ;  /* 0x000000ffff047224 */ /* 0x000fe200008e060b */
[----:B------:R-:W-:Y:S01]  /*3c40*/  IADD3 R15, P3, RZ, -R15, RZ ;  /* 0x8000000fff0f7210 */ /* 0x000fe20007f7e0ff */
[----:B------:R-:W-:Y:S01]  /*3c50*/  IMAD R16, R16, UR8, RZ ;  /* 0x0000000810107c24 */ /* 0x000fe2000f8e02ff */
[----:B------:R-:W-:-:S02]  /*3c60*/  IADD3 R17, P5, RZ, -R17, RZ ;  /* 0x80000011ff117210 */ /* 0x000fc40007fbe0ff */
[----:B------:R-:W-:Y:S01]  /*3c70*/  IADD3 R31, P4, RZ, -R31, RZ ;  /* 0x8000001fff1f7210 */ /* 0x000fe20007f9e0ff */
[----:B------:R-:W-:Y:S01]  /*3c80*/  IMAD.X R14, RZ, RZ, ~R12, P3 ;  /* 0x000000ffff0e7224 */ /* 0x000fe200018e0e0c */
[----:B------:R-:W-:Y:S01]  /*3c90*/  IADD3.X R0, RZ, R11, RZ, P2, !PT ;  /* 0x0000000bff007210 */ /* 0x000fe200017fe4ff */
[----:B------:R-:W-:-:S04]  /*3ca0*/  IMAD.WIDE.U32 R12, R33, UR8, R2 ;  /* 0x00000008210c7c25 */ /* 0x000fc8000f8e0002 */
[----:B------:R-:W-:Y:S01]  /*3cb0*/  IMAD R33, R33, UR9, R16 ;  /* 0x0000000921217c24 */ /* 0x000fe2000f8e0210 */
[----:B------:R-:W-:Y:S01]  /*3cc0*/  IADD3.X R16, RZ, ~R0, RZ, P4, !PT ;  /* 0x80000000ff107210 */ /* 0x000fe200027fe4ff */
[----:B------:R-:W-:Y:S02]  /*3cd0*/  IMAD.X R4, RZ, RZ, ~R4, P5 ;  /* 0x000000ffff047224 */ /* 0x000fe400028e0e04 */
[----:B------:R-:W-:Y:S02]  /*3ce0*/  IMAD R0, R14, UR8, RZ ;  /* 0x000000080e007c24 */ /* 0x000fe4000f8e02ff */
[----:B------:R-:W-:Y:S02]  /*3cf0*/  IMAD R4, R4, UR8, RZ ;  /* 0x0000000804047c24 */ /* 0x000fe4000f8e02ff */
[----:B------:R-:W-:Y:S02]  /*3d00*/  IMAD.IADD R13, R13, 0x1, R33 ;  /* 0x000000010d0d7824 */ /* 0x000fe400078e0221 */
[----:B------:R-:W-:-:S02]  /*3d10*/  IMAD R33, R15, UR9, R0 ;  /* 0x000000090f217c24 */ /* 0x000fc4000f8e0200 */
[----:B------:R-:W-:Y:S02]  /*3d20*/  IMAD R0, R16, UR8, RZ ;  /* 0x0000000810007c24 */ /* 0x000fe4000f8e02ff */
[----:B------:R-:W-:Y:S02]  /*3d30*/  IMAD R35, R17, UR9, R4 ;  /* 0x0000000911237c24 */ /* 0x000fe4000f8e0204 */
[----:B------:R-:W-:-:S04]  /*3d40*/  IMAD.WIDE.U32 R14, R15, UR8, R2 ;  /* 0x000000080f0e7c25 */ /* 0x000fc8000f8e0002 */
[----:B------:R-:W-:-:S04]  /*3d50*/  IMAD.WIDE.U32 R16, R17, UR8, R2 ;  /* 0x0000000811107c25 */ /* 0x000fc8000f8e0002 */
[----:B------:R-:W-:Y:S01]  /*3d60*/  IMAD.WIDE.U32 R2, R31, UR8, R2 ;  /* 0x000000081f027c25 */ /* 0x000fe2000f8e0002 */
[----:B------:R-:W-:-:S03]  /*3d70*/  IADD3 R17, R17, R35, RZ ;  /* 0x0000002311117210 */ /* 0x000fc60007ffe0ff */
[----:B------:R-:W-:Y:S02]  /*3d80*/  IMAD R31, R31, UR9, R0 ;  /* 0x000000091f1f7c24 */ /* 0x000fe4000f8e0200 */
[----:B------:R-:W-:Y:S02]  /*3d90*/  IMAD.IADD R15, R15, 0x1, R33 ;  /* 0x000000010f0f7824 */ /* 0x000fe400078e0221 */
[----:B------:R-:W-:Y:S02]  /*3da0*/  IMAD.MOV.U32 R38, RZ, RZ, R2 ;  /* 0x000000ffff267224 */ /* 0x000fe400078e0002 */
[----:B------:R-:W-:-:S07]  /*3db0*/  IMAD.IADD R39, R3, 0x1, R31 ;  /* 0x0000000103277824 */ /* 0x000fce00078e021f */
.L_x_112:
        /* <DEDUP_REMOVED lines=19> */
.L_x_71:
        /* <DEDUP_REMOVED lines=20> */
.L_x_72:
[----:B------:R-:W-:Y:S05]  /*4030*/  BSYNC B3 ;  /* 0x0000000000037941 */ /* 0x000fea0003800000 */
.L_x_70:
[----:B------:R-:W-:Y:S05]  /*4040*/  @P2 BRA `(.L_x_69) ;  /* 0x0000000400a02947 */ /* 0x000fea0003800000 */
        /* <DEDUP_REMOVED lines=12> */
.L_x_74:
        /* <DEDUP_REMOVED lines=20> */
.L_x_75:
[----:B------:R-:W-:Y:S05]  /*4250*/  BSYNC B3 ;  /* 0x0000000000037941 */ /* 0x000fea0003800000 */
.L_x_73:
        /* <DEDUP_REMOVED lines=15> */
.L_x_77:
        /* <DEDUP_REMOVED lines=14> */
[----:B------:R-:W-:Y:S02]  /*4430*/  @P2 VIADD R3, R3, -UR7 ;  /* 0x8000000703032c36 */ /* 0x000fe40008000000 */
[----:B------:R-:W-:-:S03]  /*4440*/  @P2 VIADD R2, R2, 0x1 ;  /* 0x0000000102022836 */ /* 0x000fc60000000000 */
[----:B------:R-:W-:Y:S01]  /*4450*/  ISETP.GE.U32.AND P3, PT, R3, UR7, PT ;  /* 0x0000000703007c0c */ /* 0x000fe2000bf66070 */
[----:B------:R-:W-:-:S12]  /*4460*/  IMAD.MOV.U32 R3, RZ, RZ, RZ ;  /* 0x000000ffff037224 */ /* 0x000fd800078e00ff */
[----:B------:R-:W-:Y:S02]  /*4470*/  @P3 IADD3 R2, R2, 0x1, RZ ;  /* 0x0000000102023810 */ /* 0x000fe40007ffe0ff */
[----:B------:R-:W-:-:S07]  /*4480*/  @!P4 LOP3.LUT R2, RZ, UR7, RZ, 0x33, !PT ;  /* 0x00000007ff02cc12 */ /* 0x000fce000f8e33ff */
.L_x_78:
[----:B------:R-:W-:Y:S05]  /*4490*/  BSYNC B3 ;  /* 0x0000000000037941 */ /* 0x000fea0003800000 */
.L_x_76:
[----:B------:R-:W-:Y:S01]  /*44a0*/  ULDC.64 UR8, c[0x0][0x240] ;  /* 0x0000900000087ab9 */ /* 0x000fe20000000a00 */
[----:B------:R-:W-:Y:S01]  /*44b0*/  MOV R31, R35 ;  /* 0x00000023001f7202 */ /* 0x000fe20000000f00 */
[----:B------:R-:W-:Y:S01]  /*44c0*/  IMAD R33, R21, UR8, RZ ;  /* 0x0000000815217c24 */ /* 0x000fe2000f8e02ff */
[----:B-1----:R-:W-:Y:S01]  /*44d0*/  R2UR UR10, R52 ;  /* 0x00000000340a72ca */ /* 0x002fe200000e0000 */
[----:B------:R-:W-:Y:S01]  /*44e0*/  IMAD.MOV.U32 R30, RZ, RZ, R34 ;  /* 0x000000ffff1e7224 */ /* 0x000fe200078e0022 */
[----:B------:R-:W-:Y:S01]  /*44f0*/  R2UR UR11, R53 ;  /* 0x00000000350b72ca */ /* 0x000fe200000e0000 */
[C---:B------:R-:W-:Y:S02]  /*4500*/  IMAD R33, R20.reuse, UR9, R33 ;  /* 0x0000000914217c24 */ /* 0x040fe4000f8e0221 */
[----:B------:R-:W-:Y:S01]  /*4510*/  IMAD.WIDE.U32 R30, R20, UR8, R30 ;  /* 0x00000008141e7c25 */ /* 0x000fe2000f8e001e */
[----:B------:R-:W-:-:S03]  /*4520*/  ULDC.64 UR8, c[0x0][0x248] ;  /* 0x0000920000087ab9 */ /* 0x000fc60000000a00 */
[----:B------:R-:W-:Y:S02]  /*4530*/  IMAD.IADD R0, R33, 0x1, R31 ;  /* 0x0000000121007824 */ /* 0x000fe400078e021f */
[----:B------:R-:W-:-:S04]  /*4540*/  IMAD.WIDE.U32 R2, R30, UR8, R2 ;  /* 0x000000081e027c25 */ /* 0x000fc8000f8e0002 */
[----:B------:R-:W-:-:S04]  /*4550*/  IMAD R31, R0, UR8, RZ ;  /* 0x00000008001f7c24 */ /* 0x000fc8000f8e02ff */
[----:B------:R-:W-:Y:S01]  /*4560*/  IMAD R31, R30, UR9, R31 ;  /* 0x000000091e1f7c24 */ /* 0x000fe2000f8e021f */
[----:B------:R-:W-:Y:S01]  /*4570*/  ULDC.64 UR8, c[0x0][0x280] ;  /* 0x0000a00000087ab9 */ /* 0x000fe20000000a00 */
[----:B------:R-:W-:Y:S02]  /*4580*/  MOV R30, R5 ;  /* 0x00000005001e7202 */ /* 0x000fe40000000f00 */
[----:B------:R-:W-:Y:S02]  /*4590*/  IMAD.IADD R0, R3, 0x1, R31 ;  /* 0x0000000103007824 */ /* 0x000fe400078e021f */
[----:B------:R-:W-:Y:S02]  /*45a0*/  IMAD.MOV.U32 R31, RZ, RZ, R6 ;  /* 0x000000ffff1f7224 */ /* 0x000fe400078e0006 */
[----:B------:R-:W-:Y:S02]  /*45b0*/  IMAD R3, R0, UR8, RZ ;  /* 0x0000000800037c24 */ /* 0x000fe4000f8e02ff */
[----:B------:R-:W-:-:S04]  /*45c0*/  IMAD.WIDE.U32 R30, R2, UR8, R30 ;  /* 0x00000008021e7c25 */ /* 0x000fc8000f8e001e */
[----:B------:R-:W-:Y:S01]  /*45d0*/  IMAD R3, R2, UR9, R3 ;  /* 0x0000000902037c24 */ /* 0x000fe2000f8e0203 */
[----:B------:R-:W-:Y:S01]  /*45e0*/  MOV R2, R10 ;  /* 0x0000000a00027202 */ /* 0x000fe20000000f00 */
[----:B------:R-:W-:Y:S02]  /*45f0*/  ULDC.64 UR8, c[0x0][0x288] ;  /* 0x0000a20000087ab9 */ /* 0x000fe40000000a00 */
[----:B------:R-:W-:Y:S02]  /*4600*/  IMAD.IADD R0, R31, 0x1, R3 ;  /* 0x000000011f007824 */ /* 0x000fe400078e0203 */
[----:B------:R-:W-:Y:S02]  /*4610*/  IMAD.MOV.U32 R3, RZ, RZ, R11 ;  /* 0x000000ffff037224 */ /* 0x000fe400078e000b */
[----:B------:R-:W-:Y:S02]  /*4620*/  IMAD R31, R0, UR8, RZ ;  /* 0x00000008001f7c24 */ /* 0x000fe4000f8e02ff */
[----:B------:R-:W-:-:S04]  /*4630*/  IMAD.WIDE.U32 R2, R30, UR8, R2 ;  /* 0x000000081e027c25 */ /* 0x000fc8000f8e0002 */
[----:B------:R-:W-:Y:S01]  /*4640*/  IMAD R31, R30, UR9, R31 ;  /* 0x000000091e1f7c24 */ /* 0x000fe2000f8e021f */
[----:B------:R-:W-:-:S04]  /*4650*/  IADD3 R2, P2, R24, R2, RZ ;  /* 0x0000000218027210 */ /* 0x000fc80007f5e0ff */
[----:B------:R-:W-:-:S05]  /*4660*/  IADD3.X R3, R8, R3, R31, P2, !PT ;  /* 0x0000000308037210 */ /* 0x000fca00017fe41f */
[----:B------:R-:W2:Y:S01]  /*4670*/  LDG.E.S8 R2, desc[UR10][R2.64] ;  /* 0x0000000a02027981 */ /* 0x000ea2000c1e1300 */
[----:B------:R-:W-:-:S04]  /*4680*/  LOP3.LUT R7, R7, 0xffff, RZ, 0xc0, !PT ;  /* 0x0000ffff07077812 */ /* 0x000fc800078ec0ff */
[----:B------:R-:W-:Y:S01]  /*4690*/  PRMT R7, R7, 0x8880, RZ ;  /* 0x0000888007077816 */ /* 0x000fe200000000ff */
[----:B--2---:R-:W-:-:S05]  /*46a0*/  IMAD.MOV R0, RZ, RZ, -R2 ;  /* 0x000000ffff007224 */ /* 0x004fca00078e0a02 */
[----:B------:R-:W-:-:S04]  /*46b0*/  ISETP.NE.AND P2, PT, R7, R0, PT ;  /* 0x000000000700720c */ /* 0x000fc80003f45270 */
[----:B------:R-:W-:-:S09]  /*46c0*/  SEL R7, RZ, 0x1, !P2 ;  /* 0x00000001ff077807 */ /* 0x000fd20005000000 */
.L_x_69:
[----:B------:R-:W-:Y:S05]  /*46d0*/  BSYNC B2 ;  /* 0x0000000000027941 */ /* 0x000fea0003800000 */
.L_x_68:
[----:B------:R-:W-:Y:S04]  /*46e0*/  BSSY B2, `(.L_x_79) ;  /* 0x000008f000027945 */ /* 0x000fe80003800000 */
        /* <DEDUP_REMOVED lines=16> */
.L_x_82:
        /* <DEDUP_REMOVED lines=20> */
.L_x_83:
[----:B------:R-:W-:Y:S05]  /*4930*/  BSYNC B3 ;  /* 0x0000000000037941 */ /* 0x000fea0003800000 */
.L_x_81:
        /* <DEDUP_REMOVED lines=13> */
.L_x_85:
        /* <DEDUP_REMOVED lines=20> */
.L_x_86:
[----:B------:R-:W-:Y:S05]  /*4b50*/  BSYNC B3 ;  /* 0x0000000000037941 */ /* 0x000fea0003800000 */
.L_x_84:
        /* <DEDUP_REMOVED lines=15> */
.L_x_88:
        /* <DEDUP_REMOVED lines=20> */
.L_x_89:
[----:B------:R-:W-:Y:S05]  /*4d90*/  BSYNC B3 ;  /* 0x0000000000037941 */ /* 0x000fea0003800000 */
.L_x_87:
        /* <DEDUP_REMOVED lines=35> */
.L_x_80:
[----:B------:R-:W-:Y:S05]  /*4fd0*/  BSYNC B2 ;  /* 0x0000000000027941 */ /* 0x000fea0003800000 */
.L_x_79:
        /* <DEDUP_REMOVED lines=17> */
.L_x_93:
        /* <DEDUP_REMOVED lines=20> */
.L_x_94:
[----:B------:R-:W-:Y:S05]  /*5230*/  BSYNC B3 ;  /* 0x0000000000037941 */ /* 0x000fea0003800000 */
.L_x_92:
        /* <DEDUP_REMOVED lines=13> */
.L_x_96:
        /* <DEDUP_REMOVED lines=20> */
.L_x_97:
[----:B------:R-:W-:Y:S05]  /*5450*/  BSYNC B3 ;  /* 0x0000000000037941 */ /* 0x000fea0003800000 */
.L_x_95:
        /* <DEDUP_REMOVED lines=15> */
.L_x_99:
        /* <DEDUP_REMOVED lines=20> */
.L_x_100:
[----:B------:R-:W-:Y:S05]  /*5690*/  BSYNC B3 ;  /* 0x0000000000037941 */ /* 0x000fea0003800000 */
.L_x_98:
        /* <DEDUP_REMOVED lines=35> */
.L_x_91:
[----:B------:R-:W-:Y:S05]  /*58d0*/  BSYNC B2 ;  /* 0x0000000000027941 */ /* 0x000fea0003800000 */
.L_x_90:
        /* <DEDUP_REMOVED lines=17> */
.L_x_104:
        /* <DEDUP_REMOVED lines=17> */
[----:B------:R-:W-:-:S04]  /*5b00*/  @!P2 LOP3.LUT R0, RZ, UR7, RZ, 0x33, !PT ;  /* 0x00000007ff00ac12 */ /* 0x000fc8000f8e33ff */
[----:B------:R-:W-:-:S04]  /*5b10*/  ISETP.NE.U32.AND P1, PT, R0, RZ, PT ;  /* 0x000000ff0000720c */ /* 0x000fc80003f25070 */
[----:B------:R-:W-:-:S13]  /*5b20*/  ISETP.NE.AND.EX P1, PT, RZ, RZ, PT, P1 ;  /* 0x000000ffff00720c */ /* 0x000fda0003f25310 */
.L_x_105:
[----:B------:R-:W-:Y:S05]  /*5b30*/  BSYNC B3 ;  /* 0x0000000000037941 */ /* 0x000fea0003800000 */
.L_x_103:
[----:B------:R-:W-:Y:S05]  /*5b40*/  @P1 BRA `(.L_x_102) ;  /* 0x0000000400a01947 */ /* 0x000fea0003800000 */
[----:B------:R-:W-:Y:S04]  /*5b50*/  BSSY B3, `(.L_x_106) ;  /* 0x0000020000037945 */ /* 0x000fe80003800000 */
[----:B------:R-:W-:Y:S05]  /*5b60*/  @!P0 BRA `(.L_x_107) ;  /* 0x0000000000288947 */ /* 0x000fea0003800000 */
[----:B------:R-:W-:Y:S01]  /*5b70*/  ULDC.64 UR8, c[0x0][0x270] ;  /* 0x00009c0000087ab9 */ /* 0x000fe20000000a00 */
[----:B------:R-:W-:Y:S01]  /*5b80*/  MOV R44, R26 ;  /* 0x0000001a002c7202 */ /* 0x000fe20000000f00 */
[----:B------:R-:W-:Y:S01]  /*5b90*/  IMAD.U32 R3, RZ, RZ, UR8 ;  /* 0x00000008ff037e24 */ /* 0x000fe2000f8e00ff */
[----:B------:R-:W-:Y:S01]  /*5ba0*/  MOV R2, UR9 ;  /* 0x0000000900027c02 */ /* 0x000fe20008000f00 */
[----:B------:R-:W-:Y:S01]  /*5bb0*/  IMAD.MOV.U32 R0, RZ, RZ, R9 ;  /* 0x000000ffff007224 */ /* 0x000fe200078e0009 */
[----:B------:R-:W-:-:S07]  /*5bc0*/  MOV R4, 0x5be0 ;  /* 0x00005be000047802 */ /* 0x000fce0000000f00 */
[----:B-1----:R-:W-:Y:S05]  /*5bd0*/  CALL.REL.NOINC `($__internal_0_$__cuda_sm20_div_s64) ;  /* 0x0000000800687944 */ /* 0x002fea0003c00000 */
[----:B------:R-:W-:Y:S01]  /*5be0*/  MOV R34, R30 ;  /* 0x0000001e00227202 */ /* 0x000fe20000000f00 */
[----:B------:R-:W-:Y:S01]  /*5bf0*/  IMAD.MOV.U32 R35, RZ, RZ, R31 ;  /* 0x000000ffff237224 */ /* 0x000fe200078e001f */
[----:B------:R-:W-:Y:S06]  /*5c00*/  BRA `(.L_x_108) ;  /* 0x0000000000507947 */ /* 0x000fec0003800000 */
.L_x_107:
[----:B------:R-:W-:Y:S01]  /*5c10*/  ULDC UR7, c[0x0][0x270] ;  /* 0x00009c0000077ab9 */ /* 0x000fe20000000800 */
[----:B------:R-:W-:Y:S01]  /*5c20*/  IMAD.MOV.U32 R35, RZ, RZ, RZ ;  /* 0x000000ffff237224 */ /* 0x000fe200078e00ff */
[----:B------:R-:W0:Y:S01]  /*5c30*/  I2F.U32.RP R0, UR7 ;  /* 0x0000000700007d06 */ /* 0x000e220008209000 */
[----:B------:R-:W-:-:S07]  /*5c40*/  ISETP.NE.U32.AND P3, PT, RZ, UR7, PT ;  /* 0x00000007ff007c0c */ /* 0x000fce000bf65070 */
[----:B0-----:R-:W0:Y:S02]  /*5c50*/  MUFU.RCP R0, R0 ;  /* 0x0000000000007308 */ /* 0x001e240000001000 */
[----:B0-----:R-:W-:-:S06]  /*5c60*/  IADD3 R2, R0, 0xffffffe, RZ ;  /* 0x0ffffffe00027810 */ /* 0x001fcc0007ffe0ff */
        /* <DEDUP_REMOVED lines=12> */
[----:B------:R-:W-:Y:S02]  /*5d30*/  @P2 IADD3 R34, R34, 0x1, RZ ;  /* 0x0000000122222810 */ /* 0x000fe40007ffe0ff */
[----:B------:R-:W-:-:S07]  /*5d40*/  @!P3 LOP3.LUT R34, RZ, UR7, RZ, 0x33, !PT ;  /* 0x00000007ff22bc12 */ /* 0x000fce000f8e33ff */
.L_x_108:
[----:B------:R-:W-:Y:S05]  /*5d50*/  BSYNC B3 ;  /* 0x0000000000037941 */ /* 0x000fea0003800000 */
.L_x_106:
        /* <DEDUP_REMOVED lines=15> */
.L_x_110:
[----:B------:R-:W-:Y:S02]  /*5e50*/  ULDC UR7, c[0x0][0x278] ;  /* 0x00009e0000077ab9 */ /* 0x000fe40000000800 */
        /* <DEDUP_REMOVED lines=16> */
[----:B------:R-:W-:-:S12]  /*5f60*/  IMAD.MOV.U32 R3, RZ, RZ, RZ ;  /* 0x000000ffff037224 */ /* 0x000fd800078e00ff */
[----:B------:R-:W-:Y:S02]  /*5f70*/  @P2 IADD3 R2, R2, 0x1, RZ ;  /* 0x0000000102022810 */ /* 0x000fe40007ffe0ff */
[----:B------:R-:W-:-:S07]  /*5f80*/  @!P3 LOP3.LUT R2, RZ, UR7, RZ, 0x33, !PT ;  /* 0x00000007ff02bc12 */ /* 0x000fce000f8e33ff */
.L_x_111:
[----:B------:R-:W-:Y:S05]  /*5f90*/  BSYNC B3 ;  /* 0x0000000000037941 */ /* 0x000fea0003800000 */
.L_x_109:
        /* <DEDUP_REMOVED lines=8> */
[----:B------:R-:W-:-:S04]  /*6020*/  ULDC.64 UR8, c[0x0][0x248] ;  /* 0x0000920000087ab9 */ /* 0x000fc80000000a00 */
[----:B------:R-:W-:Y:S01]  /*6030*/  IADD3 R0, R33, R31, RZ ;  /* 0x0000001f21007210 */ /* 0x000fe20007ffe0ff */
        /* <DEDUP_REMOVED lines=10> */
[----:B------:R-:W-:Y:S01]  /*60e0*/  ULDC.64 UR8, c[0x0][0x288] ;  /* 0x0000a20000087ab9 */ /* 0x000fe20000000a00 */
[----:B------:R-:W-:-:S03]  /*60f0*/  IMAD.MOV.U32 R2, RZ, RZ, R10 ;  /* 0x000000ffff027224 */ /* 0x000fc600078e000a */
[----:B------:R-:W-:Y:S02]  /*6100*/  IADD3 R0, R31, R3, RZ ;  /* 0x000000031f007210 */ /* 0x000fe40007ffe0ff */
[----:B------:R-:W-:-:S03]  /*6110*/  MOV R3, R11 ;  /* 0x0000000b00037202 */ /* 0x000fc60000000f00 */
        /* <DEDUP_REMOVED lines=11> */
.L_x_102:
[----:B------:R-:W-:Y:S05]  /*61d0*/  BSYNC B2 ;  /* 0x0000000000027941 */ /* 0x000fea0003800000 */
.L_x_101:
[----:B------:R-:W-:Y:S01]  /*61e0*/  IADD3 R0, P2, R22, 0x1, RZ ;  /* 0x0000000116007810 */ /* 0x000fe20007f5e0ff */
[----:B------:R-:W-:Y:S01]  /*61f0*/  ULDC.64 UR10, c[0x0][0x288] ;  /* 0x0000a200000a7ab9 */ /* 0x000fe20000000a00 */
[----:B------:R-:W-:Y:S02]  /*6200*/  ULDC.64 UR8, c[0x0][0x268] ;  /* 0x00009a0000087ab9 */ /* 0x000fe40000000a00 */
[----:B------:R-:W-:Y:S01]  /*6210*/  ISETP.LT.U32.AND P1, PT, R0, UR10, PT ;  /* 0x0000000a00007c0c */ /* 0x000fe2000bf21070 */
[----:B------:R-:W-:Y:S01]  /*6220*/  USHF.L.U64.HI UR7, UR8, 0x2, UR9 ;  /* 0x0000000208077899 */ /* 0x000fe20008010209 */
[----:B------:R-:W-:Y:S02]  /*6230*/  IADD3.X R2, RZ, R23, RZ, P2, !PT ;  /* 0x00000017ff027210 */ /* 0x000fe400017fe4ff */
[----:B------:R-:W-:Y:S02]  /*6240*/  IADD3 R10, P2, R10, 0x4, RZ ;  /* 0x000000040a0a7810 */ /* 0x000fe40007f5e0ff */
[----:B------:R-:W-:-:S03]  /*6250*/  ISETP.LT.AND.EX P1, PT, R2, UR11, PT, P1 ;  /* 0x0000000b02007c0c */ /* 0x000fc6000bf21310 */
[----:B------:R-:W-:Y:S01]  /*6260*/  IMAD.X R11, RZ, RZ, R11, P2 ;  /* 0x000000ffff0b7224 */ /* 0x000fe200010e060b */
[----:B------:R-:W-:Y:S01]  /*6270*/  SEL R3, R0, UR10, P1 ;  /* 0x0000000a00037c07 */ /* 0x000fe20008800000 */
[----:B------:R-:W-:Y:S01]  /*6280*/  USHF.L.U32 UR10, UR8, 0x2, URZ ;  /* 0x00000002080a7899 */ /* 0x000fe2000800063f */
[----:B------:R-:W-:Y:S02]  /*6290*/  SEL R2, R2, UR11, P1 ;  /* 0x0000000b02027c07 */ /* 0x000fe40008800000 */
[----:B------:R-:W-:-:S03]  /*62a0*/  ISETP.GE.U32.AND P1, PT, R10, R3, PT ;  /* 0x000000030a00720c */ /* 0x000fc60003f26070 */
[----:B------:R-:W-:Y:S02]  /*62b0*/  IADD3 R14, P2, R14, -UR10, RZ ;  /* 0x8000000a0e0e7c10 */ /* 0x000fe4000ff5e0ff */
[----:B------:R-:W-:Y:S02]  /*62c0*/  ISETP.GE.AND.EX P1, PT, R11, R2, PT, P1 ;  /* 0x000000020b00720c */ /* 0x000fe40003f26310 */
[----:B------:R-:W-:Y:S02]  /*62d0*/  IADD3 R16, P3, R16, -UR10, RZ ;  /* 0x8000000a10107c10 */ /* 0x000fe4000ff7e0ff */
[----:B------:R-:W-:Y:S02]  /*62e0*/  IADD3 R38, P4, R38, -UR10, RZ ;  /* 0x8000000a26267c10 */ /* 0x000fe4000ff9e0ff */
[----:B------:R-:W-:Y:S02]  /*62f0*/  IADD3 R12, P5, R12, -UR10, RZ ;  /* 0x8000000a0c0c7c10 */ /* 0x000fe4000ffbe0ff */
[----:B------:R-:W-:-:S02]  /*6300*/  IADD3.X R15, R15, ~UR7, RZ, P2, !PT ;  /* 0x800000070f0f7c10 */ /* 0x000fc400097fe4ff */
[----:B------:R-:W-:Y:S02]  /*6310*/  IADD3.X R17, R17, ~UR7, RZ, P3, !PT ;  /* 0x8000000711117c10 */ /* 0x000fe40009ffe4ff */
[----:B------:R-:W-:Y:S02]  /*6320*/  IADD3.X R39, R39, ~UR7, RZ, P4, !PT ;  /* 0x8000000727277c10 */ /* 0x000fe4000a7fe4ff */
[----:B------:R-:W-:Y:S01]  /*6330*/  IADD3.X R13, R13, ~UR7, RZ, P5, !PT ;  /* 0x800000070d0d7c10 */ /* 0x000fe2000affe4ff */
[----:B------:R-:W-:Y:S06]  /*6340*/  @!P1 BRA `(.L_x_112) ;  /* 0xffffffd8009c9947 */ /* 0x000fec000383ffff */
.L_x_31:
[----:B------:R-:W-:Y:S05]  /*6350*/  BSYNC B0 ;  /* 0x0000000000007941 */ /* 0x000fea0003800000 */
.L_x_30:
[----:B------:R-:W-:-:S04]  /*6360*/  IADD3 R5, P0, R5, 0x1, RZ ;  /* 0x0000000105057810 */ /* 0x000fc80007f1e0ff */
[----:B------:R-:W-:Y:S02]  /*6370*/  IADD3.X R6, RZ, R6, RZ, P0, !PT ;  /* 0x00000006ff067210 */ /* 0x000fe400007fe4ff */
[----:B------:R-:W-:-:S04]  /*6380*/  ISETP.GE.U32.AND P0, PT, R5, R57, PT ;  /* 0x000000390500720c */ /* 0x000fc80003f06070 */
[----:B------:R-:W-:-:S13]  /*6390*/  ISETP.GE.AND.EX P0, PT, R6, R60, PT, P0 ;  /* 0x0000003c0600720c */ /* 0x000fda0003f06300 */
[----:B------:R-:W-:Y:S05]  /*63a0*/  @!P0 BRA `(.L_x_113) ;  /* 0xffffffb400ac8947 */ /* 0x000fea000383ffff */
.L_x_29:
[----:B------:R-:W-:Y:S05]  /*63b0*/  BSYNC B1 ;  /* 0x0000000000017941 */ /* 0x000fea0003800000 */
.L_x_28:
[----:B------:R-:W2:Y:S01]  /*63c0*/  LDL.LU R2, [R1+0x4] ;  /* 0x0000040001027983 */ /* 0x000ea20000300800 */
[----:B------:R-:W-:Y:S01]  /*63d0*/  ULDC UR7, c[0x0][0x0] ;  /* 0x0000000000077ab9 */ /* 0x000fe20000000800 */
[----:B------:R-:W-:Y:S01]  /*63e0*/  ULDC.64 UR8, c[0x0][0x298] ;  /* 0x0000a60000087ab9 */ /* 0x000fe20000000a00 */
[----:B------:R-:W-:Y:S01]  /*63f0*/  ULDC.64 UR10, c[0x0][0x290] ;  /* 0x0000a400000a7ab9 */ /* 0x000fe20000000a00 */
[----:B------:R-:W3:Y:S04]  /*6400*/  LDL.LU R9, [R1] ;  /* 0x0000000001097983 */ /* 0x000ee80000300800 */
[----:B------:R-:W4:Y:S01]  /*6410*/  LDL.LU R4, [R1+0x8] ;  /* 0x0000080001047983 */ /* 0x000f220000300800 */
[----:B------:R-:W0:Y:S01]  /*6420*/  LDC R0, c[0x0][0xc] ;  /* 0x00000300ff007b82 */ /* 0x000e220000000800 */
[----:B------:R-:W-:Y:S01]  /*6430*/  IMAD R5, R19, UR8, RZ ;  /* 0x0000000813057c24 */ /* 0x000fe2000f8e02ff */
[----:B------:R-:W-:-:S02]  /*6440*/  LOP3.LUT P0, RZ, R7, 0xff, RZ, 0xc0, !PT ;  /* 0x000000ff07ff7812 */ /* 0x000fc4000780c0ff */
[----:B-1----:R-:W-:Y:S01]  /*6450*/  R2UR UR12, R52 ;  /* 0x00000000340c72ca */ /* 0x002fe200000e0000 */
[----:B------:R-:W-:Y:S01]  /*6460*/  IMAD R5, R18, UR9, R5 ;  /* 0x0000000912057c24 */ /* 0x000fe2000f8e0205 */
[----:B------:R-:W-:Y:S01]  /*6470*/  R2UR UR13, R53 ;  /* 0x00000000350d72ca */ /* 0x000fe200000e0000 */
[----:B0-----:R-:W-:Y:S02]  /*6480*/  IMAD R0, R0, UR7, RZ ;  /* 0x0000000700007c24 */ /* 0x001fe4000f8e02ff */
[----:B--2---:R-:W-:Y:S01]  /*6490*/  IMAD.MOV.U32 R3, RZ, RZ, R2 ;  /* 0x000000ffff037224 */ /* 0x004fe200078e0002 */
[----:B------:R-:W-:-:S05]  /*64a0*/  MOV R2, R61 ;  /* 0x0000003d00027202 */ /* 0x000fca0000000f00 */
[----:B------:R-:W-:-:S03]  /*64b0*/  IMAD.WIDE.U32 R2, R18, UR8, R2 ;  /* 0x0000000812027c25 */ /* 0x000fc6000f8e0002 */
[----:B------:R-:W-:-:S04]  /*64c0*/  IADD3 R2, P1, R2, UR10, RZ ;  /* 0x0000000a02027c10 */ /* 0x000fc8000ff3e0ff */
[----:B------:R-:W-:Y:S02]  /*64d0*/  IADD3.X R3, R3, UR11, R5, P1, !PT ;  /* 0x0000000b03037c10 */ /* 0x000fe40008ffe405 */
[----:B------:R-:W-:Y:S02]  /*64e0*/  SEL R5, RZ, 0x1, !P0 ;  /* 0x00000001ff057807 */ /* 0x000fe40004000000 */
[----:B---3--:R-:W-:-:S03]  /*64f0*/  IADD3 R9, P0, R0, R9, RZ ;  /* 0x0000000900097210 */ /* 0x008fc60007f1e0ff */
[----:B------:R2:W-:Y:S02]  /*6500*/  STG.E.U8 desc[UR12][R2.64], R5 ;  /* 0x0000000502007986 */ /* 0x0005e4000c10110c */
[----:B----4-:R-:W-:Y:S01]  /*6510*/  IMAD.X R4, RZ, RZ, R4, P0 ;  /* 0x000000ffff047224 */ /* 0x010fe200000e0604 */
[----:B------:R-:W-:Y:S01]  /*6520*/  ISETP.GE.U32.AND P0, PT, R9, UR4, PT ;  /* 0x0000000409007c0c */ /* 0x000fe2000bf06070 */
[----:B------:R2:W-:Y:S03]  /*6530*/  STL [R1], R9 ;  /* 0x0000000901007387 */ /* 0x0005e60000100800 */
[----:B------:R-:W-:Y:S01]  /*6540*/  ISETP.GE.AND.EX P0, PT, R4, UR6, PT, P0 ;  /* 0x0000000604007c0c */ /* 0x000fe2000bf06300 */
[----:B------:R2:W-:-:S12]  /*6550*/  STL [R1+0x8], R4 ;  /* 0x0000080401007387 */ /* 0x0005d80000100800 */
[----:B--2---:R-:W-:Y:S05]  /*6560*/  @!P0 BRA `(.L_x_114) ;  /* 0xffffff9800f08947 */ /* 0x004fea000383ffff */
[----:B------:R-:W-:Y:S05]  /*6570*/  EXIT ;  /* 0x000000000000794d */ /* 0x000fea0003800000 */
        .weak           $__internal_0_$__cuda_sm20_div_s64
        .type           $__internal_0_$__cuda_sm20_div_s64,@function
        .size           $__internal_0_$__cuda_sm20_div_s64,($__internal_1_$__cuda_sm20_rem_s64 - $__internal_0_$__cuda_sm20_div_s64)
$__internal_0_$__cuda_sm20_div_s64:
[-C--:B------:R-:W-:Y:S02]  /*6580*/  IADD3 R30, P3, RZ, -R3.reuse, RZ ;  /* 0x80000003ff1e7210 */ /* 0x080fe40007f7e0ff */
[----:B------:R-:W-:Y:S02]  /*6590*/  ISETP.GE.AND P2, PT, R2, RZ, PT ;  /* 0x000000ff0200720c */ /* 0x000fe40003f46270 */
[-C--:B------:R-:W-:Y:S02]  /*65a0*/  IADD3.X R31, RZ, ~R2.reuse, RZ, P3, !PT ;  /* 0x80000002ff1f7210 */ /* 0x080fe40001ffe4ff */
[----:B------:R-:W-:Y:S02]  /*65b0*/  SEL R30, R30, R3, !P2 ;  /* 0x000000031e1e7207 */ /* 0x000fe40005000000 */
[----:B------:R-:W-:Y:S02]  /*65c0*/  SEL R31, R31, R2, !P2 ;  /* 0x000000021f1f7207 */ /* 0x000fe40005000000 */
[----:B------:R-:W-:-:S02]  /*65d0*/  ISETP.GE.AND P5, PT, R0, RZ, PT ;  /* 0x000000ff0000720c */ /* 0x000fc40003fa6270 */
[----:B------:R-:W0:Y:S08]  /*65e0*/  I2F.U64.RP R32, R30 ;  /* 0x0000001e00207312 */ /* 0x000e300000309000 */
[----:B0-----:R-:W0:Y:S02]  /*65f0*/  MUFU.RCP R32, R32 ;  /* 0x0000002000207308 */ /* 0x001e240000001000 */
[----:B0-----:R-:W-:-:S06]  /*6600*/  VIADD R32, R32, 0x1ffffffe ;  /* 0x1ffffffe20207836 */ /* 0x001fcc0000000000 */
[----:B------:R-:W0:Y:S02]  /*6610*/  F2I.U64.TRUNC R32, R32 ;  /* 0x0000002000207311 */ /* 0x000e24000020d800 */
[----:B0-----:R-:W-:-:S04]  /*6620*/  IMAD.WIDE.U32 R36, R32, R30, RZ ;  /* 0x0000001e20247225 */ /* 0x001fc800078e00ff */
[----:B------:R-:W-:Y:S01]  /*6630*/  IMAD R37, R32, R31, R37 ;  /* 0x0000001f20257224 */ /* 0x000fe200078e0225 */
[----:B------:R-:W-:-:S03]  /*6640*/  IADD3 R47, P2, RZ, -R36, RZ ;  /* 0x80000024ff2f7210 */ /* 0x000fc60007f5e0ff */
[----:B------:R-:W-:Y:S02]  /*6650*/  IMAD R37, R33, R30, R37 ;  /* 0x0000001e21257224 */ /* 0x000fe400078e0225 */
[----:B------:R-:W-:-:S03]  /*6660*/  IMAD.HI.U32 R36, R32, R47, RZ ;  /* 0x0000002f20247227 */ /* 0x000fc600078e00ff */
[----:B------:R-:W-:Y:S01]  /*6670*/  IADD3.X R45, RZ, ~R37, RZ, P2, !PT ;  /* 0x80000025ff2d7210 */ /* 0x000fe200017fe4ff */
[----:B------:R-:W-:-:S04]  /*6680*/  IMAD.MOV.U32 R37, RZ, RZ, R32 ;  /* 0x000000ffff257224 */ /* 0x000fc800078e0020 */
[----:B------:R-:W-:-:S04]  /*6690*/  IMAD.WIDE.U32 R36, P2, R32, R45, R36 ;  /* 0x0000002d20247225 */ /* 0x000fc80007840024 */
[----:B------:R-:W-:-:S04]  /*66a0*/  IMAD.HI.U32 R36, P3, R33, R47, R36 ;  /* 0x0000002f21247227 */ /* 0x000fc80007860024 */
[CC--:B------:R-:W-:Y:S02]  /*66b0*/  IMAD R37, R33.reuse, R45.reuse, RZ ;  /* 0x0000002d21257224 */ /* 0x0c0fe400078e02ff */
[----:B------:R-:W-:-:S03]  /*66c0*/  IMAD.HI.U32 R45, R33, R45, RZ ;  /* 0x0000002d212d7227 */ /* 0x000fc600078e00ff */
[----:B------:R-:W-:Y:S02]  /*66d0*/  IADD3 R37, P4, R37, R36, RZ ;  /* 0x0000002425257210 */ /* 0x000fe40007f9e0ff */
[----:B------:R-:W-:-:S03]  /*66e0*/  IADD3.X R45, R45, R33, RZ, P2, !PT ;  /* 0x000000212d2d7210 */ /* 0x000fc600017fe4ff */
[----:B------:R-:W-:Y:S01]  /*66f0*/  IMAD.WIDE.U32 R32, R37, R30, RZ ;  /* 0x0000001e25207225 */ /* 0x000fe200078e00ff */
[----:B------:R-:W-:-:S03]  /*6700*/  IADD3.X R45, RZ, RZ, R45, P4, P3 ;  /* 0x000000ffff2d7210 */ /* 0x000fc600027e642d */
[----:B------:R-:W-:Y:S01]  /*6710*/  IMAD R36, R37, R31, R33 ;  /* 0x0000001f25247224 */ /* 0x000fe200078e0221 */
[----:B------:R-:W-:-:S03]  /*6720*/  IADD3 R33, P2, RZ, -R32, RZ ;  /* 0x80000020ff217210 */ /* 0x000fc60007f5e0ff */
[----:B------:R-:W-:Y:S02]  /*6730*/  IMAD R32, R45, R30, R36 ;  /* 0x0000001e2d207224 */ /* 0x000fe400078e0224 */
[----:B------:R-:W-:-:S04]  /*6740*/  IMAD.HI.U32 R36, R37, R33, RZ ;  /* 0x0000002125247227 */ /* 0x000fc800078e00ff */
[----:B------:R-:W-:-:S04]  /*6750*/  IMAD.X R32, RZ, RZ, ~R32, P2 ;  /* 0x000000ffff207224 */ /* 0x000fc800010e0e20 */
[----:B------:R-:W-:-:S04]  /*6760*/  IMAD.WIDE.U32 R36, P2, R37, R32, R36 ;  /* 0x0000002025247225 */ /* 0x000fc80007840024 */
[C---:B------:R-:W-:Y:S02]  /*6770*/  IMAD R47, R45.reuse, R32, RZ ;  /* 0x000000202d2f7224 */ /* 0x040fe400078e02ff */
[----:B------:R-:W-:Y:S01]  /*6780*/  IMAD.HI.U32 R36, P3, R45, R33, R36 ;  /* 0x000000212d247227 */ /* 0x000fe20007860024 */
[----:B------:R-:W-:-:S03]  /*6790*/  HFMA2.MMA R33, -RZ, RZ, 0, 0 ;  /* 0x00000000ff217435 */ /* 0x000fc600000001ff */
[----:B------:R-:W-:Y:S01]  /*67a0*/  IMAD.HI.U32 R32, R45, R32, RZ ;  /* 0x000000202d207227 */ /* 0x000fe200078e00ff */
[----:B------:R-:W-:Y:S02]  /*67b0*/  IADD3 R47, P4, R47, R36, RZ ;  /* 0x000000242f2f7210 */ /* 0x000fe40007f9e0ff */
[----:B------:R-:W-:Y:S01]  /*67c0*/  IADD3 R36, P6, RZ, -R44, RZ ;  /* 0x8000002cff247210 */ /* 0x000fe20007fde0ff */
[----:B------:R-:W-:-:S03]  /*67d0*/  IMAD.X R45, R32, 0x1, R45, P2 ;  /* 0x00000001202d7824 */ /* 0x000fc600010e062d */
[----:B------:R-:W-:Y:S02]  /*67e0*/  SEL R36, R36, R44, !P5 ;  /* 0x0000002c24247207 */ /* 0x000fe40006800000 */
[----:B------:R-:W-:Y:S02]  /*67f0*/  IADD3.X R37, RZ, ~R0, RZ, P6, !PT ;  /* 0x80000000ff257210 */ /* 0x000fe400037fe4ff */
[----:B------:R-:W-:Y:S01]  /*6800*/  IADD3.X R44, RZ, RZ, R45, P4, P3 ;  /* 0x000000ffff2c7210 */ /* 0x000fe200027e642d */
[----:B------:R-:W-:Y:S01]  /*6810*/  IMAD.HI.U32 R32, R47, R36, RZ ;  /* 0x000000242f207227 */ /* 0x000fe200078e00ff */
[-C--:B------:R-:W-:Y:S02]  /*6820*/  SEL R37, R37, R0.reuse, !P5 ;  /* 0x0000000025257207 */ /* 0x080fe40006800000 */
[----:B------:R-:W-:-:S03]  /*6830*/  LOP3.LUT R0, R2, R0, RZ, 0x3c, !PT ;  /* 0x0000000002007212 */ /* 0x000fc600078e3cff */
[----:B------:R-:W-:-:S04]  /*6840*/  IMAD.WIDE.U32 R32, R47, R37, R32 ;  /* 0x000000252f207225 */ /* 0x000fc800078e0020 */
[C---:B------:R-:W-:Y:S02]  /*6850*/  IMAD R45, R44.reuse, R37, RZ ;  /* 0x000000252c2d7224 */ /* 0x040fe400078e02ff */
[----:B------:R-:W-:-:S04]  /*6860*/  IMAD.HI.U32 R32, P3, R44, R36, R32 ;  /* 0x000000242c207227 */ /* 0x000fc80007860020 */
[----:B------:R-:W-:Y:S01]  /*6870*/  IMAD.HI.U32 R44, R44, R37, RZ ;  /* 0x000000252c2c7227 */ /* 0x000fe200078e00ff */
[----:B------:R-:W-:-:S03]  /*6880*/  IADD3 R45, P2, R45, R32, RZ ;  /* 0x000000202d2d7210 */ /* 0x000fc60007f5e0ff */
[----:B------:R-:W-:Y:S02]  /*6890*/  IMAD.X R44, RZ, RZ, R44, P3 ;  /* 0x000000ffff2c7224 */ /* 0x000fe400018e062c */
[----:B------:R-:W-:-:S03]  /*68a0*/  IMAD.WIDE.U32 R32, R45, R30, RZ ;  /* 0x0000001e2d207225 */ /* 0x000fc600078e00ff */
[----:B------:R-:W-:Y:S02]  /*68b0*/  IADD3.X R44, RZ, R44, RZ, P2, !PT ;  /* 0x0000002cff2c7210 */ /* 0x000fe400017fe4ff */
[----:B------:R-:W-:Y:S01]  /*68c0*/  IADD3 R36, P3, -R32, R36, RZ ;  /* 0x0000002420247210 */ /* 0x000fe20007f7e1ff */
[----:B------:R-:W-:-:S03]  /*68d0*/  IMAD R32, R45, R31, R33 ;  /* 0x0000001f2d207224 */ /* 0x000fc600078e0221 */
[-C--:B------:R-:W-:Y:S01]  /*68e0*/  ISETP.GE.U32.AND P2, PT, R36, R30.reuse, PT ;  /* 0x0000001e2400720c */ /* 0x080fe20003f46070 */
[----:B------:R-:W-:-:S04]  /*68f0*/  IMAD R32, R44, R30, R32 ;  /* 0x0000001e2c207224 */ /* 0x000fc800078e0220 */
[----:B------:R-:W-:Y:S01]  /*6900*/  IMAD.X R32, R37, 0x1, ~R32, P3 ;  /* 0x0000000125207824 */ /* 0x000fe200018e0e20 */
[----:B------:R-:W-:-:S04]  /*6910*/  IADD3 R33, P3, R36, -R30, RZ ;  /* 0x8000001e24217210 */ /* 0x000fc80007f7e0ff */
[----:B------:R-:W-:-:S04]  /*6920*/  ISETP.GE.U32.AND.EX P2, PT, R32, R31, PT, P2 ;  /* 0x0000001f2000720c */ /* 0x000fc80003f46120 */
[----:B------:R-:W-:Y:S02]  /*6930*/  SEL R36, R33, R36, P2 ;  /* 0x0000002421247207 */ /* 0x000fe40001000000 */
[----:B------:R-:W-:Y:S02]  /*6940*/  IADD3 R33, P4, R45, 0x1, RZ ;  /* 0x000000012d217810 */ /* 0x000fe40007f9e0ff */
[----:B------:R-:W-:Y:S02]  /*6950*/  ISETP.GE.U32.AND P5, PT, R36, R30, PT ;  /* 0x0000001e2400720c */ /* 0x000fe40003fa6070 */
[----:B------:R-:W-:Y:S01]  /*6960*/  IADD3.X R30, R32, ~R31, RZ, P3, !PT ;  /* 0x8000001f201e7210 */ /* 0x000fe20001ffe4ff */
[----:B------:R-:W-:Y:S01]  /*6970*/  IMAD.X R36, RZ, RZ, R44, P4 ;  /* 0x000000ffff247224 */ /* 0x000fe200020e062c */
[----:B------:R-:W-:Y:S02]  /*6980*/  SEL R33, R33, R45, P2 ;  /* 0x0000002d21217207 */ /* 0x000fe40001000000 */
[----:B------:R-:W-:-:S02]  /*6990*/  SEL R30, R30, R32, P2 ;  /* 0x000000201e1e7207 */ /* 0x000fc40001000000 */
[----:B------:R-:W-:Y:S02]  /*69a0*/  SEL R36, R36, R44, P2 ;  /* 0x0000002c24247207 */ /* 0x000fe40001000000 */
[----:B------:R-:W-:Y:S02]  /*69b0*/  IADD3 R32, P2, R33, 0x1, RZ ;  /* 0x0000000121207810 */ /* 0x000fe40007f5e0ff */
[----:B------:R-:W-:Y:S02]  /*69c0*/  ISETP.GE.U32.AND.EX P5, PT, R30, R31, PT, P5 ;  /* 0x0000001f1e00720c */ /* 0x000fe40003fa6150 */
[-C--:B------:R-:W-:Y:S02]  /*69d0*/  IADD3.X R30, RZ, R36.reuse, RZ, P2, !PT ;  /* 0x00000024ff1e7210 */ /* 0x080fe400017fe4ff */
[----:B------:R-:W-:Y:S02]  /*69e0*/  SEL R32, R32, R33, P5 ;  /* 0x0000002120207207 */ /* 0x000fe40002800000 */
[----:B------:R-:W-:-:S02]  /*69f0*/  SEL R30, R30, R36, P5 ;  /* 0x000000241e1e7207 */ /* 0x000fc40002800000 */
[----:B------:R-:W-:Y:S02]  /*6a00*/  IADD3 R31, P3, RZ, -R32, RZ ;  /* 0x80000020ff1f7210 */ /* 0x000fe40007f7e0ff */
[----:B------:R-:W-:Y:S01]  /*6a10*/  ISETP.NE.U32.AND P2, PT, R3, RZ, PT ;  /* 0x000000ff0300720c */ /* 0x000fe20003f45070 */
[----:B------:R-:W-:Y:S01]  /*6a20*/  IMAD.MOV.U32 R3, RZ, RZ, 0x0 ;  /* 0x00000000ff037424 */ /* 0x000fe200078e00ff */
[----:B------:R-:W-:Y:S01]  /*6a30*/  ISETP.GE.AND P4, PT, R0, RZ, PT ;  /* 0x000000ff0000720c */ /* 0x000fe20003f86270 */
[----:B------:R-:W-:Y:S01]  /*6a40*/  IMAD.X R0, RZ, RZ, ~R30, P3 ;  /* 0x000000ffff007224 */ /* 0x000fe200018e0e1e */
[----:B------:R-:W-:Y:S02]  /*6a50*/  ISETP.NE.AND.EX P2, PT, R2, RZ, PT, P2 ;  /* 0x000000ff0200720c */ /* 0x000fe40003f45320 */
[----:B------:R-:W-:Y:S02]  /*6a60*/  MOV R2, R4 ;  /* 0x0000000400027202 */ /* 0x000fe40000000f00 */
[----:B------:R-:W-:-:S02]  /*6a70*/  SEL R31, R31, R32, !P4 ;  /* 0x000000201f1f7207 */ /* 0x000fc40006000000 */
[----:B------:R-:W-:Y:S02]  /*6a80*/  SEL R0, R0, R30, !P4 ;  /* 0x0000001e00007207 */ /* 0x000fe40006000000 */
[----:B------:R-:W-:Y:S02]  /*6a90*/  SEL R30, R31, 0xffffffff, P2 ;  /* 0xffffffff1f1e7807 */ /* 0x000fe40001000000 */
[----:B------:R-:W-:Y:S01]  /*6aa0*/  SEL R31, R0, 0xffffffff, P2 ;  /* 0xffffffff001f7807 */ /* 0x000fe20001000000 */
[----:B------:R-:W-:Y:S06]  /*6ab0*/  RET.REL.NODEC R2 `(_ZN2at6native21col2im_batched_kernelIbEEvlPKT_llllllllllllllPS2_l) ;  /* 0xffffff9402507950 */ /* 0x000fec0003c3ffff */
        .weak           $__internal_1_$__cuda_sm20_rem_s64
        .type           $__internal_1_$__cuda_sm20_rem_s64,@function
        .size           $__internal_1_$__cuda_sm20_rem_s64,(.L_x_813 - $__internal_1_$__cuda_sm20_rem_s64)
$__internal_1_$__cuda_sm20_rem_s64:
[----:B------:R-:W-:Y:S02]  /*6ac0*/  IADD3 R3, P3, RZ, -R4, RZ ;  /* 0x80000004ff037210 */ /* 0x000fe40007f7e0ff */
[----:B------:R-:W-:Y:S02]  /*6ad0*/  ISETP.GE.AND P2, PT, R34, RZ, PT ;  /* 0x000000ff2200720c */ /* 0x000fe40003f46270 */
[----:B------:R-:W-:Y:S02]  /*6ae0*/  IADD3.X R31, RZ, ~R34, RZ, P3, !PT ;  /* 0x80000022ff1f7210 */ /* 0x000fe40001ffe4ff */
[----:B------:R-:W-:Y:S02]  /*6af0*/  SEL R2, R3, R4, !P2 ;  /* 0x0000000403027207 */ /* 0x000fe40005000000 */
[----:B------:R-:W-:-:S04]  /*6b00*/  SEL R3, R31, R34, !P2 ;  /* 0x000000221f037207 */ /* 0x000fc80005000000 */
[----:B------:R-:W0:Y:S08]  /*6b10*/  I2F.U64.RP R45, R2 ;  /* 0x00000002002d7312 */ /* 0x000e300000309000 */
[----:B0-----:R-:W0:Y:S02]  /*6b20*/  MUFU.RCP R45, R45 ;  /* 0x0000002d002d7308 */ /* 0x001e240000001000 */
[----:B0-----:R-:W-:Y:S01]  /*6b30*/  VIADD R30, R45, 0x1ffffffe ;  /* 0x1ffffffe2d1e7836 */ /* 0x001fe20000000000 */
[----:B------:R-:W-:-:S05]  /*6b40*/  IADD3 R45, P5, RZ, -R36, RZ ;  /* 0x80000024ff2d7210 */ /* 0x000fca0007fbe0ff */
        /* <DEDUP_REMOVED lines=15> */
[----:B------:R-:W-:Y:S02]  /*6c40*/  IADD3.X R37, RZ, RZ, R37, P4, P3 ;  /* 0x000000ffff257210 */ /* 0x000fe400027e6425 */
[----:B------:R-:W-:Y:S01]  /*6c50*/  ISETP.GE.AND P3, PT, R35, RZ, PT ;  /* 0x000000ff2300720c */ /* 0x000fe20003f66270 */
[----:B------:R-:W-:Y:S01]  /*6c60*/  IMAD R32, R33, R3, R31 ;  /* 0x0000000321207224 */ /* 0x000fe200078e021f */
[----:B------:R-:W-:-:S03]  /*6c70*/  IADD3 R31, P2, RZ, -R30, RZ ;  /* 0x8000001eff1f7210 */ /* 0x000fc60007f5e0ff */
[----:B------:R-:W-:Y:S02]  /*6c80*/  IMAD R30, R37, R2, R32 ;  /* 0x00000002251e7224 */ /* 0x000fe400078e0220 */
[----:B------:R-:W-:-:S04]  /*6c90*/  IMAD.HI.U32 R32, R33, R31, RZ ;  /* 0x0000001f21207227 */ /* 0x000fc800078e00ff */
[----:B------:R-:W-:-:S04]  /*6ca0*/  IMAD.X R30, RZ, RZ, ~R30, P2 ;  /* 0x000000ffff1e7224 */ /* 0x000fc800010e0e1e */
[----:B------:R-:W-:-:S04]  /*6cb0*/  IMAD.WIDE.U32 R32, P2, R33, R30, R32 ;  /* 0x0000001e21207225 */ /* 0x000fc80007840020 */
[----:B------:R-:W-:Y:S01]  /*6cc0*/  IMAD.HI.U32 R33, P4, R37, R31, R32 ;  /* 0x0000001f25217227 */ /* 0x000fe20007880020 */
[----:B------:R-:W-:-:S03]  /*6cd0*/  SEL R32, R45, R36, !P3 ;  /* 0x000000242d207207 */ /* 0x000fc60005800000 */
[CC--:B------:R-:W-:Y:S02]  /*6ce0*/  IMAD R31, R37.reuse, R30.reuse, RZ ;  /* 0x0000001e251f7224 */ /* 0x0c0fe400078e02ff */
[----:B------:R-:W-:-:S03]  /*6cf0*/  IMAD.HI.U32 R30, R37, R30, RZ ;  /* 0x0000001e251e7227 */ /* 0x000fc600078e00ff */
[----:B------:R-:W-:Y:S01]  /*6d00*/  IADD3 R36, P6, R31, R33, RZ ;  /* 0x000000211f247210 */ /* 0x000fe20007fde0ff */
[----:B------:R-:W-:Y:S01]  /*6d10*/  HFMA2.MMA R31, -RZ, RZ, 0, 0 ;  /* 0x00000000ff1f7435 */ /* 0x000fe200000001ff */
[-C--:B------:R-:W-:Y:S01]  /*6d20*/  IADD3.X R33, RZ, ~R35.reuse, RZ, P5, !PT ;  /* 0x80000023ff217210 */ /* 0x080fe20002ffe4ff */
[----:B------:R-:W-:Y:S02]  /*6d30*/  IMAD.X R37, R30, 0x1, R37, P2 ;  /* 0x000000011e257824 */ /* 0x000fe400010e0625 */
[----:B------:R-:W-:Y:S01]  /*6d40*/  IMAD.HI.U32 R30, R36, R32, RZ ;  /* 0x00000020241e7227 */ /* 0x000fe200078e00ff */
[----:B------:R-:W-:Y:S02]  /*6d50*/  SEL R33, R33, R35, !P3 ;  /* 0x0000002321217207 */ /* 0x000fe40005800000 */
[----:B------:R-:W-:-:S03]  /*6d60*/  IADD3.X R37, RZ, RZ, R37, P6, P4 ;  /* 0x000000ffff257210 */ /* 0x000fc600037e8425 */
[----:B------:R-:W-:-:S04]  /*6d70*/  IMAD.WIDE.U32 R30, R36, R33, R30 ;  /* 0x00000021241e7225 */ /* 0x000fc800078e001e */
[C---:B------:R-:W-:Y:S02]  /*6d80*/  IMAD R35, R37.reuse, R33, RZ ;  /* 0x0000002125237224 */ /* 0x040fe400078e02ff */
[----:B------:R-:W-:-:S04]  /*6d90*/  IMAD.HI.U32 R30, P2, R37, R32, R30 ;  /* 0x00000020251e7227 */ /* 0x000fc8000784001e */
[----:B------:R-:W-:Y:S01]  /*6da0*/  IMAD.HI.U32 R31, R37, R33, RZ ;  /* 0x00000021251f7227 */ /* 0x000fe200078e00ff */
[----:B------:R-:W-:-:S03]  /*6db0*/  IADD3 R37, P4, R35, R30, RZ ;  /* 0x0000001e23257210 */ /* 0x000fc60007f9e0ff */
[----:B------:R-:W-:Y:S02]  /*6dc0*/  IMAD.X R35, RZ, RZ, R31, P2 ;  /* 0x000000ffff237224 */ /* 0x000fe400010e061f */
[----:B------:R-:W-:-:S03]  /*6dd0*/  IMAD.WIDE.U32 R30, R37, R2, RZ ;  /* 0x00000002251e7225 */ /* 0x000fc600078e00ff */
[----:B------:R-:W-:Y:S01]  /*6de0*/  IADD3.X R35, RZ, R35, RZ, P4, !PT ;  /* 0x00000023ff237210 */ /* 0x000fe200027fe4ff */
[----:B------:R-:W-:Y:S01]  /*6df0*/  IMAD R37, R37, R3, R31 ;  /* 0x0000000325257224 */ /* 0x000fe200078e021f */
[----:B------:R-:W-:-:S03]  /*6e00*/  IADD3 R31, P4, -R30, R32, RZ ;  /* 0x000000201e1f7210 */ /* 0x000fc60007f9e1ff */
[-C--:B------:R-:W-:Y:S01]  /*6e10*/  IMAD R30, R35, R2.reuse, R37 ;  /* 0x00000002231e7224 */ /* 0x080fe200078e0225 */
[----:B------:R-:W-:-:S03]  /*6e20*/  ISETP.GE.U32.AND P2, PT, R31, R2, PT ;  /* 0x000000021f00720c */ /* 0x000fc60003f46070 */
[----:B------:R-:W-:Y:S01]  /*6e30*/  IMAD.X R37, R33, 0x1, ~R30, P4 ;  /* 0x0000000121257824 */ /* 0x000fe200020e0e1e */
[----:B------:R-:W-:-:S04]  /*6e40*/  IADD3 R30, P4, R31, -R2, RZ ;  /* 0x800000021f1e7210 */ /* 0x000fc80007f9e0ff */
[CC--:B------:R-:W-:Y:S02]  /*6e50*/  ISETP.GE.U32.AND.EX P2, PT, R37.reuse, R3.reuse, PT, P2 ;  /* 0x000000032500720c */ /* 0x0c0fe40003f46120 */
[----:B------:R-:W-:Y:S02]  /*6e60*/  IADD3.X R35, R37, ~R3, RZ, P4, !PT ;  /* 0x8000000325237210 */ /* 0x000fe400027fe4ff */
[----:B------:R-:W-:Y:S02]  /*6e70*/  SEL R33, R30, R31, P2 ;  /* 0x0000001f1e217207 */ /* 0x000fe40001000000 */
[----:B------:R-:W-:Y:S02]  /*6e80*/  SEL R35, R35, R37, P2 ;  /* 0x0000002523237207 */ /* 0x000fe40001000000 */
[CC--:B------:R-:W-:Y:S02]  /*6e90*/  ISETP.GE.U32.AND P2, PT, R33.reuse, R2.reuse, PT ;  /* 0x000000022100720c */ /* 0x0c0fe40003f46070 */
[----:B------:R-:W-:-:S02]  /*6ea0*/  IADD3 R2, P4, R33, -R2, RZ ;  /* 0x8000000221027210 */ /* 0x000fc40007f9e0ff */
[----:B------:R-:W-:-:S03]  /*6eb0*/  ISETP.GE.U32.AND.EX P2, PT, R35, R3, PT, P2 ;  /* 0x000000032300720c */ /* 0x000fc60003f46120 */
[----:B------:R-:W-:Y:S01]  /*6ec0*/  IMAD.X R31, R35, 0x1, ~R3, P4 ;  /* 0x00000001231f7824 */ /* 0x000fe200020e0e03 */
[----:B------:R-:W-:-:S04]  /*6ed0*/  SEL R2, R2, R33, P2 ;  /* 0x0000002102027207 */ /* 0x000fc80001000000 */
[----:B------:R-:W-:Y:S02]  /*6ee0*/  SEL R31, R31, R35, P2 ;  /* 0x000000231f1f7207 */ /* 0x000fe40001000000 */
[-C--:B------:R-:W-:Y:S02]  /*6ef0*/  IADD3 R3, P4, RZ, -R2.reuse, RZ ;  /* 0x80000002ff037210 */ /* 0x080fe40007f9e0ff */
[----:B------:R-:W-:Y:S02]  /*6f00*/  ISETP.NE.U32.AND P2, PT, R4, RZ, PT ;  /* 0x000000ff0400720c */ /* 0x000fe40003f45070 */
[----:B------:R-:W-:Y:S02]  /*6f10*/  IADD3.X R30, RZ, ~R31, RZ, P4, !PT ;  /* 0x8000001fff1e7210 */ /* 0x000fe400027fe4ff */
[----:B------:R-:W-:Y:S01]  /*6f20*/  SEL R4, R3, R2, !P3 ;  /* 0x0000000203047207 */ /* 0x000fe20005800000 */
[----:B------:R-:W-:Y:S01]  /*6f30*/  IMAD.MOV.U32 R2, RZ, RZ, R0 ;  /* 0x000000ffff027224 */ /* 0x000fe200078e0000 */
[----:B------:R-:W-:-:S02]  /*6f40*/  MOV R3, 0x0 ;  /* 0x0000000000037802 */ /* 0x000fc40000000f00 */
[----:B------:R-:W-:Y:S02]  /*6f50*/  ISETP.NE.AND.EX P2, PT, R34, RZ, PT, P2 ;  /* 0x000000ff2200720c */ /* 0x000fe40003f45320 */
[----:B------:R-:W-:Y:S02]  /*6f60*/  SEL R31, R30, R31, !P3 ;  /* 0x0000001f1e1f7207 */ /* 0x000fe40005800000 */
[----:B------:R-:W-:Y:S02]  /*6f70*/  SEL R4, R4, 0xffffffff, P2 ;  /* 0xffffffff04047807 */ /* 0x000fe40001000000 */
[----:B------:R-:W-:Y:S01]  /*6f80*/  SEL R31, R31, 0xffffffff, P2 ;  /* 0xffffffff1f1f7807 */ /* 0x000fe20001000000 */
[----:B------:R-:W-:Y:S06]  /*6f90*/  RET.REL.NODEC R2 `(_ZN2at6native21col2im_batched_kernelIbEEvlPKT_llllllllllllllPS2_l) ;  /* 0xffffff9002187950 */ /* 0x000fec0003c3ffff */
.L_x_115:
[----:B------:R-:W-:-:S00]  /*6fa0*/  BRA `(.L_x_115) ;  /* 0xfffffffc00fc7947 */ /* 0x000fc0000383ffff */
[----:B------:R-:W-:-:S00]  /*6fb0*/  NOP ;  /* 0x0000000000007918 */ /* 0x000fc00000000000 */
        /* <DEDUP_REMOVED lines=12> */
.L_x_813:


//--------------------- .text._ZN2at6native21col2im_batched_kernelIN3c108BFloat16EEEvlPKT_llllllllllllllPS4_l --------------------------
	.section	.text._ZN2at6native21col2im_batched_kernelIN3c108BFloat16EEEvlPKT_llllllllllllllPS4_l,"ax",@progbits
	.align	128
        .global         _ZN2at6native21col2im_batched_kernelIN3c108BFloat16EEEvlPKT_llllllllllllllPS4_l
        .type           _ZN2at6native21col2im_batched_kernelIN3c108BFloat16EEEvlPKT_llllllllllllllPS4_l,@function
        .size           _ZN2at6native21col2im_batched_kernelIN3c108BFloat16EEEvlPKT_llllllllllllllPS4_l,(.L_x_815 - _ZN2at6native21col2im_batched_kernelIN3c108BFloat16EEEvlPKT_llllllllllllllPS4_l)
        .other          _ZN2at6native21col2im_batched_kernelIN3c108BFloat16EEEvlPKT_llllllllllllllPS4_l,@"STO_CUDA_ENTRY STV_DEFAULT"
_ZN2at6native21col2im_batched_kernelIN3c108BFloat16EEEvlPKT_llllllllllllllPS4_l:
.text._ZN2at6native21col2im_batched_kernelIN3c108BFloat16EEEvlPKT_llllllllllllllPS4_l:
[----:B------:R-:W-:Y:S01]  /*0000*/  LDC R1, c[0x0][0x28] ;  /* 0x00000a00ff017b82 */ /* 0x000fe20000000800 */
[----:B------:R-:W0:Y:S07]  /*0010*/  S2R R2, SR_TID.X ;  /* 0x0000000000027919 */ /* 0x000e2e0000002100 */
[----:B------:R-:W0:Y:S01]  /*0020*/  S2UR UR7, SR_CTAID.X ;  /* 0x00000000000779c3 */ /* 0x000e220000002500 */
[----:B------:R-:W-:Y:S01]  /*0030*/  ULDC.64 UR8, c[0x0][0x228] ;  /* 0x00008a0000087ab9 */ /* 0x000fe20000000a00 */
[----:B------:R-:W-:Y:S01]  /*0040*/  ULDC.64 UR10, c[0x0][0x210] ;  /* 0x00008400000a7ab9 */ /* 0x000fe20000000a00 */
[----:B------:R-:W-:Y:S01]  /*0050*/  IMAD.MOV.U32 R3, RZ, RZ, RZ ;  /* 0x000000ffff037224 */ /* 0x000fe200078e00ff */
[----:B------:R-:W-:-:S02]  /*0060*/  UIMAD UR6, UR9, UR10, URZ ;  /* 0x0000000a090672a4 */ /* 0x000fc4000f8e023f */
[----:B------:R-:W-:Y:S02]  /*0070*/  UIMAD.WIDE.U32 UR4, UR8, UR10, URZ ;  /* 0x0000000a080472a5 */ /* 0x000fe4000f8e003f */
[----:B------:R-:W0:Y:S01]  /*0080*/  LDC R57, c[0x0][RZ] ;  /* 0x00000000ff397b82 */ /* 0x000e220000000800 */
[----:B------:R-:W-:-:S04]  /*0090*/  UIMAD UR6, UR8, UR11, UR6 ;  /* 0x0000000b080672a4 */ /* 0x000fc8000f8e0206 */
[----:B------:R-:W-:Y:S01]  /*00a0*/  UIADD3 UR6, UR5, UR6, URZ ;  /* 0x0000000605067290 */ /* 0x000fe2000fffe03f */
[----:B0-----:R-:W-:-:S03]  /*00b0*/  IMAD.WIDE.U32 R56, R57, UR7, R2 ;  /* 0x0000000739387c25 */ /* 0x001fc6000f8e0002 */
[----:B------:R-:W-:-:S04]  /*00c0*/  ISETP.GE.U32.AND P0, PT, R56, UR4, PT ;  /* 0x0000000438007c0c */ /* 0x000fc8000bf06070 */
[----:B------:R-:W-:-:S13]  /*00d0*/  ISETP.GE.AND.EX P0, PT, R57, UR6, PT, P0 ;  /* 0x0000000639007c0c */ /* 0x000fda000bf06300 */
[----:B------:R-:W-:Y:S05]  /*00e0*/  @P0 EXIT ;  /* 0x000000000000094d */ /* 0x000fea0003800000 */
[----:B------:R-:W-:Y:S01]  /*00f0*/  ULDC.64 UR12, c[0x0][0x218] ;  /* 0x00008600000c7ab9 */ /* 0x000fe20000000a00 */
[----:B------:R-:W-:Y:S01]  /*0100*/  ULDC.64 UR10, c[0x0][0x288] ;  /* 0x0000a200000a7ab9 */ /* 0x000fe20000000a00 */
[----:B------:R-:W-:Y:S01]  /*0110*/  UIADD3 UR7, UP0, UR12, 0x6, URZ ;  /* 0x000000060c077890 */ /* 0x000fe2000ff1e03f */
[----:B------:R-:W-:Y:S01]  /*0120*/  IMAD.MOV.U32 R59, RZ, RZ, R57 ;  /* 0x000000ffff3b7224 */ /* 0x000fe200078e0039 */
[----:B------:R-:W-:Y:S02]  /*0130*/  USHF.L.U64.HI UR8, UR10, 0x1, UR11 ;  /* 0x000000010a087899 */ /* 0x000fe4000801020b */
[----:B------:R-:W-:Y:S02]  /*0140*/  USHF.L.U32 UR9, UR10, 0x1, URZ ;  /* 0x000000010a097899 */ /* 0x000fe4000800063f */
[----:B------:R-:W-:Y:S01]  /*0150*/  UIADD3.X UR10, URZ, UR13, URZ, UP0, !UPT ;  /* 0x0000000d3f0a7290 */ /* 0x000fe200087fe43f */
[----:B------:R-:W-:-:S11]  /*0160*/  ULDC.64 UR14, c[0x0][0x208] ;  /* 0x00008200000e7ab9 */ /* 0x000fd60000000a00 */
.L_x_230:
        /* <DEDUP_REMOVED lines=11> */
[----:B------:R-:W-:Y:S05]  /*0220*/  CALL.REL.NOINC `($__internal_2_$__cuda_sm20_div_s64) ;  /* 0x0000006000487944 */ /* 0x000fea0003c00000 */
[----:B------:R-:W-:Y:S01]  /*0230*/  IADD3 R5, P0, RZ, -R30, RZ ;  /* 0x8000001eff057210 */ /* 0x000fe20007f1e0ff */
[----:B------:R-:W-:Y:S01]  /*0240*/  ULDC.64 UR12, c[0x0][0x210] ;  /* 0x00008400000c7ab9 */ /* 0x000fe20000000a00 */
[----:B------:R-:W-:Y:S01]  /*0250*/  IMAD.MOV.U32 R57, RZ, RZ, R59 ;  /* 0x000000ffff397224 */ /* 0x000fe200078e003b */
[----:B------:R-:W-:Y:S01]  /*0260*/  MOV R21, R31 ;  /* 0x0000001f00157202 */ /* 0x000fe20000000f00 */
[----:B------:R-:W-:Y:S02]  /*0270*/  IMAD.MOV.U32 R20, RZ, RZ, R30 ;  /* 0x000000ffff147224 */ /* 0x000fe400078e001e */
[----:B------:R-:W-:Y:S02]  /*0280*/  IMAD.X R0, RZ, RZ, ~R31, P0 ;  /* 0x000000ffff007224 */ /* 0x000fe400000e0e1f */
[----:B------:R-:W-:-:S04]  /*0290*/  IMAD.WIDE.U32 R2, R5, UR12, R56 ;  /* 0x0000000c05027c25 */ /* 0x000fc8000f8e0038 */
[----:B------:R-:W-:Y:S01]  /*02a0*/  IMAD R0, R0, UR12, RZ ;  /* 0x0000000c00007c24 */ /* 0x000fe2000f8e02ff */
[----:B------:R-:W-:-:S03]  /*02b0*/  MOV R55, R2 ;  /* 0x0000000200377202 */ /* 0x000fc60000000f00 */
[----:B------:R-:W-:-:S04]  /*02c0*/  IMAD R57, R5, UR13, R0 ;  /* 0x0000000d05397c24 */ /* 0x000fc8000f8e0200 */
[----:B------:R-:W-:Y:S01]  /*02d0*/  IMAD.IADD R57, R3, 0x1, R57 ;  /* 0x0000000103397824 */ /* 0x000fe200078e0239 */
[----:B------:R-:W-:Y:S06]  /*02e0*/  BRA `(.L_x_118) ;  /* 0x00000000005c7947 */ /* 0x000fec0003800000 */
.L_x_117:
[----:B------:R-:W-:Y:S01]  /*02f0*/  ULDC UR11, c[0x0][0x210] ;  /* 0x00008400000b7ab9 */ /* 0x000fe20000000800 */
[----:B------:R-:W-:Y:S01]  /*0300*/  MOV R57, RZ ;  /* 0x000000ff00397202 */ /* 0x000fe20000000f00 */
[----:B------:R-:W0:Y:S01]  /*0310*/  I2F.U32.RP R0, UR11 ;  /* 0x0000000b00007d06 */ /* 0x000e220008209000 */
[----:B------:R-:W-:Y:S01]  /*0320*/  ISETP.NE.U32.AND P2, PT, RZ, UR11, PT ;  /* 0x0000000bff007c0c */ /* 0x000fe2000bf45070 */
[----:B------:R-:W-:-:S06]  /*0330*/  IMAD.MOV.U32 R21, RZ, RZ, RZ ;  /* 0x000000ffff157224 */ /* 0x000fcc00078e00ff */
[----:B0-----:R-:W0:Y:S02]  /*0340*/  MUFU.RCP R0, R0 ;  /* 0x0000000000007308 */ /* 0x001e240000001000 */
[----:B0-----:R-:W-:-:S06]  /*0350*/  VIADD R2, R0, 0xffffffe ;  /* 0x0ffffffe00027836 */ /* 0x001fcc0000000000 */
[----:B------:R0:W1:Y:S02]  /*0360*/  F2I.FTZ.U32.TRUNC.NTZ R3, R2 ;  /* 0x0000000200037305 */ /* 0x000064000021f000 */
[----:B0-----:R-:W-:Y:S01]  /*0370*/  HFMA2.MMA R2, -RZ, RZ, 0, 0 ;  /* 0x00000000ff027435 */ /* 0x001fe200000001ff */
[----:B-1----:R-:W-:-:S04]  /*0380*/  IMAD.MOV R5, RZ, RZ, -R3 ;  /* 0x000000ffff057224 */ /* 0x002fc800078e0a03 */
        /* <DEDUP_REMOVED lines=13> */
.L_x_118:
[----:B------:R-:W-:Y:S05]  /*0460*/  BSYNC B0 ;  /* 0x0000000000007941 */ /* 0x000fea0003800000 */
.L_x_116:
        /* <DEDUP_REMOVED lines=11> */
[----:B------:R-:W-:Y:S05]  /*0520*/  CALL.REL.NOINC `($__internal_2_$__cuda_sm20_div_s64) ;  /* 0x0000005c00887944 */ /* 0x000fea0003c00000 */
[----:B------:R-:W-:Y:S01]  /*0530*/  IADD3 R5, P0, RZ, -R30, RZ ;  /* 0x8000001eff057210 */ /* 0x000fe20007f1e0ff */
[----:B------:R-:W-:Y:S01]  /*0540*/  ULDC.64 UR12, c[0x0][0x238] ;  /* 0x00008e00000c7ab9 */ /* 0x000fe20000000a00 */
[----:B------:R-:W-:Y:S02]  /*0550*/  IMAD.MOV.U32 R2, RZ, RZ, R55 ;  /* 0x000000ffff027224 */ /* 0x000fe400078e0037 */
[----:B------:R-:W-:Y:S01]  /*0560*/  IADD3.X R0, RZ, ~R31, RZ, P0, !PT ;  /* 0x8000001fff007210 */ /* 0x000fe200007fe4ff */
[----:B------:R-:W-:-:S04]  /*0570*/  IMAD.MOV.U32 R3, RZ, RZ, R57 ;  /* 0x000000ffff037224 */ /* 0x000fc800078e0039 */
[----:B------:R-:W-:Y:S02]  /*0580*/  IMAD R0, R0, UR12, RZ ;  /* 0x0000000c00007c24 */ /* 0x000fe4000f8e02ff */
[----:B------:R-:W-:-:S04]  /*0590*/  IMAD.WIDE.U32 R2, R5, UR12, R2 ;  /* 0x0000000c05027c25 */ /* 0x000fc8000f8e0002 */
[----:B------:R-:W-:-:S05]  /*05a0*/  IMAD R5, R5, UR13, R0 ;  /* 0x0000000d05057c24 */ /* 0x000fca000f8e0200 */
[----:B------:R-:W-:Y:S01]  /*05b0*/  IADD3 R0, R3, R5, RZ ;  /* 0x0000000503007210 */ /* 0x000fe20007ffe0ff */
[----:B------:R-:W-:Y:S06]  /*05c0*/  BRA `(.L_x_121) ;  /* 0x00000000005c7947 */ /* 0x000fec0003800000 */
.L_x_120:
[----:B------:R-:W-:Y:S01]  /*05d0*/  ULDC UR11, c[0x0][0x238] ;  /* 0x00008e00000b7ab9 */ /* 0x000fe20000000800 */
[----:B------:R-:W-:Y:S01]  /*05e0*/  IMAD.MOV.U32 R31, RZ, RZ, RZ ;  /* 0x000000ffff1f7224 */ /* 0x000fe200078e00ff */
[----:B------:R-:W0:Y:S01]  /*05f0*/  I2F.U32.RP R0, UR11 ;  /* 0x0000000b00007d06 */ /* 0x000e220008209000 */
[----:B------:R-:W-:-:S07]  /*0600*/  ISETP.NE.U32.AND P2, PT, RZ, UR11, PT ;  /* 0x0000000bff007c0c */ /* 0x000fce000bf45070 */
[----:B0-----:R-:W0:Y:S02]  /*0610*/  MUFU.RCP R0, R0 ;  /* 0x0000000000007308 */ /* 0x001e240000001000 */
[----:B0-----:R-:W-:Y:S01]  /*0620*/  VIADD R2, R0, 0xffffffe ;  /* 0x0ffffffe00027836 */ /* 0x001fe20000000000 */
[----:B------:R-:W-:-:S05]  /*0630*/  MOV R0, RZ ;  /* 0x000000ff00007202 */ /* 0x000fca0000000f00 */
        /* <DEDUP_REMOVED lines=16> */
.L_x_121:
[----:B------:R-:W-:Y:S05]  /*0740*/  BSYNC B0 ;  /* 0x0000000000007941 */ /* 0x000fea0003800000 */
.L_x_119:
        /* <DEDUP_REMOVED lines=14> */
[----:B------:R-:W-:Y:S05]  /*0830*/  CALL.REL.NOINC `($__internal_3_$__cuda_sm20_rem_s64) ;  /* 0x0000006000147944 */ /* 0x000fea0003c00000 */
[----:B------:R-:W-:Y:S01]  /*0840*/  MOV R2, R30 ;  /* 0x0000001e00027202 */ /* 0x000fe20000000f00 */
[----:B------:R-:W-:Y:S01]  /*0850*/  IMAD.MOV.U32 R3, RZ, RZ, R31 ;  /* 0x000000ffff037224 */ /* 0x000fe200078e001f */
[----:B------:R-:W-:Y:S06]  /*0860*/  BRA `(.L_x_124) ;  /* 0x0000000000507947 */ /* 0x000fec0003800000 */
.L_x_123:
[----:B------:R-:W-:Y:S02]  /*0870*/  ULDC UR11, c[0x0][0x230] ;  /* 0x00008c00000b7ab9 */ /* 0x000fe40000000800 */
[----:B------:R-:W0:Y:S01]  /*0880*/  I2F.U32.RP R0, UR11 ;  /* 0x0000000b00007d06 */ /* 0x000e220008209000 */
[----:B------:R-:W-:-:S07]  /*0890*/  ISETP.NE.U32.AND P1, PT, RZ, UR11, PT ;  /* 0x0000000bff007c0c */ /* 0x000fce000bf25070 */
[----:B0-----:R-:W0:Y:S02]  /*08a0*/  MUFU.RCP R0, R0 ;  /* 0x0000000000007308 */ /* 0x001e240000001000 */
[----:B0-----:R-:W-:-:S06]  /*08b0*/  VIADD R2, R0, 0xffffffe ;  /* 0x0ffffffe00027836 */ /* 0x001fcc0000000000 */
[----:B------:R0:W1:Y:S02]  /*08c0*/  F2I.FTZ.U32.TRUNC.NTZ R3, R2 ;  /* 0x0000000200037305 */ /* 0x000064000021f000 */
[----:B0-----:R-:W-:Y:S01]  /*08d0*/  IMAD.MOV.U32 R2, RZ, RZ, RZ ;  /* 0x000000ffff027224 */ /* 0x001fe200078e00ff */
[----:B-1----:R-:W-:-:S05]  /*08e0*/  IADD3 R5, RZ, -R3, RZ ;  /* 0x80000003ff057210 */ /* 0x002fca0007ffe0ff */
        /* <DEDUP_REMOVED lines=12> */
.L_x_124:
[----:B------:R-:W-:Y:S05]  /*09b0*/  BSYNC B0 ;  /* 0x0000000000007941 */ /* 0x000fea0003800000 */
.L_x_122:
        /* <DEDUP_REMOVED lines=10> */
[----:B------:R-:W-:-:S04]  /*0a60*/  LOP3.LUT R0, R57, R6, RZ, 0xfc, !PT ;  /* 0x0000000639007212 */ /* 0x000fc800078efcff */
[----:B------:R-:W-:-:S13]  /*0a70*/  ISETP.NE.U32.AND P0, PT, R0, RZ, PT ;  /* 0x000000ff0000720c */ /* 0x000fda0003f05070 */
[----:B------:R-:W-:Y:S05]  /*0a80*/  @!P0 BRA `(.L_x_126) ;  /* 0x00000000001c8947 */ /* 0x000fea0003800000 */
[----:B------:R-:W-:Y:S01]  /*0a90*/  IMAD.MOV.U32 R44, RZ, RZ, R55 ;  /* 0x000000ffff2c7224 */ /* 0x000fe200078e0037 */
[----:B------:R-:W-:Y:S02]  /*0aa0*/  MOV R39, R57 ;  /* 0x0000003900277202 */ /* 0x000fe40000000f00 */
[----:B------:R-:W-:-:S07]  /*0ab0*/  MOV R7, 0xad0 ;  /* 0x00000ad000077802 */ /* 0x000fce0000000f00 */
[----:B------:R-:W-:Y:S05]  /*0ac0*/  CALL.REL.NOINC `($__internal_2_$__cuda_sm20_div_s64) ;  /* 0x0000005800207944 */ /* 0x000fea0003c00000 */
[----:B------:R-:W-:Y:S02]  /*0ad0*/  IMAD.MOV.U32 R22, RZ, RZ, R30 ;  /* 0x000000ffff167224 */ /* 0x000fe400078e001e */
[----:B------:R-:W-:Y:S01]  /*0ae0*/  IMAD.MOV.U32 R23, RZ, RZ, R31 ;  /* 0x000000ffff177224 */ /* 0x000fe200078e001f */
[----:B------:R-:W-:Y:S06]  /*0af0*/  BRA `(.L_x_127) ;  /* 0x00000000004c7947 */ /* 0x000fec0003800000 */
.L_x_126:
[----:B------:R-:W0:Y:S01]  /*0b00*/  I2F.U32.RP R0, R36 ;  /* 0x0000002400007306 */ /* 0x000e220000209000 */
[----:B------:R-:W-:Y:S01]  /*0b10*/  ISETP.NE.U32.AND P2, PT, R36, RZ, PT ;  /* 0x000000ff2400720c */ /* 0x000fe20003f45070 */
[----:B------:R-:W-:-:S06]  /*0b20*/  IMAD.MOV.U32 R23, RZ, RZ, RZ ;  /* 0x000000ffff177224 */ /* 0x000fcc00078e00ff */
[----:B0-----:R-:W0:Y:S02]  /*0b30*/  MUFU.RCP R0, R0 ;  /* 0x0000000000007308 */ /* 0x001e240000001000 */
[----:B0-----:R-:W-:-:S06]  /*0b40*/  IADD3 R2, R0, 0xffffffe, RZ ;  /* 0x0ffffffe00027810 */ /* 0x001fcc0007ffe0ff */
[----:B------:R0:W1:Y:S02]  /*0b50*/  F2I.FTZ.U32.TRUNC.NTZ R3, R2 ;  /* 0x0000000200037305 */ /* 0x000064000021f000 */
[----:B0-----:R-:W-:Y:S02]  /*0b60*/  IMAD.MOV.U32 R2, RZ, RZ, RZ ;  /* 0x000000ffff027224 */ /* 0x001fe400078e00ff */
[----:B-1----:R-:W-:-:S04]  /*0b70*/  IMAD.MOV R5, RZ, RZ, -R3 ;  /* 0x000000ffff057224 */ /* 0x002fc800078e0a03 */
[----:B------:R-:W-:-:S04]  /*0b80*/  IMAD R5, R5, R36, RZ ;  /* 0x0000002405057224 */ /* 0x000fc800078e02ff */
[----:B------:R-:W-:-:S06]  /*0b90*/  IMAD.HI.U32 R4, R3, R5, R2 ;  /* 0x0000000503047227 */ /* 0x000fcc00078e0002 */
[----:B------:R-:W-:-:S05]  /*0ba0*/  IMAD.HI.U32 R22, R4, R55, RZ ;  /* 0x0000003704167227 */ /* 0x000fca00078e00ff */
[----:B------:R-:W-:-:S05]  /*0bb0*/  IADD3 R3, -R22, RZ, RZ ;  /* 0x000000ff16037210 */ /* 0x000fca0007ffe1ff */
[----:B------:R-:W-:-:S05]  /*0bc0*/  IMAD R3, R36, R3, R55 ;  /* 0x0000000324037224 */ /* 0x000fca00078e0237 */
[----:B------:R-:W-:-:S13]  /*0bd0*/  ISETP.GE.U32.AND P0, PT, R3, R36, PT ;  /* 0x000000240300720c */ /* 0x000fda0003f06070 */
[----:B------:R-:W-:Y:S02]  /*0be0*/  @P0 IMAD.IADD R3, R3, 0x1, -R36 ;  /* 0x0000000103030824 */ /* 0x000fe400078e0a24 */
[----:B------:R-:W-:-:S03]  /*0bf0*/  @P0 VIADD R22, R22, 0x1 ;  /* 0x0000000116160836 */ /* 0x000fc60000000000 */
[----:B------:R-:W-:-:S13]  /*0c00*/  ISETP.GE.U32.AND P1, PT, R3, R36, PT ;  /* 0x000000240300720c */ /* 0x000fda0003f26070 */
[----:B------:R-:W-:Y:S02]  /*0c10*/  @P1 IADD3 R22, R22, 0x1, RZ ;  /* 0x0000000116161810 */ /* 0x000fe40007ffe0ff */
[----:B------:R-:W-:-:S07]  /*0c20*/  @!P2 LOP3.LUT R22, RZ, R36, RZ, 0x33, !PT ;  /* 0x00000024ff16a212 */ /* 0x000fce00078e33ff */
.L_x_127:
[----:B------:R-:W-:Y:S05]  /*0c30*/  BSYNC B0 ;  /* 0x0000000000007941 */ /* 0x000fea0003800000 */
.L_x_125:
        /* <DEDUP_REMOVED lines=17> */
[----:B------:R-:W-:-:S04]  /*0d50*/  IADD3 R44, P0, R3, R42, RZ ;  /* 0x0000002a032c7210 */ /* 0x000fc80007f1e0ff */
[----:B------:R-:W-:-:S04]  /*0d60*/  IADD3.X R39, R5, R43, RZ, P0, !PT ;  /* 0x0000002b05277210 */ /* 0x000fc800007fe4ff */
[----:B------:R-:W-:-:S04]  /*0d70*/  LOP3.LUT R0, R39, UR11, RZ, 0xfc, !PT ;  /* 0x0000000b27007c12 */ /* 0x000fc8000f8efcff */
[----:B------:R-:W-:-:S13]  /*0d80*/  ISETP.NE.U32.AND P0, PT, R0, RZ, PT ;  /* 0x000000ff0000720c */ /* 0x000fda0003f05070 */
[----:B------:R-:W-:Y:S05]  /*0d90*/  @!P0 BRA `(.L_x_131) ;  /* 0x0000000000188947 */ /* 0x000fea0003800000 */
[----:B------:R-:W-:Y:S01]  /*0da0*/  ULDC.64 UR12, c[0x0][0x268] ;  /* 0x00009a00000c7ab9 */ /* 0x000fe20000000a00 */
[----:B------:R-:W-:Y:S01]  /*0db0*/  MOV R7, 0xdf0 ;  /* 0x00000df000077802 */ /* 0x000fe20000000f00 */
[----:B------:R-:W-:Y:S02]  /*0dc0*/  IMAD.U32 R36, RZ, RZ, UR12 ;  /* 0x0000000cff247e24 */ /* 0x000fe4000f8e00ff */
[----:B------:R-:W-:-:S07]  /*0dd0*/  IMAD.U32 R6, RZ, RZ, UR13 ;  /* 0x0000000dff067e24 */ /* 0x000fce000f8e00ff */
[----:B------:R-:W-:Y:S05]  /*0de0*/  CALL.REL.NOINC `($__internal_2_$__cuda_sm20_div_s64) ;  /* 0x0000005400587944 */ /* 0x000fea0003c00000 */
[----:B------:R-:W-:Y:S05]  /*0df0*/  BRA `(.L_x_132) ;  /* 0x0000000000507947 */ /* 0x000fea0003800000 */
.L_x_131:
[----:B------:R-:W-:Y:S01]  /*0e00*/  ULDC UR11, c[0x0][0x268] ;  /* 0x00009a00000b7ab9 */ /* 0x000fe20000000800 */
[----:B------:R-:W-:Y:S01]  /*0e10*/  IMAD.MOV.U32 R31, RZ, RZ, RZ ;  /* 0x000000ffff1f7224 */ /* 0x000fe200078e00ff */
[----:B------:R-:W0:Y:S01]  /*0e20*/  I2F.U32.RP R0, UR11 ;  /* 0x0000000b00007d06 */ /* 0x000e220008209000 */
[----:B------:R-:W-:-:S07]  /*0e30*/  ISETP.NE.U32.AND P2, PT, RZ, UR11, PT ;  /* 0x0000000bff007c0c */ /* 0x000fce000bf45070 */
[----:B0-----:R-:W0:Y:S02]  /*0e40*/  MUFU.RCP R0, R0 ;  /* 0x0000000000007308 */ /* 0x001e240000001000 */
[----:B0-----:R-:W-:-:S06]  /*0e50*/  IADD3 R2, R0, 0xffffffe, RZ ;  /* 0x0ffffffe00027810 */ /* 0x001fcc0007ffe0ff */
[----:B------:R0:W1:Y:S02]  /*0e60*/  F2I.FTZ.U32.TRUNC.NTZ R3, R2 ;  /* 0x0000000200037305 */ /* 0x000064000021f000 */
[----:B0-----:R-:W-:Y:S02]  /*0e70*/  IMAD.MOV.U32 R2, RZ, RZ, RZ ;  /* 0x000000ffff027224 */ /* 0x001fe400078e00ff */
[----:B-1----:R-:W-:-:S04]  /*0e80*/  IMAD.MOV R5, RZ, RZ, -R3 ;  /* 0x000000ffff057224 */ /* 0x002fc800078e0a03 */
        /* <DEDUP_REMOVED lines=11> */
.L_x_132:
[----:B------:R-:W-:Y:S05]  /*0f40*/  BSYNC B1 ;  /* 0x0000000000017941 */ /* 0x000fea0003800000 */
.L_x_130:
[----:B------:R-:W-:-:S05]  /*0f50*/  IADD3 R5, P0, R30, 0x1, RZ ;  /* 0x000000011e057810 */ /* 0x000fca0007f1e0ff */
[----:B------:R-:W-:-:S08]  /*0f60*/  IMAD.X R4, RZ, RZ, R31, P0 ;  /* 0x000000ffff047224 */ /* 0x000fd000000e061f */
.L_x_129:
[----:B------:R-:W-:Y:S05]  /*0f70*/  BSYNC B0 ;  /* 0x0000000000007941 */ /* 0x000fea0003800000 */
.L_x_128:
        /* <DEDUP_REMOVED lines=12> */
[----:B------:R-:W-:Y:S02]  /*1040*/  IMAD.MOV.U32 R24, RZ, RZ, R30 ;  /* 0x000000ffff187224 */ /* 0x000fe400078e001e */
[----:B------:R-:W-:Y:S01]  /*1050*/  IMAD.MOV.U32 R25, RZ, RZ, R31 ;  /* 0x000000ffff197224 */ /* 0x000fe200078e001f */
[----:B------:R-:W-:Y:S06]  /*1060*/  BRA `(.L_x_135) ;  /* 0x0000000000507947 */ /* 0x000fec0003800000 */
.L_x_134:
        /* <DEDUP_REMOVED lines=20> */
.L_x_135:
[----:B------:R-:W-:Y:S05]  /*11b0*/  BSYNC B0 ;  /* 0x0000000000007941 */ /* 0x000fea0003800000 */
.L_x_133:
        /* <DEDUP_REMOVED lines=28> */
.L_x_139:
        /* <DEDUP_REMOVED lines=20> */
.L_x_140:
[----:B------:R-:W-:Y:S05]  /*14c0*/  BSYNC B1 ;  /* 0x0000000000017941 */ /* 0x000fea0003800000 */
.L_x_138:
[----:B------:R-:W-:-:S05]  /*14d0*/  IADD3 R3, P0, R30, 0x1, RZ ;  /* 0x000000011e037810 */ /* 0x000fca0007f1e0ff */
[----:B------:R-:W-:-:S08]  /*14e0*/  IMAD.X R2, RZ, RZ, R31, P0 ;  /* 0x000000ffff027224 */ /* 0x000fd000000e061f */
.L_x_137:
[----:B------:R-:W-:Y:S05]  /*14f0*/  BSYNC B0 ;  /* 0x0000000000007941 */ /* 0x000fea0003800000 */
.L_x_136:
        /* <DEDUP_REMOVED lines=12> */
[----:B------:R-:W-:Y:S05]  /*15c0*/  BRA `(.L_x_143) ;  /* 0x0000000000507947 */ /* 0x000fea0003800000 */
.L_x_142:
[----:B------:R-:W-:Y:S01]  /*15d0*/  ULDC UR11, c[0x0][0x260] ;  /* 0x00009800000b7ab9 */ /* 0x000fe20000000800 */
[----:B------:R-:W-:Y:S01]  /*15e0*/  IMAD.MOV.U32 R31, RZ, RZ, RZ ;  /* 0x000000ffff1f7224 */ /* 0x000fe200078e00ff */
[----:B------:R-:W0:Y:S01]  /*15f0*/  I2F.U32.RP R8, UR11 ;  /* 0x0000000b00087d06 */ /* 0x000e220008209000 */
[----:B------:R-:W-:-:S07]  /*1600*/  ISETP.NE.U32.AND P2, PT, RZ, UR11, PT ;  /* 0x0000000bff007c0c */ /* 0x000fce000bf45070 */
        /* <DEDUP_REMOVED lines=16> */
.L_x_143:
[----:B------:R-:W-:Y:S05]  /*1710*/  BSYNC B0 ;  /* 0x0000000000007941 */ /* 0x000fea0003800000 */
.L_x_141:
[----:B------:R-:W-:Y:S01]  /*1720*/  IADD3 R58, P0, R30, 0x1, RZ ;  /* 0x000000011e3a7810 */ /* 0x000fe20007f1e0ff */
[----:B------:R-:W-:Y:S01]  /*1730*/  ULDC.64 UR12, c[0x0][0x280] ;  /* 0x0000a000000c7ab9 */ /* 0x000fe20000000a00 */
[----:B------:R-:W-:Y:S01]  /*1740*/  BSSY B1, `(.L_x_144) ;  /* 0x00004ab000017945 */ /* 0x000fe20003800000 */
[----:B------:R-:W-:Y:S01]  /*1750*/  IMAD.MOV.U32 R0, RZ, RZ, RZ ;  /* 0x000000ffff007224 */ /* 0x000fe200078e00ff */
[----:B------:R-:W-:Y:S02]  /*1760*/  IADD3.X R30, RZ, R31, RZ, P0, !PT ;  /* 0x0000001fff1e7210 */ /* 0x000fe400007fe4ff */
        /* <DEDUP_REMOVED lines=9> */
[----:B------:R-:W-:Y:S01]  /*1800*/  IADD3 R7, P0, -R24, -0x2, RZ ;  /* 0xfffffffe18077810 */ /* 0x000fe20007f1e1ff */
[----:B------:R-:W-:Y:S01]  /*1810*/  ULOP3.LUT UR11, URZ, UR12, URZ, 0x33, !UPT ;  /* 0x0000000c3f0b7292 */ /* 0x000fe2000f8e333f */
[----:B------:R-:W-:Y:S01]  /*1820*/  IADD3 R9, P1, RZ, -R5, RZ ;  /* 0x80000005ff097210 */ /* 0x000fe20007f3e0ff */
[----:B------:R-:W-:Y:S01]  /*1830*/  ULOP3.LUT UR12, URZ, UR13, URZ, 0x33, !UPT ;  /* 0x0000000d3f0c7292 */ /* 0x000fe2000f8e333f */
[----:B------:R-:W-:-:S03]  /*1840*/  IADD3.X R0, ~R25, -0x1, RZ, P0, !PT ;  /* 0xffffffff19007810 */ /* 0x000fc600007fe5ff */
[----:B------:R-:W-:Y:S01]  /*1850*/  ISETP.GT.U32.AND P0, PT, R7, UR11, PT ;  /* 0x0000000b07007c0c */ /* 0x000fe2000bf04070 */
[----:B------:R-:W-:-:S03]  /*1860*/  IMAD.X R6, RZ, RZ, ~R4, P1 ;  /* 0x000000ffff067224 */ /* 0x000fc600008e0e04 */
[----:B------:R-:W-:Y:S01]  /*1870*/  ISETP.GT.AND.EX P0, PT, R0, UR12, PT, P0 ;  /* 0x0000000c00007c0c */ /* 0x000fe2000bf04300 */
[----:B------:R-:W-:Y:S01]  /*1880*/  ULDC.64 UR12, c[0x0][0x268] ;  /* 0x00009a00000c7ab9 */ /* 0x000fe20000000a00 */
[----:B------:R-:W-:Y:S01]  /*1890*/  LOP3.LUT R0, RZ, R5, RZ, 0x33, !PT ;  /* 0x00000005ff007212 */ /* 0x000fe200078e33ff */
[----:B------:R-:W-:Y:S01]  /*18a0*/  IMAD R8, R4, UR12, RZ ;  /* 0x0000000c04087c24 */ /* 0x000fe2000f8e02ff */
[----:B------:R-:W-:Y:S01]  /*18b0*/  SEL R7, R7, UR11, P0 ;  /* 0x0000000b07077c07 */ /* 0x000fe20008000000 */
[----:B------:R-:W-:Y:S02]  /*18c0*/  IMAD R6, R6, UR12, RZ ;  /* 0x0000000c06067c24 */ /* 0x000fe4000f8e02ff */
[----:B------:R-:W-:Y:S02]  /*18d0*/  IMAD R53, R5, UR13, R8 ;  /* 0x0000000d05357c24 */ /* 0x000fe4000f8e0208 */
[----:B------:R-:W-:-:S04]  /*18e0*/  IMAD.WIDE.U32 R40, R9, UR12, R42 ;  /* 0x0000000c09287c25 */ /* 0x000fc8000f8e002a */
[----:B0-----:R-:W-:-:S04]  /*18f0*/  IMAD.WIDE.U32 R48, R5, UR12, R48 ;  /* 0x0000000c05307c25 */ /* 0x001fc8000f8e0030 */
[----:B------:R-:W-:Y:S01]  /*1900*/  IMAD R9, R9, UR13, R6 ;  /* 0x0000000d09097c24 */ /* 0x000fe2000f8e0206 */
[----:B------:R-:W-:Y:S02]  /*1910*/  IADD3 R45, P1, P2, R42, -UR12, -R48 ;  /* 0x8000000c2a2d7c10 */ /* 0x000fe4000fa3e830 */
[----:B------:R-:W-:Y:S01]  /*1920*/  IADD3 R53, R49, R53, RZ ;  /* 0x0000003531357210 */ /* 0x000fe20007ffe0ff */
[----:B------:R-:W-:Y:S01]  /*1930*/  IMAD.IADD R49, R0, 0x1, -R7 ;  /* 0x0000000100317824 */ /* 0x000fe200078e0a07 */
[----:B------:R-:W-:Y:S01]  /*1940*/  IADD3 R48, P0, R42, -R48, RZ ;  /* 0x800000302a307210 */ /* 0x000fe20007f1e0ff */
[----:B------:R-:W-:Y:S01]  /*1950*/  IMAD.MOV.U32 R0, RZ, RZ, RZ ;  /* 0x000000ffff007224 */ /* 0x000fe200078e00ff */
[--C-:B------:R-:W-:Y:S02]  /*1960*/  IADD3.X R52, R43, ~UR13, ~R53.reuse, P1, P2 ;  /* 0x8000000d2b347c10 */ /* 0x100fe40008fe4c35 */
[----:B------:R-:W-:Y:S01]  /*1970*/  IADD3 R54, R41, R9, RZ ;  /* 0x0000000929367210 */ /* 0x000fe20007ffe0ff */
[----:B------:R-:W-:Y:S01]  /*1980*/  IMAD.X R53, R43, 0x1, ~R53, P0 ;  /* 0x000000012b357824 */ /* 0x000fe200000e0e35 */
[----:B------:R-:W-:-:S07]  /*1990*/  LOP3.LUT R49, R49, 0x3, RZ, 0xc0, !PT ;  /* 0x0000000331317812 */ /* 0x000fce00078ec0ff */
.L_x_229:
        /* <DEDUP_REMOVED lines=29> */
[----:B------:R-:W-:Y:S05]  /*1b70*/  CALL.REL.NOINC `($__internal_3_$__cuda_sm20_rem_s64) ;  /* 0x0000004c00447944 */ /* 0x000fea0003c00000 */
[----:B------:R-:W-:Y:S01]  /*1b80*/  MOV R28, R30 ;  /* 0x0000001e001c7202 */ /* 0x000fe20000000f00 */
[----:B------:R-:W-:Y:S01]  /*1b90*/  IMAD.MOV.U32 R29, RZ, RZ, R31 ;  /* 0x000000ffff1d7224 */ /* 0x000fe200078e001f */
[----:B------:R-:W-:Y:S06]  /*1ba0*/  BRA `(.L_x_150) ;  /* 0x00000000004c7947 */ /* 0x000fec0003800000 */
.L_x_149:
[----:B------:R-:W-:Y:S01]  /*1bb0*/  ULDC UR11, c[0x0][0x270] ;  /* 0x00009c00000b7ab9 */ /* 0x000fe20000000800 */
[----:B------:R-:W-:Y:S01]  /*1bc0*/  IMAD.MOV.U32 R29, RZ, RZ, RZ ;  /* 0x000000ffff1d7224 */ /* 0x000fe200078e00ff */
        /* <DEDUP_REMOVED lines=17> */
.L_x_150:
[----:B------:R-:W-:Y:S05]  /*1ce0*/  BSYNC B2 ;  /* 0x0000000000027941 */ /* 0x000fea0003800000 */
.L_x_148:
        /* <DEDUP_REMOVED lines=22> */
[----:B------:R-:W-:-:S04]  /*1e50*/  ISETP.NE.U32.AND P2, PT, R30, RZ, PT ;  /* 0x000000ff1e00720c */ /* 0x000fc80003f45070 */
[----:B------:R-:W-:Y:S01]  /*1e60*/  ISETP.NE.AND.EX P2, PT, R31, RZ, PT, P2 ;  /* 0x000000ff1f00720c */ /* 0x000fe20003f45320 */
[----:B------:R-:W-:-:S12]  /*1e70*/  BRA `(.L_x_157) ;  /* 0x0000000000507947 */ /* 0x000fd80003800000 */
.L_x_156:
[----:B------:R-:W-:Y:S02]  /*1e80*/  ULDC UR11, c[0x0][0x278] ;  /* 0x00009e00000b7ab9 */ /* 0x000fe40000000800 */
        /* <DEDUP_REMOVED lines=19> */
.L_x_157:
[----:B------:R-:W-:Y:S05]  /*1fc0*/  BSYNC B4 ;  /* 0x0000000000047941 */ /* 0x000fea0003800000 */
.L_x_155:
        /* <DEDUP_REMOVED lines=13> */
.L_x_159:
        /* <DEDUP_REMOVED lines=20> */
.L_x_160:
[----:B------:R-:W-:Y:S05]  /*21e0*/  BSYNC B4 ;  /* 0x0000000000047941 */ /* 0x000fea0003800000 */
.L_x_158:
        /* <DEDUP_REMOVED lines=9> */
[----:B------:R-:W-:Y:S05]  /*2280*/  BRA `(.L_x_163) ;  /* 0x0000000000507947 */ /* 0x000fea0003800000 */
.L_x_162:
        /* <DEDUP_REMOVED lines=20> */
.L_x_163:
[----:B------:R-:W-:Y:S05]  /*23d0*/  BSYNC B4 ;  /* 0x0000000000047941 */ /* 0x000fea0003800000 */
.L_x_161:
[----:B------:R-:W-:Y:S01]  /*23e0*/  ULDC.64 UR12, c[0x0][0x240] ;  /* 0x00009000000c7ab9 */ /* 0x000fe20000000a00 */
[----:B------:R-:W-:Y:S01]  /*23f0*/  MOV R7, R11 ;  /* 0x0000000b00077202 */ /* 0x000fe20000000f00 */
[----:B------:R-:W-:Y:S01]  /*2400*/  IMAD R9, R23, UR12, RZ ;  /* 0x0000000c17097c24 */ /* 0x000fe2000f8e02ff */
[----:B------:R-:W-:Y:S01]  /*2410*/  MOV R11, R31 ;  /* 0x0000001f000b7202 */ /* 0x000fe20000000f00 */
[----:B------:R-:W-:Y:S01]  /*2420*/  IMAD.MOV.U32 R6, RZ, RZ, R10 ;  /* 0x000000ffff067224 */ /* 0x000fe200078e000a */
[----:B------:R-:W-:Y:S01]  /*2430*/  ULDC.64 UR16, c[0x0][0x280] ;  /* 0x0000a00000107ab9 */ /* 0x000fe20000000a00 */
[C---:B------:R-:W-:Y:S02]  /*2440*/  IMAD R9, R22.reuse, UR13, R9 ;  /* 0x0000000d16097c24 */ /* 0x040fe4000f8e0209 */
[----:B------:R-:W-:Y:S01]  /*2450*/  IMAD.WIDE.U32 R6, R22, UR12, R6 ;  /* 0x0000000c16067c25 */ /* 0x000fe2000f8e0006 */
[----:B------:R-:W-:-:S03]  /*2460*/  ULDC.64 UR12, c[0x0][0x248] ;  /* 0x00009200000c7ab9 */ /* 0x000fc60000000a00 */
[----:B------:R-:W-:Y:S02]  /*2470*/  IMAD.IADD R7, R7, 0x1, R9 ;  /* 0x0000000107077824 */ /* 0x000fe400078e0209 */
[----:B------:R-:W-:Y:S02]  /*2480*/  IMAD.MOV.U32 R10, RZ, RZ, R30 ;  /* 0x000000ffff0a7224 */ /* 0x000fe400078e001e */
[----:B------:R-:W-:Y:S02]  /*2490*/  IMAD R7, R7, UR12, RZ ;  /* 0x0000000c07077c24 */ /* 0x000fe4000f8e02ff */
[----:B------:R-:W-:-:S04]  /*24a0*/  IMAD.WIDE.U32 R10, R6, UR12, R10 ;  /* 0x0000000c060a7c25 */ /* 0x000fc8000f8e000a */
[----:B------:R-:W-:Y:S01]  /*24b0*/  IMAD R7, R6, UR13, R7 ;  /* 0x0000000d06077c24 */ /* 0x000fe2000f8e0207 */
[----:B------:R-:W-:Y:S02]  /*24c0*/  ULDC.64 UR12, c[0x0][0x220] ;  /* 0x00008800000c7ab9 */ /* 0x000fe40000000a00 */
[----:B------:R-:W-:Y:S02]  /*24d0*/  IMAD R9, R21, UR12, RZ ;  /* 0x0000000c15097c24 */ /* 0x000fe4000f8e02ff */
[----:B------:R-:W-:Y:S01]  /*24e0*/  IMAD.IADD R6, R11, 0x1, R7 ;  /* 0x000000010b067824 */ /* 0x000fe200078e0207 */
[----:B------:R-:W-:Y:S01]  /*24f0*/  MOV R7, R2 ;  /* 0x0000000200077202 */ /* 0x000fe20000000f00 */
[----:B------:R-:W-:Y:S02]  /*2500*/  IMAD R9, R20, UR13, R9 ;  /* 0x0000000d14097c24 */ /* 0x000fe4000f8e0209 */
[----:B------:R-:W-:Y:S02]  /*2510*/  IMAD R11, R6, UR16, RZ ;  /* 0x00000010060b7c24 */ /* 0x000fe4000f8e02ff */
[----:B------:R-:W-:-:S02]  /*2520*/  IMAD.MOV.U32 R6, RZ, RZ, R3 ;  /* 0x000000ffff067224 */ /* 0x000fc400078e0003 */
[C---:B------:R-:W-:Y:S02]  /*2530*/  IMAD R13, R10.reuse, UR17, R11 ;  /* 0x000000110a0d7c24 */ /* 0x040fe4000f8e020b */
[----:B------:R-:W-:-:S04]  /*2540*/  IMAD.WIDE.U32 R6, R10, UR16, R6 ;  /* 0x000000100a067c25 */ /* 0x000fc8000f8e0006 */
[----:B------:R-:W-:Y:S01]  /*2550*/  IMAD.MOV.U32 R10, RZ, RZ, R5 ;  /* 0x000000ffff0a7224 */ /* 0x000fe200078e0005 */
[----:B------:R-:W-:Y:S01]  /*2560*/  IADD3 R7, R7, R13, RZ ;  /* 0x0000000d07077210 */ /* 0x000fe20007ffe0ff */
[----:B------:R-:W-:Y:S02]  /*2570*/  IMAD.MOV.U32 R11, RZ, RZ, R4 ;  /* 0x000000ffff0b7224 */ /* 0x000fe400078e0004 */
[----:B------:R-:W-:Y:S01]  /*2580*/  IMAD.WIDE.U32 R10, R20, UR12, R10 ;  /* 0x0000000c140a7c25 */ /* 0x000fe2000f8e000a */
[----:B------:R-:W-:-:S03]  /*2590*/  ULDC.64 UR12, c[0x0][0x288] ;  /* 0x0000a200000c7ab9 */ /* 0x000fc60000000a00 */
[----:B------:R-:W-:Y:S02]  /*25a0*/  IMAD.IADD R11, R11, 0x1, R9 ;  /* 0x000000010b0b7824 */ /* 0x000fe400078e0209 */
[----:B------:R-:W-:Y:S02]  /*25b0*/  IMAD R7, R7, UR12, RZ ;  /* 0x0000000c07077c24 */ /* 0x000fe4000f8e02ff */
[----:B------:R-:W-:-:S04]  /*25c0*/  IMAD.WIDE.U32 R10, R6, UR12, R10 ;  /* 0x0000000c060a7c25 */ /* 0x000fc8000f8e000a */
[----:B------:R-:W-:Y:S01]  /*25d0*/  IMAD R7, R6, UR13, R7 ;  /* 0x0000000d06077c24 */ /* 0x000fe2000f8e0207 */
[----:B------:R-:W-:Y:S02]  /*25e0*/  ULDC.64 UR12, c[0x0][0x218] ;  /* 0x00008600000c7ab9 */ /* 0x000fe40000000a00 */
[----:B------:R-:W-:Y:S01]  /*25f0*/  LEA R6, P1, R10, UR12, 0x1 ;  /* 0x0000000c0a067c11 */ /* 0x000fe2000f8208ff */
[----:B------:R-:W-:-:S05]  /*2600*/  IMAD.IADD R7, R11, 0x1, R7 ;  /* 0x000000010b077824 */ /* 0x000fca00078e0207 */
[----:B------:R-:W-:-:S05]  /*2610*/  LEA.HI.X R7, R10, UR13, R7, 0x1, P1 ;  /* 0x0000000d0a077c11 */ /* 0x000fca00088f0c07 */
[----:B------:R-:W2:Y:S02]  /*2620*/  LDG.E.U16 R6, desc[UR14][R6.64] ;  /* 0x0000000e06067981 */ /* 0x000ea4000c1e1500 */
[----:B--2---:R-:W-:-:S05]  /*2630*/  SHF.L.U32 R9, R6, 0x10, RZ ;  /* 0x0000001006097819 */ /* 0x004fca00000006ff */
[----:B------:R-:W-:-:S07]  /*2640*/  FADD.FTZ R0, R0, R9 ;  /* 0x0000000900007221 */ /* 0x000fce0000010000 */
.L_x_154:
[----:B------:R-:W-:Y:S05]  /*2650*/  BSYNC B3 ;  /* 0x0000000000037941 */ /* 0x000fea0003800000 */
.L_x_153:
        /* <DEDUP_REMOVED lines=24> */
.L_x_167:
[----:B------:R-:W-:Y:S01]  /*27e0*/  ULDC UR11, c[0x0][0x278] ;  /* 0x00009e00000b7ab9 */ /* 0x000fe20000000800 */
[----:B------:R-:W-:Y:S01]  /*27f0*/  IMAD.MOV.U32 R6, RZ, RZ, RZ ;  /* 0x000000ffff067224 */ /* 0x000fe200078e00ff */
[----:B------:R-:W0:Y:S01]  /*2800*/  I2F.U32.RP R9, UR11 ;  /* 0x0000000b00097d06 */ /* 0x000e220008209000 */
[----:B------:R-:W-:-:S07]  /*2810*/  ISETP.NE.U32.AND P3, PT, RZ, UR11, PT ;  /* 0x0000000bff007c0c */ /* 0x000fce000bf65070 */
[----:B0-----:R-:W0:Y:S02]  /*2820*/  MUFU.RCP R9, R9 ;  /* 0x0000000900097308 */ /* 0x001e240000001000 */
[----:B0-----:R-:W-:-:S06]  /*2830*/  IADD3 R10, R9, 0xffffffe, RZ ;  /* 0x0ffffffe090a7810 */ /* 0x001fcc0007ffe0ff */
[----:B------:R-:W0:Y:S02]  /*2840*/  F2I.FTZ.U32.TRUNC.NTZ R7, R10 ;  /* 0x0000000a00077305 */ /* 0x000e24000021f000 */
[----:B0-----:R-:W-:-:S04]  /*2850*/  IMAD.MOV R11, RZ, RZ, -R7 ;  /* 0x000000ffff0b7224 */ /* 0x001fc800078e0a07 */
        /* <DEDUP_REMOVED lines=12> */
.L_x_168:
[----:B------:R-:W-:Y:S05]  /*2920*/  BSYNC B4 ;  /* 0x0000000000047941 */ /* 0x000fea0003800000 */
.L_x_166:
        /* <DEDUP_REMOVED lines=13> */
.L_x_170:
        /* <DEDUP_REMOVED lines=20> */
.L_x_171:
[----:B------:R-:W-:Y:S05]  /*2b40*/  BSYNC B4 ;  /* 0x0000000000047941 */ /* 0x000fea0003800000 */
.L_x_169:
        /* <DEDUP_REMOVED lines=10> */
.L_x_173:
        /* <DEDUP_REMOVED lines=20> */
.L_x_174:
[----:B------:R-:W-:Y:S05]  /*2d30*/  BSYNC B4 ;  /* 0x0000000000047941 */ /* 0x000fea0003800000 */
.L_x_172:
[----:B------:R-:W-:Y:S01]  /*2d40*/  ULDC.64 UR12, c[0x0][0x240] ;  /* 0x00009000000c7ab9 */ /* 0x000fe20000000a00 */
[----:B------:R-:W-:Y:S01]  /*2d50*/  MOV R13, R4 ;  /* 0x00000004000d7202 */ /* 0x000fe20000000f00 */
[----:B------:R-:W-:Y:S01]  /*2d60*/  IMAD R7, R23, UR12, RZ ;  /* 0x0000000c17077c24 */ /* 0x000fe2000f8e02ff */
[----:B------:R-:W-:Y:S01]  /*2d70*/  ULDC.64 UR16, c[0x0][0x280] ;  /* 0x0000a00000107ab9 */ /* 0x000fe20000000a00 */
[----:B------:R-:W-:-:S04]  /*2d80*/  IMAD.WIDE.U32 R10, R22, UR12, R10 ;  /* 0x0000000c160a7c25 */ /* 0x000fc8000f8e000a */
[----:B------:R-:W-:Y:S01]  /*2d90*/  IMAD R7, R22, UR13, R7 ;  /* 0x0000000d16077c24 */ /* 0x000fe2000f8e0207 */
[----:B------:R-:W-:Y:S01]  /*2da0*/  ULDC.64 UR12, c[0x0][0x248] ;  /* 0x00009200000c7ab9 */ /* 0x000fe20000000a00 */
[----:B------:R-:W-:Y:S02]  /*2db0*/  IMAD.MOV.U32 R12, RZ, RZ, R5 ;  /* 0x000000ffff0c7224 */ /* 0x000fe400078e0005 */
[----:B------:R-:W-:Y:S02]  /*2dc0*/  IMAD.IADD R6, R7, 0x1, R11 ;  /* 0x0000000107067824 */ /* 0x000fe400078e020b */
[----:B------:R-:W-:Y:S02]  /*2dd0*/  IMAD.MOV.U32 R7, RZ, RZ, R31 ;  /* 0x000000ffff077224 */ /* 0x000fe400078e001f */
[----:B------:R-:W-:Y:S01]  /*2de0*/  IMAD R9, R6, UR12, RZ ;  /* 0x0000000c06097c24 */ /* 0x000fe2000f8e02ff */
[----:B------:R-:W-:Y:S01]  /*2df0*/  MOV R6, R30 ;  /* 0x0000001e00067202 */ /* 0x000fe20000000f00 */
[----:B------:R-:W-:-:S02]  /*2e00*/  IMAD.MOV.U32 R11, RZ, RZ, R2 ;  /* 0x000000ffff0b7224 */ /* 0x000fc400078e0002 */
[C---:B------:R-:W-:Y:S02]  /*2e10*/  IMAD R9, R10.reuse, UR13, R9 ;  /* 0x0000000d0a097c24 */ /* 0x040fe4000f8e0209 */
[----:B------:R-:W-:Y:S01]  /*2e20*/  IMAD.WIDE.U32 R6, R10, UR12, R6 ;  /* 0x0000000c0a067c25 */ /* 0x000fe2000f8e0006 */
[----:B------:R-:W-:Y:S01]  /*2e30*/  MOV R10, R3 ;  /* 0x00000003000a7202 */ /* 0x000fe20000000f00 */
[----:B------:R-:W-:Y:S02]  /*2e40*/  ULDC.64 UR12, c[0x0][0x220] ;  /* 0x00008800000c7ab9 */ /* 0x000fe40000000a00 */
[----:B------:R-:W-:Y:S02]  /*2e50*/  IMAD.IADD R7, R7, 0x1, R9 ;  /* 0x0000000107077824 */ /* 0x000fe400078e0209 */
[----:B------:R-:W-:-:S04]  /*2e60*/  IMAD.WIDE.U32 R12, R20, UR12, R12 ;  /* 0x0000000c140c7c25 */ /* 0x000fc8000f8e000c */
[----:B------:R-:W-:Y:S02]  /*2e70*/  IMAD R7, R7, UR16, RZ ;  /* 0x0000001007077c24 */ /* 0x000fe4000f8e02ff */
[----:B------:R-:W-:Y:S02]  /*2e80*/  IMAD R9, R21, UR12, RZ ;  /* 0x0000000c15097c24 */ /* 0x000fe4000f8e02ff */
[----:B------:R-:W-:-:S04]  /*2e90*/  IMAD.WIDE.U32 R10, R6, UR16, R10 ;  /* 0x00000010060a7c25 */ /* 0x000fc8000f8e000a */
[----:B------:R-:W-:Y:S01]  /*2ea0*/  IMAD R7, R6, UR17, R7 ;  /* 0x0000001106077c24 */ /* 0x000fe2000f8e0207 */
[----:B------:R-:W-:Y:S01]  /*2eb0*/  IADD3 R6, P1, R12, 0x1, RZ ;  /* 0x000000010c067810 */ /* 0x000fe20007f3e0ff */
[----:B------:R-:W-:Y:S01]  /*2ec0*/  IMAD R15, R20, UR13, R9 ;  /* 0x0000000d140f7c24 */ /* 0x000fe2000f8e0209 */
[----:B------:R-:W-:Y:S01]  /*2ed0*/  ULDC.64 UR12, c[0x0][0x288] ;  /* 0x0000a200000c7ab9 */ /* 0x000fe20000000a00 */
[----:B------:R-:W-:Y:S02]  /*2ee0*/  IMAD.IADD R9, R11, 0x1, R7 ;  /* 0x000000010b097824 */ /* 0x000fe400078e0207 */
[----:B------:R-:W-:Y:S02]  /*2ef0*/  IMAD.X R7, R13, 0x1, R15, P1 ;  /* 0x000000010d077824 */ /* 0x000fe400008e060f */
[----:B------:R-:W-:Y:S02]  /*2f00*/  IMAD R9, R9, UR12, RZ ;  /* 0x0000000c09097c24 */ /* 0x000fe4000f8e02ff */
[----:B------:R-:W-:-:S04]  /*2f10*/  IMAD.WIDE.U32 R6, R10, UR12, R6 ;  /* 0x0000000c0a067c25 */ /* 0x000fc8000f8e0006 */
[----:B------:R-:W-:Y:S01]  /*2f20*/  IMAD R9, R10, UR13, R9 ;  /* 0x0000000d0a097c24 */ /* 0x000fe2000f8e0209 */
[----:B------:R-:W-:Y:S02]  /*2f30*/  ULDC.64 UR12, c[0x0][0x218] ;  /* 0x00008600000c7ab9 */ /* 0x000fe40000000a00 */
[----:B------:R-:W-:Y:S02]  /*2f40*/  LEA R10, P1, R6, UR12, 0x1 ;  /* 0x0000000c060a7c11 */ /* 0x000fe4000f8208ff */
[----:B------:R-:W-:-:S04]  /*2f50*/  IADD3 R7, R7, R9, RZ ;  /* 0x0000000907077210 */ /* 0x000fc80007ffe0ff */
[----:B------:R-:W-:-:S05]  /*2f60*/  LEA.HI.X R11, R6, UR13, R7, 0x1, P1 ;  /* 0x0000000d060b7c11 */ /* 0x000fca00088f0c07 */
[----:B------:R-:W2:Y:S02]  /*2f70*/  LDG.E.U16 R10, desc[UR14][R10.64] ;  /* 0x0000000e0a0a7981 */ /* 0x000ea4000c1e1500 */
[----:B--2---:R-:W-:-:S04]  /*2f80*/  IMAD.U32 R7, R10, 0x10000, RZ ;  /* 0x000100000a077824 */ /* 0x004fc800078e00ff */
[----:B------:R-:W-:-:S07]  /*2f90*/  FADD.FTZ R0, R0, R7 ;  /* 0x0000000700007221 */ /* 0x000fce0000010000 */
.L_x_165:
[----:B------:R-:W-:Y:S05]  /*2fa0*/  BSYNC B3 ;  /* 0x0000000000037941 */ /* 0x000fea0003800000 */
.L_x_164:
[----:B------:R-:W-:Y:S02]  /*2fb0*/  ISETP.NE.U32.AND P2, PT, R49, 0x2, PT ;  /* 0x000000023100780c */ /* 0x000fe40003f45070 */
[----:B------:R-:W-:Y:S02]  /*2fc0*/  ISETP.NE.U32.AND P1, PT, R28, RZ, PT ;  /* 0x000000ff1c00720c */ /* 0x000fe40003f25070 */
[----:B------:R-:W-:Y:S02]  /*2fd0*/  ISETP.NE.AND.EX P2, PT, RZ, RZ, PT, P2 ;  /* 0x000000ffff00720c */ /* 0x000fe40003f45320 */
[----:B------:R-:W-:Y:S02]  /*2fe0*/  IADD3 R13, P3, R5, 0x3, RZ ;  /* 0x00000003050d7810 */ /* 0x000fe40007f7e0ff */
[----:B------:R-:W-:Y:S02]  /*2ff0*/  ISETP.NE.OR.EX P1, PT, R29, RZ, !P2, P1 ;  /* 0x000000ff1d00720c */ /* 0x000fe40005725710 */
[----:B------:R-:W-:Y:S01]  /*3000*/  IADD3 R6, P4, R5, 0x2, RZ ;  /* 0x0000000205067810 */ /* 0x000fe20007f9e0ff */
[----:B------:R-:W-:-:S03]  /*3010*/  IMAD.X R12, RZ, RZ, R4, P3 ;  /* 0x000000ffff0c7224 */ /* 0x000fc600018e0604 */
[----:B------:R-:W-:Y:S02]  /*3020*/  IADD3.X R7, RZ, R4, RZ, P4, !PT ;  /* 0x00000004ff077210 */ /* 0x000fe400027fe4ff */
[----:B------:R-:W-:Y:S02]  /*3030*/  SEL R9, R6, R13, !P2 ;  /* 0x0000000d06097207 */ /* 0x000fe40005000000 */
[----:B------:R-:W-:-:S03]  /*3040*/  SEL R10, R7, R12, !P2 ;  /* 0x0000000c070a7207 */ /* 0x000fc60005000000 */
        /* <DEDUP_REMOVED lines=16> */
.L_x_176:
[----:B------:R-:W-:Y:S01]  /*3150*/  ULDC UR11, c[0x0][0x278] ;  /* 0x00009e00000b7ab9 */ /* 0x000fe20000000800 */
[----:B------:R-:W-:Y:S01]  /*3160*/  IMAD.MOV.U32 R6, RZ, RZ, RZ ;  /* 0x000000ffff067224 */ /* 0x000fe200078e00ff */
[----:B------:R-:W0:Y:S01]  /*3170*/  I2F.U32.RP R9, UR11 ;  /* 0x0000000b00097d06 */ /* 0x000e220008209000 */
[----:B------:R-:W-:-:S07]  /*3180*/  ISETP.NE.U32.AND P3, PT, RZ, UR11, PT ;  /* 0x0000000bff007c0c */ /* 0x000fce000bf65070 */
[----:B0-----:R-:W0:Y:S02]  /*3190*/  MUFU.RCP R9, R9 ;  /* 0x0000000900097308 */ /* 0x001e240000001000 */
[----:B0-----:R-:W-:-:S06]  /*31a0*/  VIADD R7, R9, 0xffffffe ;  /* 0x0ffffffe09077836 */ /* 0x001fcc0000000000 */
[----:B------:R-:W0:Y:S02]  /*31b0*/  F2I.FTZ.U32.TRUNC.NTZ R7, R7 ;  /* 0x0000000700077305 */ /* 0x000e24000021f000 */
[----:B0-----:R-:W-:-:S05]  /*31c0*/  IADD3 R11, RZ, -R7, RZ ;  /* 0x80000007ff0b7210 */ /* 0x001fca0007ffe0ff */
        /* <DEDUP_REMOVED lines=12> */
.L_x_177:
[----:B------:R-:W-:Y:S05]  /*3290*/  BSYNC B3 ;  /* 0x0000000000037941 */ /* 0x000fea0003800000 */
.L_x_175:
[----:B------:R-:W-:Y:S01]  /*32a0*/  IMAD.MOV.U32 R9, RZ, RZ, R13 ;  /* 0x000000ffff097224 */ /* 0x000fe200078e000d */
[----:B------:R-:W-:Y:S01]  /*32b0*/  MOV R10, R12 ;  /* 0x0000000c000a7202 */ /* 0x000fe20000000f00 */
[----:B------:R-:W-:Y:S06]  /*32c0*/  @P2 BRA `(.L_x_152) ;  /* 0x0000000400a82947 */ /* 0x000fec0003800000 */
        /* <DEDUP_REMOVED lines=9> */
[----:B------:R-:W-:Y:S01]  /*3360*/  IMAD.MOV.U32 R10, RZ, RZ, R30 ;  /* 0x000000ffff0a7224 */ /* 0x000fe200078e001e */
[----:B------:R-:W-:Y:S01]  /*3370*/  MOV R11, R31 ;  /* 0x0000001f000b7202 */ /* 0x000fe20000000f00 */
[----:B------:R-:W-:Y:S06]  /*3380*/  BRA `(.L_x_180) ;  /* 0x0000000000507947 */ /* 0x000fec0003800000 */
.L_x_179:
[----:B------:R-:W-:Y:S02]  /*3390*/  ULDC UR11, c[0x0][0x270] ;  /* 0x00009c00000b7ab9 */ /* 0x000fe40000000800 */
        /* <DEDUP_REMOVED lines=10> */
[----:B------:R-:W-:Y:S02]  /*3440*/  IMAD.MOV R7, RZ, RZ, -R10 ;  /* 0x000000ffff077224 */ /* 0x000fe400078e0a0a */
[----:B------:R-:W-:Y:S02]  /*3450*/  IMAD.MOV.U32 R11, RZ, RZ, RZ ;  /* 0x000000ffff0b7224 */ /* 0x000fe400078e00ff */
[----:B------:R-:W-:-:S05]  /*3460*/  IMAD R7, R7, UR11, R26 ;  /* 0x0000000b07077c24 */ /* 0x000fca000f8e021a */
[----:B------:R-:W-:-:S13]  /*3470*/  ISETP.GE.U32.AND P2, PT, R7, UR11, PT ;  /* 0x0000000b07007c0c */ /* 0x000fda000bf46070 */
[----:B------:R-:W-:Y:S01]  /*3480*/  @P2 VIADD R7, R7, -UR11 ;  /* 0x8000000b07072c36 */ /* 0x000fe20008000000 */
[----:B------:R-:W-:-:S04]  /*3490*/  @P2 IADD3 R10, R10, 0x1, RZ ;  /* 0x000000010a0a2810 */ /* 0x000fc80007ffe0ff */
[----:B------:R-:W-:-:S13]  /*34a0*/  ISETP.GE.U32.AND P3, PT, R7, UR11, PT ;  /* 0x0000000b07007c0c */ /* 0x000fda000bf66070 */
[----:B------:R-:W-:Y:S01]  /*34b0*/  @P3 VIADD R10, R10, 0x1 ;  /* 0x000000010a0a3836 */ /* 0x000fe20000000000 */
[----:B------:R-:W-:-:S07]  /*34c0*/  @!P4 LOP3.LUT R10, RZ, UR11, RZ, 0x33, !PT ;  /* 0x0000000bff0acc12 */ /* 0x000fce000f8e33ff */
.L_x_180:
[----:B------:R-:W-:Y:S05]  /*34d0*/  BSYNC B3 ;  /* 0x0000000000037941 */ /* 0x000fea0003800000 */
.L_x_178:
        /* <DEDUP_REMOVED lines=12> */
.L_x_182:
        /* <DEDUP_REMOVED lines=9> */
[----:B------:R-:W-:-:S04]  /*3630*/  IMAD.HI.U32 R14, R7, R15, R6 ;  /* 0x0000000f070e7227 */ /* 0x000fc800078e0006 */
[----:B------:R-:W-:Y:S02]  /*3640*/  IMAD.MOV.U32 R7, RZ, RZ, RZ ;  /* 0x000000ffff077224 */ /* 0x000fe400078e00ff */
        /* <DEDUP_REMOVED lines=9> */
.L_x_183:
[----:B------:R-:W-:Y:S05]  /*36e0*/  BSYNC B3 ;  /* 0x0000000000037941 */ /* 0x000fea0003800000 */
.L_x_181:
[----:B------:R-:W-:Y:S01]  /*36f0*/  ULDC.64 UR12, c[0x0][0x240] ;  /* 0x00009000000c7ab9 */ /* 0x000fe20000000a00 */
[----:B------:R-:W-:Y:S01]  /*3700*/  MOV R14, R6 ;  /* 0x00000006000e7202 */ /* 0x000fe20000000f00 */
[----:B------:R-:W-:Y:S01]  /*3710*/  IMAD R9, R23, UR12, RZ ;  /* 0x0000000c17097c24 */ /* 0x000fe2000f8e02ff */
[----:B------:R-:W-:Y:S01]  /*3720*/  ULDC.64 UR16, c[0x0][0x280] ;  /* 0x0000a00000107ab9 */ /* 0x000fe20000000a00 */
[----:B------:R-:W-:-:S04]  /*3730*/  IMAD.WIDE.U32 R10, R22, UR12, R10 ;  /* 0x0000000c160a7c25 */ /* 0x000fc8000f8e000a */
[----:B------:R-:W-:Y:S01]  /*3740*/  IMAD R9, R22, UR13, R9 ;  /* 0x0000000d16097c24 */ /* 0x000fe2000f8e0209 */
[----:B------:R-:W-:Y:S01]  /*3750*/  ULDC.64 UR12, c[0x0][0x248] ;  /* 0x00009200000c7ab9 */ /* 0x000fe20000000a00 */
[----:B------:R-:W-:Y:S01]  /*3760*/  IMAD.MOV.U32 R15, RZ, RZ, R7 ;  /* 0x000000ffff0f7224 */ /* 0x000fe200078e0007 */
[----:B------:R-:W-:Y:S01]  /*3770*/  MOV R7, R4 ;  /* 0x0000000400077202 */ /* 0x000fe20000000f00 */
[----:B------:R-:W-:Y:S02]  /*3780*/  IMAD.IADD R9, R9, 0x1, R11 ;  /* 0x0000000109097824 */ /* 0x000fe400078e020b */
[----:B------:R-:W-:-:S04]  /*3790*/  IMAD.WIDE.U32 R14, R10, UR12, R14 ;  /* 0x0000000c0a0e7c25 */ /* 0x000fc8000f8e000e */
[----:B------:R-:W-:Y:S02]  /*37a0*/  IMAD R9, R9, UR12, RZ ;  /* 0x0000000c09097c24 */ /* 0x000fe4000f8e02ff */
[----:B------:R-:W-:Y:S02]  /*37b0*/  IMAD.MOV.U32 R6, RZ, RZ, R5 ;  /* 0x000000ffff067224 */ /* 0x000fe400078e0005 */
[----:B------:R-:W-:Y:S01]  /*37c0*/  IMAD R9, R10, UR13, R9 ;  /* 0x0000000d0a097c24 */ /* 0x000fe2000f8e0209 */
[----:B------:R-:W-:Y:S01]  /*37d0*/  MOV R10, R3 ;  /* 0x00000003000a7202 */ /* 0x000fe20000000f00 */
[----:B------:R-:W-:Y:S01]  /*37e0*/  IMAD.MOV.U32 R11, RZ, RZ, R2 ;  /* 0x000000ffff0b7224 */ /* 0x000fe200078e0002 */
[----:B------:R-:W-:Y:S01]  /*37f0*/  ULDC.64 UR12, c[0x0][0x220] ;  /* 0x00008800000c7ab9 */ /* 0x000fe20000000a00 */
[----:B------:R-:W-:Y:S02]  /*3800*/  IMAD.IADD R9, R15, 0x1, R9 ;  /* 0x000000010f097824 */ /* 0x000fe400078e0209 */
[----:B------:R-:W-:-:S04]  /*3810*/  IMAD.WIDE.U32 R6, R20, UR12, R6 ;  /* 0x0000000c14067c25 */ /* 0x000fc8000f8e0006 */
[----:B------:R-:W-:Y:S01]  /*3820*/  IMAD R9, R9, UR16, RZ ;  /* 0x0000001009097c24 */ /* 0x000fe2000f8e02ff */
[----:B------:R-:W-:Y:S01]  /*3830*/  IADD3 R6, P1, R6, 0x2, RZ ;  /* 0x0000000206067810 */ /* 0x000fe20007f3e0ff */
[----:B------:R-:W-:Y:S02]  /*3840*/  IMAD R15, R21, UR12, RZ ;  /* 0x0000000c150f7c24 */ /* 0x000fe4000f8e02ff */
[----:B------:R-:W-:-:S04]  /*3850*/  IMAD.WIDE.U32 R10, R14, UR16, R10 ;  /* 0x000000100e0a7c25 */ /* 0x000fc8000f8e000a */
[----:B------:R-:W-:Y:S02]  /*3860*/  IMAD R9, R14, UR17, R9 ;  /* 0x000000110e097c24 */ /* 0x000fe4000f8e0209 */
        /* <DEDUP_REMOVED lines=11> */
[----:B------:R-:W2:Y:S01]  /*3920*/  LDG.E.U16 R14, desc[UR14][R14.64] ;  /* 0x0000000e0e0e7981 */ /* 0x000ea2000c1e1500 */
[----:B------:R-:W-:Y:S01]  /*3930*/  MOV R9, R13 ;  /* 0x0000000d00097202 */ /* 0x000fe20000000f00 */
[----:B------:R-:W-:Y:S02]  /*3940*/  IMAD.MOV.U32 R10, RZ, RZ, R12 ;  /* 0x000000ffff0a7224 */ /* 0x000fe400078e000c */
[----:B--2---:R-:W-:-:S04]  /*3950*/  IMAD.U32 R7, R14, 0x10000, RZ ;  /* 0x000100000e077824 */ /* 0x004fc800078e00ff */
[----:B------:R-:W-:-:S07]  /*3960*/  FADD.FTZ R0, R0, R7 ;  /* 0x0000000700007221 */ /* 0x000fce0000010000 */
.L_x_152:
[----:B------:R-:W-:Y:S05]  /*3970*/  BSYNC B2 ;  /* 0x0000000000027941 */ /* 0x000fea0003800000 */
.L_x_151:
        /* <DEDUP_REMOVED lines=14> */
[----:B------:R-:W-:Y:S01]  /*3a60*/  ULDC.64 UR12, c[0x0][0x220] ;  /* 0x00008800000c7ab9 */ /* 0x000fe20000000a00 */
[-C--:B------:R-:W-:Y:S01]  /*3a70*/  IADD3 R13, P2, RZ, -R9.reuse, RZ ;  /* 0x80000009ff0d7210 */ /* 0x080fe20007f5e0ff */
[----:B------:R-:W-:Y:S01]  /*3a80*/  IMAD R11, R21, UR12, RZ ;  /* 0x0000000c150b7c24 */ /* 0x000fe2000f8e02ff */
[----:B------:R-:W-:Y:S01]  /*3a90*/  MOV R6, R9 ;  /* 0x0000000900067202 */ /* 0x000fe20000000f00 */
[----:B------:R-:W-:Y:S01]  /*3aa0*/  IMAD.MOV.U32 R7, RZ, RZ, R10 ;  /* 0x000000ffff077224 */ /* 0x000fe200078e000a */
[C---:B------:R-:W-:Y:S01]  /*3ab0*/  IADD3 R17, P1, R9.reuse, 0x1, RZ ;  /* 0x0000000109117810 */ /* 0x040fe20007f3e0ff */
[C---:B------:R-:W-:Y:S01]  /*3ac0*/  IMAD R35, R20.reuse, UR13, R11 ;  /* 0x0000000d14237c24 */ /* 0x040fe2000f8e020b */
[-C--:B------:R-:W-:Y:S01]  /*3ad0*/  IADD3.X R12, RZ, ~R10.reuse, RZ, P2, !PT ;  /* 0x8000000aff0c7210 */ /* 0x080fe200017fe4ff */
[----:B------:R-:W-:Y:S01]  /*3ae0*/  IMAD.WIDE.U32 R14, R20, UR12, R6 ;  /* 0x0000000c140e7c25 */ /* 0x000fe2000f8e0006 */
[C---:B------:R-:W-:Y:S01]  /*3af0*/  IADD3 R19, P3, R9.reuse, 0x2, RZ ;  /* 0x0000000209137810 */ /* 0x040fe20007f7e0ff */
[----:B------:R-:W-:Y:S01]  /*3b00*/  ULDC.64 UR12, c[0x0][0x268] ;  /* 0x00009a00000c7ab9 */ /* 0x000fe20000000a00 */
[----:B------:R-:W-:Y:S01]  /*3b10*/  IADD3 R31, P5, R9, 0x3, RZ ;  /* 0x00000003091f7810 */ /* 0x000fe20007fbe0ff */
[----:B------:R-:W-:Y:S01]  /*3b20*/  IMAD.X R11, RZ, RZ, R10, P1 ;  /* 0x000000ffff0b7224 */ /* 0x000fe200008e060a */
[----:B------:R-:W-:Y:S01]  /*3b30*/  IADD3 R17, P2, RZ, -R17, RZ ;  /* 0x80000011ff117210 */ /* 0x000fe20007f5e0ff */
[----:B------:R-:W-:Y:S01]  /*3b40*/  IMAD R12, R12, UR12, RZ ;  /* 0x0000000c0c0c7c24 */ /* 0x000fe2000f8e02ff */
[----:B------:R-:W-:Y:S01]  /*3b50*/  IADD3 R19, P4, RZ, -R19, RZ ;  /* 0x80000013ff137210 */ /* 0x000fe20007f9e0ff */
[----:B------:R-:W-:Y:S01]  /*3b60*/  IMAD.MOV.U32 R6, RZ, RZ, R42 ;  /* 0x000000ffff067224 */ /* 0x000fe200078e002a */
[----:B------:R-:W-:Y:S01]  /*3b70*/  IADD3.X R18, RZ, R10, RZ, P3, !PT ;  /* 0x0000000aff127210 */ /* 0x000fe20001ffe4ff */
[----:B------:R-:W-:Y:S01]  /*3b80*/  IMAD.X R16, RZ, RZ, R10, P5 ;  /* 0x000000ffff107224 */ /* 0x000fe200028e060a */
[----:B------:R-:W-:Y:S01]  /*3b90*/  MOV R7, R43 ;  /* 0x0000002b00077202 */ /* 0x000fe20000000f00 */
[C---:B------:R-:W-:Y:S01]  /*3ba0*/  IMAD R33, R13.reuse, UR13, R12 ;  /* 0x0000000d0d217c24 */ /* 0x040fe2000f8e020c */
[----:B------:R-:W-:Y:S01]  /*3bb0*/  IADD3 R31, P1, RZ, -R31, RZ ;  /* 0x8000001fff1f7210 */ /* 0x000fe20007f3e0ff */
[----:B------:R-:W-:Y:S01]  /*3bc0*/  IMAD.X R18, RZ, RZ, ~R18, P4 ;  /* 0x000000ffff127224 */ /* 0x000fe200020e0e12 */
[----:B------:R-:W-:Y:S01]  /*3bd0*/  IADD3.X R30, RZ, ~R11, RZ, P2, !PT ;  /* 0x8000000bff1e7210 */ /* 0x000fe200017fe4ff */
[----:B------:R-:W-:Y:S01]  /*3be0*/  IMAD.WIDE.U32 R12, R13, UR12, R6 ;  /* 0x0000000c0d0c7c25 */ /* 0x000fe2000f8e0006 */
[----:B------:R-:W-:-:S03]  /*3bf0*/  IADD3 R15, R35, R15, RZ ;  /* 0x0000000f230f7210 */ /* 0x000fc60007ffe0ff */
[----:B------:R-:W-:Y:S02]  /*3c00*/  IMAD.X R32, RZ, RZ, ~R16, P1 ;  /* 0x000000ffff207224 */ /* 0x000fe400008e0e10 */
[----:B------:R-:W-:Y:S02]  /*3c10*/  IMAD R16, R30, UR12, RZ ;  /* 0x0000000c1e107c24 */ /* 0x000fe4000f8e02ff */
[----:B------:R-:W-:Y:S02]  /*3c20*/  IMAD R18, R18, UR12, RZ ;  /* 0x0000000c12127c24 */ /* 0x000fe4000f8e02ff */
[----:B------:R-:W-:Y:S01]  /*3c30*/  IMAD.MOV.U32 R11, RZ, RZ, R12 ;  /* 0x000000ffff0b7224 */ /* 0x000fe200078e000c */
[----:B------:R-:W-:Y:S01]  /*3c40*/  IADD3 R12, R13, R33, RZ ;  /* 0x000000210d0c7210 */ /* 0x000fe20007ffe0ff */
[C---:B------:R-:W-:Y:S01]  /*3c50*/  IMAD R33, R17.reuse, UR13, R16 ;  /* 0x0000000d11217c24 */ /* 0x040fe2000f8e0210 */
[----:B------:R-:W-:Y:S01]  /*3c60*/  SHF.L.U32 R13, R14, 0x1, RZ ;  /* 0x000000010e0d7819 */ /* 0x000fe200000006ff */
[----:B------:R-:W-:Y:S01]  /*3c70*/  IMAD R30, R32, UR12, RZ ;  /* 0x0000000c201e7c24 */ /* 0x000fe2000f8e02ff */
[----:B------:R-:W-:Y:S01]  /*3c80*/  SHF.L.U64.HI R14, R14, 0x1, R15 ;  /* 0x000000010e0e7819 */ /* 0x000fe2000001020f */
[----:B------:R-:W-:-:S04]  /*3c90*/  IMAD.WIDE.U32 R16, R17, UR12, R6 ;  /* 0x0000000c11107c25 */ /* 0x000fc8000f8e0006 */
[C---:B------:R-:W-:Y:S02]  /*3ca0*/  IMAD R35, R19.reuse, UR13, R18 ;  /* 0x0000000d13237c24 */ /* 0x040fe4000f8e0212 */
[----:B------:R-:W-:-:S04]  /*3cb0*/  IMAD.WIDE.U32 R18, R19, UR12, R6 ;  /* 0x0000000c13127c25 */ /* 0x000fc8000f8e0006 */
[----:B------:R-:W-:-:S04]  /*3cc0*/  IMAD.WIDE.U32 R6, R31, UR12, R6 ;  /* 0x0000000c1f067c25 */ /* 0x000fc8000f8e0006 */
[----:B------:R-:W-:Y:S02]  /*3cd0*/  IMAD R31, R31, UR13, R30 ;  /* 0x0000000d1f1f7c24 */ /* 0x000fe4000f8e021e */
[----:B------:R-:W-:Y:S01]  /*3ce0*/  IMAD.MOV.U32 R15, RZ, RZ, R16 ;  /* 0x000000ffff0f7224 */ /* 0x000fe200078e0010 */
[----:B------:R-:W-:Y:S01]  /*3cf0*/  IADD3 R16, R17, R33, RZ ;  /* 0x0000002111107210 */ /* 0x000fe20007ffe0ff */
[----:B------:R-:W-:Y:S01]  /*3d00*/  IMAD.MOV.U32 R17, RZ, RZ, R18 ;  /* 0x000000ffff117224 */ /* 0x000fe200078e0012 */
[----:B------:R-:W-:Y:S01]  /*3d10*/  IADD3 R18, R19, R35, RZ ;  /* 0x0000002313127210 */ /* 0x000fe20007ffe0ff */
[----:B------:R-:W-:Y:S01]  /*3d20*/  IMAD.MOV.U32 R19, RZ, RZ, R6 ;  /* 0x000000ffff137224 */ /* 0x000fe200078e0006 */
[----:B------:R-:W-:-:S07]  /*3d30*/  IADD3 R38, R7, R31, RZ ;  /* 0x0000001f07267210 */ /* 0x000fce0007ffe0ff */
.L_x_228:
        /* <DEDUP_REMOVED lines=13> */
[----:B------:R-:W-:Y:S02]  /*3e10*/  MOV R37, R12 ;  /* 0x0000000c00257202 */ /* 0x000fe40000000f00 */
[----:B------:R-:W-:-:S07]  /*3e20*/  MOV R36, 0x3e40 ;  /* 0x00003e4000247802 */ /* 0x000fce0000000f00 */
[----:B------:R-:W-:Y:S05]  /*3e30*/  CALL.REL.NOINC `($__internal_3_$__cuda_sm20_rem_s64) ;  /* 0x0000002800947944 */ /* 0x000fea0003c00000 */
[----:B------:R-:W-:-:S04]  /*3e40*/  ISETP.NE.U32.AND P2, PT, R30, RZ, PT ;  /* 0x000000ff1e00720c */ /* 0x000fc80003f45070 */
[----:B------:R-:W-:Y:S01]  /*3e50*/  ISETP.NE.AND.EX P2, PT, R31, RZ, PT, P2 ;  /* 0x000000ff1f00720c */ /* 0x000fe20003f45320 */
[----:B------:R-:W-:-:S12]  /*3e60*/  BRA `(.L_x_188) ;  /* 0x0000000000507947 */ /* 0x000fd80003800000 */
.L_x_187:
        /* <DEDUP_REMOVED lines=20> */
.L_x_188:
[----:B------:R-:W-:Y:S05]  /*3fb0*/  BSYNC B3 ;  /* 0x0000000000037941 */ /* 0x000fea0003800000 */
.L_x_186:
[----:B------:R-:W-:Y:S05]  /*3fc0*/  @P2 BRA `(.L_x_185) ;  /* 0x00000004008c2947 */ /* 0x000fea0003800000 */
[----:B------:R-:W-:Y:S04]  /*3fd0*/  BSSY B3, `(.L_x_189) ;  /* 0x0000020000037945 */ /* 0x000fe80003800000 */
[----:B------:R-:W-:Y:S05]  /*3fe0*/  @!P0 BRA `(.L_x_190) ;  /* 0x0000000000288947 */ /* 0x000fea0003800000 */
[----:B------:R-:W-:Y:S01]  /*3ff0*/  ULDC.64 UR12, c[0x0][0x270] ;  /* 0x00009c00000c7ab9 */ /* 0x000fe20000000a00 */
[----:B------:R-:W-:Y:S01]  /*4000*/  IMAD.MOV.U32 R44, RZ, RZ, R26 ;  /* 0x000000ffff2c7224 */ /* 0x000fe200078e001a */
[----:B------:R-:W-:Y:S01]  /*4010*/  MOV R36, UR12 ;  /* 0x0000000c00247c02 */ /* 0x000fe20008000f00 */
[----:B------:R-:W-:Y:S01]  /*4020*/  IMAD.U32 R6, RZ, RZ, UR13 ;  /* 0x0000000dff067e24 */ /* 0x000fe2000f8e00ff */
[----:B------:R-:W-:Y:S02]  /*4030*/  MOV R39, R8 ;  /* 0x0000000800277202 */ /* 0x000fe40000000f00 */
[----:B------:R-:W-:-:S07]  /*4040*/  MOV R7, 0x4060 ;  /* 0x0000406000077802 */ /* 0x000fce0000000f00 */
[----:B------:R-:W-:Y:S05]  /*4050*/  CALL.REL.NOINC `($__internal_2_$__cuda_sm20_div_s64) ;  /* 0x0000002000bc7944 */ /* 0x000fea0003c00000 */
[----:B------:R-:W-:Y:S01]  /*4060*/  IMAD.MOV.U32 R34, RZ, RZ, R30 ;  /* 0x000000ffff227224 */ /* 0x000fe200078e001e */
[----:B------:R-:W-:Y:S01]  /*4070*/  MOV R35, R31 ;  /* 0x0000001f00237202 */ /* 0x000fe20000000f00 */
[----:B------:R-:W-:Y:S06]  /*4080*/  BRA `(.L_x_191) ;  /* 0x0000000000507947 */ /* 0x000fec0003800000 */
.L_x_190:
[----:B------:R-:W-:Y:S01]  /*4090*/  ULDC UR11, c[0x0][0x270] ;  /* 0x00009c00000b7ab9 */ /* 0x000fe20000000800 */
[----:B------:R-:W-:Y:S01]  /*40a0*/  HFMA2.MMA R35, -RZ, RZ, 0, 0 ;  /* 0x00000000ff237435 */ /* 0x000fe200000001ff */
        /* <DEDUP_REMOVED lines=9> */
[----:B------:R-:W-:-:S05]  /*4140*/  IMAD.HI.U32 R34, R31, R26, RZ ;  /* 0x0000001a1f227227 */ /* 0x000fca00078e00ff */
[----:B------:R-:W-:-:S05]  /*4150*/  IADD3 R7, -R34, RZ, RZ ;  /* 0x000000ff22077210 */ /* 0x000fca0007ffe1ff */
[----:B------:R-:W-:-:S05]  /*4160*/  IMAD R7, R7, UR11, R26 ;  /* 0x0000000b07077c24 */ /* 0x000fca000f8e021a */
[----:B------:R-:W-:-:S13]  /*4170*/  ISETP.GE.U32.AND P2, PT, R7, UR11, PT ;  /* 0x0000000b07007c0c */ /* 0x000fda000bf46070 */
[----:B------:R-:W-:Y:S01]  /*4180*/  @P2 VIADD R7, R7, -UR11 ;  /* 0x8000000b07072c36 */ /* 0x000fe20008000000 */
[----:B------:R-:W-:-:S04]  /*4190*/  @P2 IADD3 R34, R34, 0x1, RZ ;  /* 0x0000000122222810 */ /* 0x000fc80007ffe0ff */
[----:B------:R-:W-:-:S13]  /*41a0*/  ISETP.GE.U32.AND P3, PT, R7, UR11, PT ;  /* 0x0000000b07007c0c */ /* 0x000fda000bf66070 */
[----:B------:R-:W-:Y:S01]  /*41b0*/  @P3 VIADD R34, R34, 0x1 ;  /* 0x0000000122223836 */ /* 0x000fe20000000000 */
[----:B------:R-:W-:-:S07]  /*41c0*/  @!P4 LOP3.LUT R34, RZ, UR11, RZ, 0x33, !PT ;  /* 0x0000000bff22cc12 */ /* 0x000fce000f8e33ff */
.L_x_191:
[----:B------:R-:W-:Y:S05]  /*41d0*/  BSYNC B3 ;  /* 0x0000000000037941 */ /* 0x000fea0003800000 */
.L_x_189:
        /* <DEDUP_REMOVED lines=15> */
.L_x_193:
        /* <DEDUP_REMOVED lines=9> */
[----:B------:R-:W-:Y:S01]  /*4360*/  IMAD.HI.U32 R32, R7, R31, R6 ;  /* 0x0000001f07207227 */ /* 0x000fe200078e0006 */
[----:B------:R-:W-:-:S05]  /*4370*/  HFMA2.MMA R7, -RZ, RZ, 0, 0 ;  /* 0x00000000ff077435 */ /* 0x000fca00000001ff */
        /* <DEDUP_REMOVED lines=9> */
.L_x_194:
[----:B------:R-:W-:Y:S05]  /*4410*/  BSYNC B3 ;  /* 0x0000000000037941 */ /* 0x000fea0003800000 */
.L_x_192:
[----:B------:R-:W-:Y:S01]  /*4420*/  ULDC.64 UR12, c[0x0][0x240] ;  /* 0x00009000000c7ab9 */ /* 0x000fe20000000a00 */
[----:B------:R-:W-:Y:S01]  /*4430*/  MOV R31, R35 ;  /* 0x00000023001f7202 */ /* 0x000fe20000000f00 */
[----:B------:R-:W-:Y:S02]  /*4440*/  IMAD R33, R23, UR12, RZ ;  /* 0x0000000c17217c24 */ /* 0x000fe4000f8e02ff */
[----:B------:R-:W-:Y:S02]  /*4450*/  IMAD.MOV.U32 R30, RZ, RZ, R34 ;  /* 0x000000ffff1e7224 */ /* 0x000fe400078e0022 */
        /* <DEDUP_REMOVED lines=14> */
[----:B------:R-:W-:Y:S01]  /*4540*/  MOV R7, R14 ;  /* 0x0000000e00077202 */ /* 0x000fe20000000f00 */
[----:B------:R-:W-:Y:S01]  /*4550*/  IMAD.MOV.U32 R6, RZ, RZ, R13 ;  /* 0x000000ffff067224 */ /* 0x000fe200078e000d */
[----:B------:R-:W-:Y:S01]  /*4560*/  ULDC.64 UR12, c[0x0][0x218] ;  /* 0x00008600000c7ab9 */ /* 0x000fe20000000a00 */
[----:B------:R-:W-:Y:S02]  /*4570*/  IMAD.IADD R31, R31, 0x1, R33 ;  /* 0x000000011f1f7824 */ /* 0x000fe400078e0221 */
[----:B------:R-:W-:-:S04]  /*4580*/  IMAD.WIDE.U32 R6, R30, UR9, R6 ;  /* 0x000000091e067c25 */ /* 0x000fc8000f8e0006 */
[----:B------:R-:W-:Y:S01]  /*4590*/  IMAD R30, R30, UR8, RZ ;  /* 0x000000081e1e7c24 */ /* 0x000fe2000f8e02ff */
[----:B------:R-:W-:-:S03]  /*45a0*/  IADD3 R6, P2, R6, UR12, RZ ;  /* 0x0000000c06067c10 */ /* 0x000fc6000ff5e0ff */
[----:B------:R-:W-:-:S05]  /*45b0*/  IMAD R31, R31, UR9, R30 ;  /* 0x000000091f1f7c24 */ /* 0x000fca000f8e021e */
[----:B------:R-:W-:-:S05]  /*45c0*/  IADD3.X R7, R7, UR13, R31, P2, !PT ;  /* 0x0000000d07077c10 */ /* 0x000fca00097fe41f */
[----:B------:R-:W2:Y:S02]  /*45d0*/  LDG.E.U16 R6, desc[UR14][R6.64] ;  /* 0x0000000e06067981 */ /* 0x000ea4000c1e1500 */
[----:B--2---:R-:W-:-:S05]  /*45e0*/  SHF.L.U32 R31, R6, 0x10, RZ ;  /* 0x00000010061f7819 */ /* 0x004fca00000006ff */
[----:B------:R-:W-:-:S07]  /*45f0*/  FADD.FTZ R0, R0, R31 ;  /* 0x0000001f00007221 */ /* 0x000fce0000010000 */
.L_x_185:
[----:B------:R-:W-:Y:S05]  /*4600*/  BSYNC B2 ;  /* 0x0000000000027941 */ /* 0x000fea0003800000 */
.L_x_184:
        /* <DEDUP_REMOVED lines=17> */
.L_x_198:
        /* <DEDUP_REMOVED lines=20> */
.L_x_199:
[----:B------:R-:W-:Y:S05]  /*4860*/  BSYNC B3 ;  /* 0x0000000000037941 */ /* 0x000fea0003800000 */
.L_x_197:
        /* <DEDUP_REMOVED lines=13> */
.L_x_201:
        /* <DEDUP_REMOVED lines=20> */
.L_x_202:
[----:B------:R-:W-:Y:S05]  /*4a80*/  BSYNC B3 ;  /* 0x0000000000037941 */ /* 0x000fea0003800000 */
.L_x_200:
        /* <DEDUP_REMOVED lines=15> */
.L_x_204:
        /* <DEDUP_REMOVED lines=20> */
.L_x_205:
[----:B------:R-:W-:Y:S05]  /*4cc0*/  BSYNC B3 ;  /* 0x0000000000037941 */ /* 0x000fea0003800000 */
.L_x_203:
        /* <DEDUP_REMOVED lines=30> */
.L_x_196:
[----:B------:R-:W-:Y:S05]  /*4eb0*/  BSYNC B2 ;  /* 0x0000000000027941 */ /* 0x000fea0003800000 */
.L_x_195:
        /* <DEDUP_REMOVED lines=17> */
.L_x_209:
        /* <DEDUP_REMOVED lines=20> */
.L_x_210:
[----:B------:R-:W-:Y:S05]  /*5110*/  BSYNC B3 ;  /* 0x0000000000037941 */ /* 0x000fea0003800000 */
.L_x_208:
        /* <DEDUP_REMOVED lines=13> */
.L_x_212:
        /* <DEDUP_REMOVED lines=20> */
.L_x_213:
[----:B------:R-:W-:Y:S05]  /*5330*/  BSYNC B3 ;  /* 0x0000000000037941 */ /* 0x000fea0003800000 */
.L_x_211:
        /* <DEDUP_REMOVED lines=15> */
.L_x_215:
        /* <DEDUP_REMOVED lines=20> */
.L_x_216:
[----:B------:R-:W-:Y:S05]  /*5570*/  BSYNC B3 ;  /* 0x0000000000037941 */ /* 0x000fea0003800000 */
.L_x_214:
        /* <DEDUP_REMOVED lines=19> */
[----:B------:R-:W-:Y:S02]  /*56b0*/  IMAD.MOV.U32 R6, RZ, RZ, R13 ;  /* 0x000000ffff067224 */ /* 0x000fe400078e000d */
        /* <DEDUP_REMOVED lines=9> */
.L_x_207:
[----:B------:R-:W-:Y:S05]  /*5750*/  BSYNC B2 ;  /* 0x0000000000027941 */ /* 0x000fea0003800000 */
.L_x_206:
        /* <DEDUP_REMOVED lines=17> */
.L_x_220:
        /* <DEDUP_REMOVED lines=20> */
.L_x_221:
[----:B------:R-:W-:Y:S05]  /*59b0*/  BSYNC B3 ;  /* 0x0000000000037941 */ /* 0x000fea0003800000 */
.L_x_219:
        /* <DEDUP_REMOVED lines=13> */
.L_x_223:
        /* <DEDUP_REMOVED lines=20> */
.L_x_224:
[----:B------:R-:W-:Y:S05]  /*5bd0*/  BSYNC B3 ;  /* 0x0000000000037941 */ /* 0x000fea0003800000 */
.L_x_222:
        /* <DEDUP_REMOVED lines=15> */
.L_x_226:
        /* <DEDUP_REMOVED lines=20> */
.L_x_227:
[----:B------:R-:W-:Y:S05]  /*5e10*/  BSYNC B3 ;  /* 0x0000000000037941 */ /* 0x000fea0003800000 */
.L_x_225:
        /* <DEDUP_REMOVED lines=29> */
.L_x_218:
[----:B------:R-:W-:Y:S05]  /*5ff0*/  BSYNC B2 ;  /* 0x0000000000027941 */ /* 0x000fea0003800000 */
.L_x_217:
[----:B------:R-:W-:Y:S01]  /*6000*/  IADD3 R6, P2, R24, 0x1, RZ ;  /* 0x0000000118067810 */ /* 0x000fe20007f5e0ff */
[----:B------:R-:W-:Y:S01]  /*6010*/  ULDC.64 UR16, c[0x0][0x288] ;  /* 0x0000a20000107ab9 */ /* 0x000fe20000000a00 */
[----:B------:R-:W-:Y:S02]  /*6020*/  ULDC.64 UR12, c[0x0][0x268] ;  /* 0x00009a00000c7ab9 */ /* 0x000fe40000000a00 */
[----:B------:R-:W-:Y:S01]  /*6030*/  ISETP.LT.U32.AND P1, PT, R6, UR16, PT ;  /* 0x0000001006007c0c */ /* 0x000fe2000bf21070 */
[----:B------:R-:W-:Y:S01]  /*6040*/  IMAD.X R7, RZ, RZ, R25, P2 ;  /* 0x000000ffff077224 */ /* 0x000fe200010e0619 */
[----:B------:R-:W-:Y:S01]  /*6050*/  IADD3 R9, P2, R9, 0x4, RZ ;  /* 0x0000000409097810 */ /* 0x000fe20007f5e0ff */
[----:B------:R-:W-:-:S03]  /*6060*/  USHF.L.U64.HI UR11, UR12, 0x2, UR13 ;  /* 0x000000020c0b7899 */ /* 0x000fc6000801020d */
[C---:B------:R-:W-:Y:S02]  /*6070*/  ISETP.LT.AND.EX P1, PT, R7.reuse, UR17, PT, P1 ;  /* 0x0000001107007c0c */ /* 0x040fe4000bf21310 */
[----:B------:R-:W-:Y:S02]  /*6080*/  IADD3.X R10, RZ, R10, RZ, P2, !PT ;  /* 0x0000000aff0a7210 */ /* 0x000fe400017fe4ff */
[----:B------:R-:W-:Y:S01]  /*6090*/  SEL R6, R6, UR16, P1 ;  /* 0x0000001006067c07 */ /* 0x000fe20008800000 */
[----:B------:R-:W-:Y:S01]  /*60a0*/  USHF.L.U32 UR16, UR12, 0x2, URZ ;  /* 0x000000020c107899 */ /* 0x000fe2000800063f */
[----:B------:R-:W-:Y:S02]  /*60b0*/  SEL R7, R7, UR17, P1 ;  /* 0x0000001107077c07 */ /* 0x000fe40008800000 */
[----:B------:R-:W-:Y:S02]  /*60c0*/  ISETP.GE.U32.AND P1, PT, R9, R6, PT ;  /* 0x000000060900720c */ /* 0x000fe40003f26070 */
[----:B------:R-:W-:-:S02]  /*60d0*/  IADD3 R13, P2, R13, 0x8, RZ ;  /* 0x000000080d0d7810 */ /* 0x000fc40007f5e0ff */
[----:B------:R-:W-:Y:S02]  /*60e0*/  ISETP.GE.AND.EX P1, PT, R10, R7, PT, P1 ;  /* 0x000000070a00720c */ /* 0x000fe40003f26310 */
[----:B------:R-:W-:Y:S01]  /*60f0*/  IADD3 R15, P3, R15, -UR16, RZ ;  /* 0x800000100f0f7c10 */ /* 0x000fe2000ff7e0ff */
[----:B------:R-:W-:Y:S01]  /*6100*/  IMAD.X R14, RZ, RZ, R14, P2 ;  /* 0x000000ffff0e7224 */ /* 0x000fe200010e060e */
        /* <DEDUP_REMOVED lines=8> */
.L_x_147:
[----:B------:R-:W-:Y:S05]  /*6190*/  BSYNC B0 ;  /* 0x0000000000007941 */ /* 0x000fea0003800000 */
.L_x_146:
[----:B------:R-:W-:-:S04]  /*61a0*/  IADD3 R3, P0, R3, 0x1, RZ ;  /* 0x0000000103037810 */ /* 0x000fc80007f1e0ff */
[----:B------:R-:W-:Y:S02]  /*61b0*/  IADD3.X R2, RZ, R2, RZ, P0, !PT ;  /* 0x00000002ff027210 */ /* 0x000fe400007fe4ff */
[----:B------:R-:W-:-:S04]  /*61c0*/  ISETP.GE.U32.AND P0, PT, R3, R58, PT ;  /* 0x0000003a0300720c */ /* 0x000fc80003f06070 */
[----:B------:R-:W-:-:S13]  /*61d0*/  ISETP.GE.AND.EX P0, PT, R2, R61, PT, P0 ;  /* 0x0000003d0200720c */ /* 0x000fda0003f06300 */
[----:B------:R-:W-:Y:S05]  /*61e0*/  @!P0 BRA `(.L_x_229) ;  /* 0xffffffb400ec8947 */ /* 0x000fea000383ffff */
.L_x_145:
[----:B------:R-:W-:Y:S05]  /*61f0*/  BSYNC B1 ;  /* 0x0000000000017941 */ /* 0x000fea0003800000 */
.L_x_144:
[----:B------:R-:W-:Y:S01]  /*6200*/  ULDC UR11, c[0x0][0x0] ;  /* 0x00000000000b7ab9 */ /* 0x000fe20000000800 */
[----:B------:R-:W0:Y:S01]  /*6210*/  LDC R6, c[0x0][0xc] ;  /* 0x00000300ff067b82 */ /* 0x000e220000000800 */
[----:B------:R-:W-:Y:S01]  /*6220*/  ULDC.64 UR12, c[0x0][0x298] ;  /* 0x0000a600000c7ab9 */ /* 0x000fe20000000a00 */
[----:B------:R-:W-:Y:S01]  /*6230*/  MOV R3, R57 ;  /* 0x0000003900037202 */ /* 0x000fe20000000f00 */
[----:B------:R-:W-:Y:S01]  /*6240*/  IMAD R5, R21, UR12, RZ ;  /* 0x0000000c15057c24 */ /* 0x000fe2000f8e02ff */
[----:B------:R-:W-:Y:S01]  /*6250*/  F2FP.BF16.F32.PACK_AB R0, RZ, R0 ;  /* 0x00000000ff00723e */ /* 0x000fe200000010ff */
[----:B------:R-:W-:Y:S02]  /*6260*/  IMAD.MOV.U32 R2, RZ, RZ, R55 ;  /* 0x000000ffff027224 */ /* 0x000fe400078e0037 */
[C---:B------:R-:W-:Y:S02]  /*6270*/  IMAD R5, R20.reuse, UR13, R5 ;  /* 0x0000000d14057c24 */ /* 0x040fe4000f8e0205 */
[----:B------:R-:W-:Y:S01]  /*6280*/  IMAD.WIDE.U32 R2, R20, UR12, R2 ;  /* 0x0000000c14027c25 */ /* 0x000fe2000f8e0002 */
[----:B------:R-:W-:-:S03]  /*6290*/  ULDC.64 UR12, c[0x0][0x290] ;  /* 0x0000a400000c7ab9 */ /* 0x000fc60000000a00 */
[----:B------:R-:W-:Y:S01]  /*62a0*/  IMAD.IADD R3, R3, 0x1, R5 ;  /* 0x0000000103037824 */ /* 0x000fe200078e0205 */
[----:B------:R-:W-:-:S04]  /*62b0*/  LEA R4, P0, R2, UR12, 0x1 ;  /* 0x0000000c02047c11 */ /* 0x000fc8000f8008ff */
[----:B------:R-:W-:-:S05]  /*62c0*/  LEA.HI.X R5, R2, UR13, R3, 0x1, P0 ;  /* 0x0000000d02057c11 */ /* 0x000fca00080f0c03 */
[----:B------:R1:W-:Y:S01]  /*62d0*/  STG.E.U16 desc[UR14][R4.64], R0 ;  /* 0x0000000004007986 */ /* 0x0003e2000c10150e */
[----:B0-----:R-:W-:-:S05]  /*62e0*/  IMAD R3, R6, UR11, RZ ;  /* 0x0000000b06037c24 */ /* 0x001fca000f8e02ff */
[----:B------:R-:W-:-:S04]  /*62f0*/  IADD3 R56, P0, R3, R56, RZ ;  /* 0x0000003803387210 */ /* 0x000fc80007f1e0ff */
[----:B------:R-:W-:Y:S02]  /*6300*/  IADD3.X R59, RZ, R59, RZ, P0, !PT ;  /* 0x0000003bff3b7210 */ /* 0x000fe400007fe4ff */
[----:B------:R-:W-:-:S04]  /*6310*/  ISETP.GE.U32.AND P0, PT, R56, UR4, PT ;  /* 0x0000000438007c0c */ /* 0x000fc8000bf06070 */
[----:B------:R-:W-:-:S13]  /*6320*/  ISETP.GE.AND.EX P0, PT, R59, UR6, PT, P0 ;  /* 0x000000063b007c0c */ /* 0x000fda000bf06300 */
[----:B-1----:R-:W-:Y:S05]  /*6330*/  @!P0 BRA `(.L_x_230) ;  /* 0xffffff9c008c8947 */ /* 0x002fea000383ffff */
[----:B------:R-:W-:Y:S05]  /*6340*/  EXIT ;  /* 0x000000000000794d */ /* 0x000fea0003800000 */
        .weak           $__internal_2_$__cuda_sm20_div_s64
        .type           $__internal_2_$__cuda_sm20_div_s64,@function
        .size           $__internal_2_$__cuda_sm20_div_s64,($__internal_3_$__cuda_sm20_rem_s64 - $__internal_2_$__cuda_sm20_div_s64)
$__internal_2_$__cuda_sm20_div_s64:
[-C--:B------:R-:W-:Y:S02]  /*6350*/  IADD3 R30, P3, RZ, -R36.reuse, RZ ;  /* 0x80000024ff1e7210 */ /* 0x080fe40007f7e0ff */
[----:B------:R-:W-:Y:S02]  /*6360*/  ISETP.GE.AND P2, PT, R6, RZ, PT ;  /* 0x000000ff0600720c */ /* 0x000fe40003f46270 */
[----:B------:R-:W-:Y:S01]  /*6370*/  ISETP.GE.AND P5, PT, R39, RZ, PT ;  /* 0x000000ff2700720c */ /* 0x000fe20003fa6270 */
[----:B------:R-:W-:Y:S01]  /*6380*/  IMAD.X R31, RZ, RZ, ~R6, P3 ;  /* 0x000000ffff1f7224 */ /* 0x000fe200018e0e06 */
[----:B------:R-:W-:-:S04]  /*6390*/  SEL R30, R30, R36, !P2 ;  /* 0x000000241e1e7207 */ /* 0x000fc80005000000 */
[----:B------:R-:W-:Y:S02]  /*63a0*/  SEL R31, R31, R6, !P2 ;  /* 0x000000061f1f7207 */ /* 0x000fe40005000000 */
[----:B------:R-:W-:Y:S02]  /*63b0*/  ISETP.NE.U32.AND P2, PT, R36, RZ, PT ;  /* 0x000000ff2400720c */ /* 0x000fe40003f45070 */
[----:B------:R-:W0:Y:S02]  /*63c0*/  I2F.U64.RP R32, R30 ;  /* 0x0000001e00207312 */ /* 0x000e240000309000 */
[----:B------:R-:W-:-:S06]  /*63d0*/  ISETP.NE.AND.EX P2, PT, R6, RZ, PT, P2 ;  /* 0x000000ff0600720c */ /* 0x000fcc0003f45320 */
[----:B0-----:R-:W0:Y:S02]  /*63e0*/  MUFU.RCP R32, R32 ;  /* 0x0000002000207308 */ /* 0x001e240000001000 */
[----:B0-----:R-:W-:-:S06]  /*63f0*/  IADD3 R32, R32, 0x1ffffffe, RZ ;  /* 0x1ffffffe20207810 */ /* 0x001fcc0007ffe0ff */
[----:B------:R-:W0:Y:S02]  /*6400*/  F2I.U64.TRUNC R32, R32 ;  /* 0x0000002000207311 */ /* 0x000e24000020d800 */
[----:B0-----:R-:W-:-:S04]  /*6410*/  IMAD.WIDE.U32 R36, R32, R30, RZ ;  /* 0x0000001e20247225 */ /* 0x001fc800078e00ff */
[----:B------:R-:W-:Y:S01]  /*6420*/  IMAD R37, R32, R31, R37 ;  /* 0x0000001f20257224 */ /* 0x000fe200078e0225 */
[----:B------:R-:W-:-:S03]  /*6430*/  IADD3 R46, P3, RZ, -R36, RZ ;  /* 0x80000024ff2e7210 */ /* 0x000fc60007f7e0ff */
[----:B------:R-:W-:Y:S02]  /*6440*/  IMAD R37, R33, R30, R37 ;  /* 0x0000001e21257224 */ /* 0x000fe400078e0225 */
[----:B------:R-:W-:-:S04]  /*6450*/  IMAD.HI.U32 R36, R32, R46, RZ ;  /* 0x0000002e20247227 */ /* 0x000fc800078e00ff */
[----:B------:R-:W-:Y:S01]  /*6460*/  IMAD.X R47, RZ, RZ, ~R37, P3 ;  /* 0x000000ffff2f7224 */ /* 0x000fe200018e0e25 */
[----:B------:R-:W-:-:S03]  /*6470*/  MOV R37, R32 ;  /* 0x0000002000257202 */ /* 0x000fc60000000f00 */
[----:B------:R-:W-:-:S04]  /*6480*/  IMAD.WIDE.U32 R36, P4, R32, R47, R36 ;  /* 0x0000002f20247225 */ /* 0x000fc80007880024 */
[----:B------:R-:W-:-:S04]  /*6490*/  IMAD.HI.U32 R32, R33, R47, RZ ;  /* 0x0000002f21207227 */ /* 0x000fc800078e00ff */
[----:B------:R-:W-:-:S04]  /*64a0*/  IMAD.HI.U32 R36, P3, R33, R46, R36 ;  /* 0x0000002e21247227 */ /* 0x000fc80007860024 */
[----:B------:R-:W-:Y:S02]  /*64b0*/  IMAD R47, R33, R47, RZ ;  /* 0x0000002f212f7224 */ /* 0x000fe400078e02ff */
[----:B------:R-:W-:-:S03]  /*64c0*/  IMAD.X R32, R32, 0x1, R33, P4 ;  /* 0x0000000120207824 */ /* 0x000fc600020e0621 */
[----:B------:R-:W-:-:S04]  /*64d0*/  IADD3 R33, P4, R47, R36, RZ ;  /* 0x000000242f217210 */ /* 0x000fc80007f9e0ff */
[----:B------:R-:W-:Y:S01]  /*64e0*/  IADD3.X R46, RZ, RZ, R32, P4, P3 ;  /* 0x000000ffff2e7210 */ /* 0x000fe200027e6420 */
[----:B------:R-:W-:-:S04]  /*64f0*/  IMAD.WIDE.U32 R36, R33, R30, RZ ;  /* 0x0000001e21247225 */ /* 0x000fc800078e00ff */
[----:B------:R-:W-:Y:S01]  /*6500*/  IMAD R32, R33, R31, R37 ;  /* 0x0000001f21207224 */ /* 0x000fe200078e0225 */
[----:B------:R-:W-:-:S03]  /*6510*/  IADD3 R36, P3, RZ, -R36, RZ ;  /* 0x80000024ff247210 */ /* 0x000fc60007f7e0ff */
[----:B------:R-:W-:-:S05]  /*6520*/  IMAD R32, R46, R30, R32 ;  /* 0x0000001e2e207224 */ /* 0x000fca00078e0220 */
[----:B------:R-:W-:Y:S01]  /*6530*/  IADD3.X R37, RZ, ~R32, RZ, P3, !PT ;  /* 0x80000020ff257210 */ /* 0x000fe20001ffe4ff */
[----:B------:R-:W-:-:S04]  /*6540*/  IMAD.HI.U32 R32, R33, R36, RZ ;  /* 0x0000002421207227 */ /* 0x000fc800078e00ff */
[-C--:B------:R-:W-:Y:S02]  /*6550*/  IMAD R47, R46, R37.reuse, RZ ;  /* 0x000000252e2f7224 */ /* 0x080fe400078e02ff */
[----:B------:R-:W-:-:S04]  /*6560*/  IMAD.WIDE.U32 R32, P4, R33, R37, R32 ;  /* 0x0000002521207225 */ /* 0x000fc80007880020 */
[----:B------:R-:W-:Y:S01]  /*6570*/  IMAD.HI.U32 R32, P3, R46, R36, R32 ;  /* 0x000000242e207227 */ /* 0x000fe20007860020 */
[----:B------:R-:W-:-:S03]  /*6580*/  IADD3 R36, P6, RZ, -R44, RZ ;  /* 0x8000002cff247210 */ /* 0x000fc60007fde0ff */
[----:B------:R-:W-:Y:S01]  /*6590*/  IMAD.HI.U32 R33, R46, R37, RZ ;  /* 0x000000252e217227 */ /* 0x000fe200078e00ff */
[----:B------:R-:W-:Y:S02]  /*65a0*/  SEL R36, R36, R44, !P5 ;  /* 0x0000002c24247207 */ /* 0x000fe40006800000 */
[-C--:B------:R-:W-:Y:S01]  /*65b0*/  IADD3.X R37, RZ, ~R39.reuse, RZ, P6, !PT ;  /* 0x80000027ff257210 */ /* 0x080fe200037fe4ff */
[----:B------:R-:W-:Y:S01]  /*65c0*/  IMAD.X R46, R33, 0x1, R46, P4 ;  /* 0x00000001212e7824 */ /* 0x000fe200020e062e */
[----:B------:R-:W-:Y:S01]  /*65d0*/  IADD3 R47, P4, R47, R32, RZ ;  /* 0x000000202f2f7210 */ /* 0x000fe20007f9e0ff */
[----:B------:R-:W-:Y:S01]  /*65e0*/  IMAD.MOV.U32 R33, RZ, RZ, RZ ;  /* 0x000000ffff217224 */ /* 0x000fe200078e00ff */
[----:B------:R-:W-:Y:S02]  /*65f0*/  SEL R37, R37, R39, !P5 ;  /* 0x0000002725257207 */ /* 0x000fe40006800000 */
[----:B------:R-:W-:Y:S01]  /*6600*/  IADD3.X R46, RZ, RZ, R46, P4, P3 ;  /* 0x000000ffff2e7210 */ /* 0x000fe200027e642e */
[----:B------:R-:W-:-:S04]  /*6610*/  IMAD.HI.U32 R32, R47, R36, RZ ;  /* 0x000000242f207227 */ /* 0x000fc800078e00ff */
[-C--:B------:R-:W-:Y:S02]  /*6620*/  IMAD R44, R46, R37.reuse, RZ ;  /* 0x000000252e2c7224 */ /* 0x080fe400078e02ff */
[----:B------:R-:W-:-:S04]  /*6630*/  IMAD.WIDE.U32 R32, R47, R37, R32 ;  /* 0x000000252f207225 */ /* 0x000fc800078e0020 */
[----:B------:R-:W-:-:S05]  /*6640*/  IMAD.HI.U32 R32, P5, R46, R36, R32 ;  /* 0x000000242e207227 */ /* 0x000fca00078a0020 */
[----:B------:R-:W-:Y:S02]  /*6650*/  IADD3 R44, P4, R44, R32, RZ ;  /* 0x000000202c2c7210 */ /* 0x000fe40007f9e0ff */
[----:B------:R-:W-:Y:S01]  /*6660*/  LOP3.LUT R32, R6, R39, RZ, 0x3c, !PT ;  /* 0x0000002706207212 */ /* 0x000fe200078e3cff */
[----:B------:R-:W-:-:S03]  /*6670*/  IMAD.HI.U32 R39, R46, R37, RZ ;  /* 0x000000252e277227 */ /* 0x000fc600078e00ff */
[----:B------:R-:W-:Y:S01]  /*6680*/  ISETP.GE.AND P3, PT, R32, RZ, PT ;  /* 0x000000ff2000720c */ /* 0x000fe20003f66270 */
[----:B------:R-:W-:Y:S01]  /*6690*/  IMAD.WIDE.U32 R32, R44, R30, RZ ;  /* 0x0000001e2c207225 */ /* 0x000fe200078e00ff */
[----:B------:R-:W-:-:S03]  /*66a0*/  IADD3.X R39, R39, RZ, RZ, P5, !PT ;  /* 0x000000ff27277210 */ /* 0x000fc60002ffe4ff */
[----:B------:R-:W-:Y:S01]  /*66b0*/  IMAD.MOV.U32 R6, RZ, RZ, R7 ;  /* 0x000000ffff067224 */ /* 0x000fe200078e0007 */
[----:B------:R-:W-:Y:S01]  /*66c0*/  IADD3 R36, P5, -R32, R36, RZ ;  /* 0x0000002420247210 */ /* 0x000fe20007fbe1ff */
[----:B------:R-:W-:Y:S01]  /*66d0*/  IMAD R32, R44, R31, R33 ;  /* 0x0000001f2c207224 */ /* 0x000fe200078e0221 */
[----:B------:R-:W-:Y:S01]  /*66e0*/  HFMA2.MMA R7, -RZ, RZ, 0, 0 ;  /* 0x00000000ff077435 */ /* 0x000fe200000001ff */
[----:B------:R-:W-:Y:S01]  /*66f0*/  IMAD.X R39, RZ, RZ, R39, P4 ;  /* 0x000000ffff277224 */ /* 0x000fe200020e0627 */
[----:B------:R-:W-:-:S03]  /*6700*/  IADD3 R33, P6, R36, -R30, RZ ;  /* 0x8000001e24217210 */ /* 0x000fc60007fde0ff */
[----:B------:R-:W-:-:S05]  /*6710*/  IMAD R32, R39, R30, R32 ;  /* 0x0000001e27207224 */ /* 0x000fca00078e0220 */
[----:B------:R-:W-:Y:S02]  /*6720*/  IADD3.X R32, ~R32, R37, RZ, P5, !PT ;  /* 0x0000002520207210 */ /* 0x000fe40002ffe5ff */
[----:B------:R-:W-:-:S04]  /*6730*/  ISETP.GE.U32.AND P5, PT, R36, R30, PT ;  /* 0x0000001e2400720c */ /* 0x000fc80003fa6070 */
[----:B------:R-:W-:-:S04]  /*6740*/  ISETP.GE.U32.AND.EX P5, PT, R32, R31, PT, P5 ;  /* 0x0000001f2000720c */ /* 0x000fc80003fa6150 */
[----:B------:R-:W-:-:S04]  /*6750*/  SEL R33, R33, R36, P5 ;  /* 0x0000002421217207 */ /* 0x000fc80002800000 */
[----:B------:R-:W-:Y:S01]  /*6760*/  ISETP.GE.U32.AND P4, PT, R33, R30, PT ;  /* 0x0000001e2100720c */ /* 0x000fe20003f86070 */
[----:B------:R-:W-:Y:S01]  /*6770*/  IMAD.X R30, R32, 0x1, ~R31, P6 ;  /* 0x00000001201e7824 */ /* 0x000fe200030e0e1f */
[----:B------:R-:W-:-:S04]  /*6780*/  IADD3 R33, P6, R44, 0x1, RZ ;  /* 0x000000012c217810 */ /* 0x000fc80007fde0ff */
[-C--:B------:R-:W-:Y:S02]  /*6790*/  IADD3.X R36, RZ, R39.reuse, RZ, P6, !PT ;  /* 0x00000027ff247210 */ /* 0x080fe400037fe4ff */
[----:B------:R-:W-:Y:S02]  /*67a0*/  SEL R33, R33, R44, P5 ;  /* 0x0000002c21217207 */ /* 0x000fe40002800000 */
[----:B------:R-:W-:Y:S02]  /*67b0*/  SEL R30, R30, R32, P5 ;  /* 0x000000201e1e7207 */ /* 0x000fe40002800000 */
[----:B------:R-:W-:Y:S02]  /*67c0*/  SEL R36, R36, R39, P5 ;  /* 0x0000002724247207 */ /* 0x000fe40002800000 */
[----:B------:R-:W-:Y:S02]  /*67d0*/  IADD3 R32, P5, R33, 0x1, RZ ;  /* 0x0000000121207810 */ /* 0x000fe40007fbe0ff */
[----:B------:R-:W-:-:S03]  /*67e0*/  ISETP.GE.U32.AND.EX P4, PT, R30, R31, PT, P4 ;  /* 0x0000001f1e00720c */ /* 0x000fc60003f86140 */
[----:B------:R-:W-:Y:S01]  /*67f0*/  IMAD.X R30, RZ, RZ, R36, P5 ;  /* 0x000000ffff1e7224 */ /* 0x000fe200028e0624 */
[----:B------:R-:W-:-:S04]  /*6800*/  SEL R32, R32, R33, P4 ;  /* 0x0000002120207207 */ /* 0x000fc80002000000 */
[----:B------:R-:W-:Y:S02]  /*6810*/  SEL R30, R30, R36, P4 ;  /* 0x000000241e1e7207 */ /* 0x000fe40002000000 */
[----:B------:R-:W-:-:S04]  /*6820*/  IADD3 R31, P4, RZ, -R32, RZ ;  /* 0x80000020ff1f7210 */ /* 0x000fc80007f9e0ff */
[----:B------:R-:W-:Y:S02]  /*6830*/  IADD3.X R33, RZ, ~R30, RZ, P4, !PT ;  /* 0x8000001eff217210 */ /* 0x000fe400027fe4ff */
[----:B------:R-:W-:Y:S02]  /*6840*/  SEL R31, R31, R32, !P3 ;  /* 0x000000201f1f7207 */ /* 0x000fe40005800000 */
[----:B------:R-:W-:Y:S02]  /*6850*/  SEL R33, R33, R30, !P3 ;  /* 0x0000001e21217207 */ /* 0x000fe40005800000 */
[----:B------:R-:W-:Y:S02]  /*6860*/  SEL R30, R31, 0xffffffff, P2 ;  /* 0xffffffff1f1e7807 */ /* 0x000fe40001000000 */
[----:B------:R-:W-:Y:S01]  /*6870*/  SEL R31, R33, 0xffffffff, P2 ;  /* 0xffffffff211f7807 */ /* 0x000fe20001000000 */
[----:B------:R-:W-:Y:S06]  /*6880*/  RET.REL.NODEC R6 `(_ZN2at6native21col2im_batched_kernelIN3c108BFloat16EEEvlPKT_llllllllllllllPS4_l) ;  /* 0xffffff9406dc7950 */ /* 0x000fec0003c3ffff */
        .weak           $__internal_3_$__cuda_sm20_rem_s64
        .type           $__internal_3_$__cuda_sm20_rem_s64,@function
        .size           $__internal_3_$__cuda_sm20_rem_s64,(.L_x_815 - $__internal_3_$__cuda_sm20_rem_s64)
$__internal_3_$__cuda_sm20_rem_s64:
[----:B------:R-:W-:Y:S02]  /*6890*/  IADD3 R6, P3, RZ, -R35, RZ ;  /* 0x80000023ff067210 */ /* 0x000fe40007f7e0ff */
[----:B------:R-:W-:-:S03]  /*68a0*/  ISETP.GE.AND P2, PT, R34, RZ, PT ;  /* 0x000000ff2200720c */ /* 0x000fc60003f46270 */
[----:B------:R-:W-:Y:S01]  /*68b0*/  IMAD.X R7, RZ, RZ, ~R34, P3 ;  /* 0x000000ffff077224 */ /* 0x000fe200018e0e22 */
[----:B------:R-:W-:-:S04]  /*68c0*/  SEL R6, R6, R35, !P2 ;  /* 0x0000002306067207 */ /* 0x000fc80005000000 */
[----:B------:R-:W-:-:S04]  /*68d0*/  SEL R7, R7, R34, !P2 ;  /* 0x0000002207077207 */ /* 0x000fc80005000000 */
[----:B------:R-:W0:Y:S08]  /*68e0*/  I2F.U64.RP R47, R6 ;  /* 0x00000006002f7312 */ /* 0x000e300000309000 */
        /* <DEDUP_REMOVED lines=17> */
[----:B------:R-:W-:Y:S01]  /*6a00*/  IMAD.WIDE.U32 R30, R33, R6, RZ ;  /* 0x00000006211e7225 */ /* 0x000fe200078e00ff */
[----:B------:R-:W-:-:S03]  /*6a10*/  ISETP.GE.AND P4, PT, R37, RZ, PT ;  /* 0x000000ff2500720c */ /* 0x000fc60003f86270 */
[----:B------:R-:W-:Y:S01]  /*6a20*/  IMAD R31, R33, R7, R31 ;  /* 0x00000007211f7224 */ /* 0x000fe200078e021f */
[----:B------:R-:W-:-:S03]  /*6a30*/  IADD3 R30, P2, RZ, -R30, RZ ;  /* 0x8000001eff1e7210 */ /* 0x000fc60007f5e0ff */
[----:B------:R-:W-:Y:S02]  /*6a40*/  IMAD R31, R44, R6, R31 ;  /* 0x000000062c1f7224 */ /* 0x000fe400078e021f */
[----:B------:R-:W-:-:S03]  /*6a50*/  IMAD.HI.U32 R32, R33, R30, RZ ;  /* 0x0000001e21207227 */ /* 0x000fc600078e00ff */
[----:B------:R-:W-:-:S05]  /*6a60*/  IADD3.X R31, RZ, ~R31, RZ, P2, !PT ;  /* 0x8000001fff1f7210 */ /* 0x000fca00017fe4ff */
[----:B------:R-:W-:-:S04]  /*6a70*/  IMAD.WIDE.U32 R32, P3, R33, R31, R32 ;  /* 0x0000001f21207225 */ /* 0x000fc80007860020 */
[C---:B------:R-:W-:Y:S02]  /*6a80*/  IMAD R47, R44.reuse, R31, RZ ;  /* 0x0000001f2c2f7224 */ /* 0x040fe400078e02ff */
[----:B------:R-:W-:-:S04]  /*6a90*/  IMAD.HI.U32 R32, P2, R44, R30, R32 ;  /* 0x0000001e2c207227 */ /* 0x000fc80007840020 */
[----:B------:R-:W-:-:S04]  /*6aa0*/  IMAD.HI.U32 R33, R44, R31, RZ ;  /* 0x0000001f2c217227 */ /* 0x000fc800078e00ff */
[----:B------:R-:W-:Y:S01]  /*6ab0*/  IMAD.X R44, R33, 0x1, R44, P3 ;  /* 0x00000001212c7824 */ /* 0x000fe200018e062c */
[----:B------:R-:W-:Y:S01]  /*6ac0*/  IADD3 R47, P3, R47, R32, RZ ;  /* 0x000000202f2f7210 */ /* 0x000fe20007f7e0ff */
[----:B------:R-:W-:Y:S01]  /*6ad0*/  IMAD.MOV.U32 R31, RZ, RZ, RZ ;  /* 0x000000ffff1f7224 */ /* 0x000fe200078e00ff */
[-C--:B------:R-:W-:Y:S02]  /*6ae0*/  IADD3 R32, P5, RZ, -R39.reuse, RZ ;  /* 0x80000027ff207210 */ /* 0x080fe40007fbe0ff */
[----:B------:R-:W-:Y:S02]  /*6af0*/  IADD3.X R44, RZ, RZ, R44, P3, P2 ;  /* 0x000000ffff2c7210 */ /* 0x000fe40001fe442c */
[----:B------:R-:W-:Y:S02]  /*6b00*/  SEL R32, R32, R39, !P4 ;  /* 0x0000002720207207 */ /* 0x000fe40006000000 */
[----:B------:R-:W-:-:S04]  /*6b10*/  IADD3.X R30, RZ, ~R37, RZ, P5, !PT ;  /* 0x80000025ff1e7210 */ /* 0x000fc80002ffe4ff */
[----:B------:R-:W-:Y:S01]  /*6b20*/  SEL R33, R30, R37, !P4 ;  /* 0x000000251e217207 */ /* 0x000fe20006000000 */
[----:B------:R-:W-:-:S04]  /*6b30*/  IMAD.HI.U32 R30, R47, R32, RZ ;  /* 0x000000202f1e7227 */ /* 0x000fc800078e00ff */
[-C--:B------:R-:W-:Y:S02]  /*6b40*/  IMAD R37, R44, R33.reuse, RZ ;  /* 0x000000212c257224 */ /* 0x080fe400078e02ff */
[----:B------:R-:W-:-:S04]  /*6b50*/  IMAD.WIDE.U32 R30, R47, R33, R30 ;  /* 0x000000212f1e7225 */ /* 0x000fc800078e001e */
[----:B------:R-:W-:-:S04]  /*6b60*/  IMAD.HI.U32 R39, R44, R33, RZ ;  /* 0x000000212c277227 */ /* 0x000fc800078e00ff */
[----:B------:R-:W-:-:S05]  /*6b70*/  IMAD.HI.U32 R30, P2, R44, R32, R30 ;  /* 0x000000202c1e7227 */ /* 0x000fca000784001e */
[----:B------:R-:W-:Y:S02]  /*6b80*/  IADD3 R37, P3, R37, R30, RZ ;  /* 0x0000001e25257210 */ /* 0x000fe40007f7e0ff */
[----:B------:R-:W-:-:S03]  /*6b90*/  IADD3.X R39, R39, RZ, RZ, P2, !PT ;  /* 0x000000ff27277210 */ /* 0x000fc600017fe4ff */
[----:B------:R-:W-:-:S04]  /*6ba0*/  IMAD.WIDE.U32 R30, R37, R6, RZ ;  /* 0x00000006251e7225 */ /* 0x000fc800078e00ff */
[----:B------:R-:W-:Y:S02]  /*6bb0*/  IMAD.X R39, RZ, RZ, R39, P3 ;  /* 0x000000ffff277224 */ /* 0x000fe400018e0627 */
[----:B------:R-:W-:Y:S01]  /*6bc0*/  IMAD R37, R37, R7, R31 ;  /* 0x0000000725257224 */ /* 0x000fe200078e021f */
[----:B------:R-:W-:-:S03]  /*6bd0*/  IADD3 R31, P3, -R30, R32, RZ ;  /* 0x000000201e1f7210 */ /* 0x000fc60007f7e1ff */
[-C--:B------:R-:W-:Y:S01]  /*6be0*/  IMAD R30, R39, R6.reuse, R37 ;  /* 0x00000006271e7224 */ /* 0x080fe200078e0225 */
[----:B------:R-:W-:-:S04]  /*6bf0*/  ISETP.GE.U32.AND P2, PT, R31, R6, PT ;  /* 0x000000061f00720c */ /* 0x000fc80003f46070 */
[----:B------:R-:W-:Y:S02]  /*6c00*/  IADD3.X R39, ~R30, R33, RZ, P3, !PT ;  /* 0x000000211e277210 */ /* 0x000fe40001ffe5ff */
[----:B------:R-:W-:Y:S02]  /*6c10*/  IADD3 R33, P3, R31, -R6, RZ ;  /* 0x800000061f217210 */ /* 0x000fe40007f7e0ff */
[----:B------:R-:W-:-:S03]  /*6c20*/  ISETP.GE.U32.AND.EX P2, PT, R39, R7, PT, P2 ;  /* 0x000000072700720c */ /* 0x000fc60003f46120 */
[----:B------:R-:W-:Y:S01]  /*6c30*/  IMAD.X R37, R39, 0x1, ~R7, P3 ;  /* 0x0000000127257824 */ /* 0x000fe200018e0e07 */
[----:B------:R-:W-:-:S04]  /*6c40*/  SEL R33, R33, R31, P2 ;  /* 0x0000001f21217207 */ /* 0x000fc80001000000 */
[----:B------:R-:W-:Y:S02]  /*6c50*/  SEL R37, R37, R39, P2 ;  /* 0x0000002725257207 */ /* 0x000fe40001000000 */
[CC--:B------:R-:W-:Y:S02]  /*6c60*/  ISETP.GE.U32.AND P2, PT, R33.reuse, R6.reuse, PT ;  /* 0x000000062100720c */ /* 0x0c0fe40003f46070 */
[----:B------:R-:W-:Y:S02]  /*6c70*/  IADD3 R30, P3, R33, -R6, RZ ;  /* 0x80000006211e7210 */ /* 0x000fe40007f7e0ff */
[CC--:B------:R-:W-:Y:S02]  /*6c80*/  ISETP.GE.U32.AND.EX P2, PT, R37.reuse, R7.reuse, PT, P2 ;  /* 0x000000072500720c */ /* 0x0c0fe40003f46120 */
[----:B------:R-:W-:Y:S02]  /*6c90*/  IADD3.X R31, R37, ~R7, RZ, P3, !PT ;  /* 0x80000007251f7210 */ /* 0x000fe40001ffe4ff */
[----:B------:R-:W-:-:S02]  /*6ca0*/  SEL R30, R30, R33, P2 ;  /* 0x000000211e1e7207 */ /* 0x000fc40001000000 */
[----:B------:R-:W-:Y:S01]  /*6cb0*/  SEL R31, R31, R37, P2 ;  /* 0x000000251f1f7207 */ /* 0x000fe20001000000 */
[----:B------:R-:W-:Y:S01]  /*6cc0*/  HFMA2.MMA R37, -RZ, RZ, 0, 0 ;  /* 0x00000000ff257435 */ /* 0x000fe200000001ff */
[-C--:B------:R-:W-:Y:S02]  /*6cd0*/  IADD3 R7, P3, RZ, -R30.reuse, RZ ;  /* 0x8000001eff077210 */ /* 0x080fe40007f7e0ff */
[----:B------:R-:W-:Y:S02]  /*6ce0*/  ISETP.NE.U32.AND P2, PT, R35, RZ, PT ;  /* 0x000000ff2300720c */ /* 0x000fe40003f45070 */
[----:B------:R-:W-:Y:S01]  /*6cf0*/  SEL R30, R7, R30, !P4 ;  /* 0x0000001e071e7207 */ /* 0x000fe20006000000 */
[----:B------:R-:W-:Y:S01]  /*6d00*/  IMAD.X R6, RZ, RZ, ~R31, P3 ;  /* 0x000000ffff067224 */ /* 0x000fe200018e0e1f */
[----:B------:R-:W-:-:S04]  /*6d10*/  ISETP.NE.AND.EX P2, PT, R34, RZ, PT, P2 ;  /* 0x000000ff2200720c */ /* 0x000fc80003f45320 */
[----:B------:R-:W-:Y:S02]  /*6d20*/  SEL R31, R6, R31, !P4 ;  /* 0x0000001f061f7207 */ /* 0x000fe40006000000 */
[----:B------:R-:W-:Y:S02]  /*6d30*/  SEL R30, R30, 0xffffffff, P2 ;  /* 0xffffffff1e1e7807 */ /* 0x000fe40001000000 */
[----:B------:R-:W-:Y:S01]  /*6d40*/  SEL R31, R31, 0xffffffff, P2 ;  /* 0xffffffff1f1f7807 */ /* 0x000fe20001000000 */
[----:B------:R-:W-:Y:S06]  /*6d50*/  RET.REL.NODEC R36 `(_ZN2at6native21col2im_batched_kernelIN3c108BFloat16EEEvlPKT_llllllllllllllPS4_l) ;  /* 0xffffff9024a87950 */ /* 0x000fec0003c3ffff */
.L_x_231:
        /* <DEDUP_REMOVED lines=10> */
.L_x_815:


//--------------------- .text._ZN2at6native21col2im_batched_kernelIN3c104HalfEEEvlPKT_llllllllllllllPS4_l --------------------------
	.section	.text._ZN2at6native21col2im_batched_kernelIN3c104HalfEEEvlPKT_llllllllllllllPS4_l,"ax",@progbits
	.align	128
        .global         _ZN2at6native21col2im_batched_kernelIN3c104HalfEEEvlPKT_llllllllllllllPS4_l
        .type           _ZN2at6native21col2im_batched_kernelIN3c104HalfEEEvlPKT_llllllllllllllPS4_l,@function
        .size           _ZN2at6native21col2im_batched_kernelIN3c104HalfEEEvlPKT_llllllllllllllPS4_l,(.L_x_817 - _ZN2at6native21col2im_batched_kernelIN3c104HalfEEEvlPKT_llllllllllllllPS4_l)
        .other          _ZN2at6native21col2im_batched_kernelIN3c104HalfEEEvlPKT_llllllllllllllPS4_l,@"STO_CUDA_ENTRY STV_DEFAULT"
_ZN2at6native21col2im_batched_kernelIN3c104HalfEEEvlPKT_llllllllllllllPS4_l:
.text._ZN2at6native21col2im_batched_kernelIN3c104HalfEEEvlPKT_llllllllllllllPS4_l:
        /* <DEDUP_REMOVED lines=23> */
.L_x_346:
        /* <DEDUP_REMOVED lines=11> */
[----:B------:R-:W-:Y:S05]  /*0220*/  CALL.REL.NOINC `($__internal_4_$__cuda_sm20_div_s64) ;  /* 0x0000006000487944 */ /* 0x000fea0003c00000 */
        /* <DEDUP_REMOVED lines=12> */
.L_x_233:
        /* <DEDUP_REMOVED lines=23> */
.L_x_234:
[----:B------:R-:W-:Y:S05]  /*0460*/  BSYNC B0 ;  /* 0x0000000000007941 */ /* 0x000fea0003800000 */
.L_x_232:
        /* <DEDUP_REMOVED lines=11> */
[----:B------:R-:W-:Y:S05]  /*0520*/  CALL.REL.NOINC `($__internal_4_$__cuda_sm20_div_s64) ;  /* 0x0000005c00887944 */ /* 0x000fea0003c00000 */
        /* <DEDUP_REMOVED lines=10> */
.L_x_236:
        /* <DEDUP_REMOVED lines=23> */
.L_x_237:
[----:B------:R-:W-:Y:S05]  /*0740*/  BSYNC B0 ;  /* 0x0000000000007941 */ /* 0x000fea0003800000 */
.L_x_235:
        /* <DEDUP_REMOVED lines=14> */
[----:B------:R-:W-:Y:S05]  /*0830*/  CALL.REL.NOINC `($__internal_5_$__cuda_sm20_rem_s64) ;  /* 0x0000006000147944 */ /* 0x000fea0003c00000 */
[----:B------:R-:W-:Y:S01]  /*0840*/  MOV R2, R30 ;  /* 0x0000001e00027202 */ /* 0x000fe20000000f00 */
[----:B------:R-:W-:Y:S01]  /*0850*/  IMAD.MOV.U32 R3, RZ, RZ, R31 ;  /* 0x000000ffff037224 */ /* 0x000fe200078e001f */
[----:B------:R-:W-:Y:S06]  /*0860*/  BRA `(.L_x_240) ;  /* 0x0000000000507947 */ /* 0x000fec0003800000 */
.L_x_239:
        /* <DEDUP_REMOVED lines=20> */
.L_x_240:
[----:B------:R-:W-:Y:S05]  /*09b0*/  BSYNC B0 ;  /* 0x0000000000007941 */ /* 0x000fea0003800000 */
.L_x_238:
        /* <DEDUP_REMOVED lines=16> */
[----:B------:R-:W-:Y:S05]  /*0ac0*/  CALL.REL.NOINC `($__internal_4_$__cuda_sm20_div_s64) ;  /* 0x0000005800207944 */ /* 0x000fea0003c00000 */
[----:B------:R-:W-:Y:S02]  /*0ad0*/  IMAD.MOV.U32 R22, RZ, RZ, R30 ;  /* 0x000000ffff167224 */ /* 0x000fe400078e001e */
[----:B------:R-:W-:Y:S01]  /*0ae0*/  IMAD.MOV.U32 R23, RZ, RZ, R31 ;  /* 0x000000ffff177224 */ /* 0x000fe200078e001f */
[----:B------:R-:W-:Y:S06]  /*0af0*/  BRA `(.L_x_243) ;  /* 0x00000000004c7947 */ /* 0x000fec0003800000 */
.L_x_242:
        /* <DEDUP_REMOVED lines=19> */
.L_x_243:
[----:B------:R-:W-:Y:S05]  /*0c30*/  BSYNC B0 ;  /* 0x0000000000007941 */ /* 0x000fea0003800000 */
.L_x_241:
        /* <DEDUP_REMOVED lines=26> */
[----:B------:R-:W-:Y:S05]  /*0de0*/  CALL.REL.NOINC `($__internal_4_$__cuda_sm20_div_s64) ;  /* 0x0000005400587944 */ /* 0x000fea0003c00000 */
[----:B------:R-:W-:Y:S05]  /*0df0*/  BRA `(.L_x_248) ;  /* 0x0000000000507947 */ /* 0x000fea0003800000 */
.L_x_247:
        /* <DEDUP_REMOVED lines=20> */
.L_x_248:
[----:B------:R-:W-:Y:S05]  /*0f40*/  BSYNC B1 ;  /* 0x0000000000017941 */ /* 0x000fea0003800000 */
.L_x_246:
[----:B------:R-:W-:-:S05]  /*0f50*/  IADD3 R5, P0, R30, 0x1, RZ ;  /* 0x000000011e057810 */ /* 0x000fca0007f1e0ff */
[----:B------:R-:W-:-:S08]  /*0f60*/  IMAD.X R4, RZ, RZ, R31, P0 ;  /* 0x000000ffff047224 */ /* 0x000fd000000e061f */
.L_x_245:
[----:B------:R-:W-:Y:S05]  /*0f70*/  BSYNC B0 ;  /* 0x0000000000007941 */ /* 0x000fea0003800000 */
.L_x_244:
        /* <DEDUP_REMOVED lines=12> */
[----:B------:R-:W-:Y:S02]  /*1040*/  IMAD.MOV.U32 R24, RZ, RZ, R30 ;  /* 0x000000ffff187224 */ /* 0x000fe400078e001e */
[----:B------:R-:W-:Y:S01]  /*1050*/  IMAD.MOV.U32 R25, RZ, RZ, R31 ;  /* 0x000000ffff197224 */ /* 0x000fe200078e001f */
[----:B------:R-:W-:Y:S06]  /*1060*/  BRA `(.L_x_251) ;  /* 0x0000000000507947 */ /* 0x000fec0003800000 */
.L_x_250:
        /* <DEDUP_REMOVED lines=20> */
.L_x_251:
[----:B------:R-:W-:Y:S05]  /*11b0*/  BSYNC B0 ;  /* 0x0000000000007941 */ /* 0x000fea0003800000 */
.L_x_249:
        /* <DEDUP_REMOVED lines=28> */
.L_x_255:
        /* <DEDUP_REMOVED lines=20> */
.L_x_256:
[----:B------:R-:W-:Y:S05]  /*14c0*/  BSYNC B1 ;  /* 0x0000000000017941 */ /* 0x000fea0003800000 */
.L_x_254:
[----:B------:R-:W-:-:S05]  /*14d0*/  IADD3 R3, P0, R30, 0x1, RZ ;  /* 0x000000011e037810 */ /* 0x000fca0007f1e0ff */
[----:B------:R-:W-:-:S08]  /*14e0*/  IMAD.X R2, RZ, RZ, R31, P0 ;  /* 0x000000ffff027224 */ /* 0x000fd000000e061f */
.L_x_253:
[----:B------:R-:W-:Y:S05]  /*14f0*/  BSYNC B0 ;  /* 0x0000000000007941 */ /* 0x000fea0003800000 */
.L_x_252:
        /* <DEDUP_REMOVED lines=12> */
[----:B------:R-:W-:Y:S05]  /*15c0*/  BRA `(.L_x_259) ;  /* 0x0000000000507947 */ /* 0x000fea0003800000 */
.L_x_258:
        /* <DEDUP_REMOVED lines=20> */
.L_x_259:
[----:B------:R-:W-:Y:S05]  /*1710*/  BSYNC B0 ;  /* 0x0000000000007941 */ /* 0x000fea0003800000 */
.L_x_257:
        /* <DEDUP_REMOVED lines=40> */
.L_x_345:
        /* <DEDUP_REMOVED lines=29> */
[----:B------:R-:W-:Y:S05]  /*1b70*/  CALL.REL.NOINC `($__internal_5_$__cuda_sm20_rem_s64) ;  /* 0x0000004c00447944 */ /* 0x000fea0003c00000 */
[----:B------:R-:W-:Y:S01]  /*1b80*/  MOV R28, R30 ;  /* 0x0000001e001c7202 */ /* 0x000fe20000000f00 */
[----:B------:R-:W-:Y:S01]  /*1b90*/  IMAD.MOV.U32 R29, RZ, RZ, R31 ;  /* 0x000000ffff1d7224 */ /* 0x000fe200078e001f */
[----:B------:R-:W-:Y:S06]  /*1ba0*/  BRA `(.L_x_266) ;  /* 0x00000000004c7947 */ /* 0x000fec0003800000 */
.L_x_265:
        /* <DEDUP_REMOVED lines=19> */
.L_x_266:
[----:B------:R-:W-:Y:S05]  /*1ce0*/  BSYNC B2 ;  /* 0x0000000000027941 */ /* 0x000fea0003800000 */
.L_x_264:
        /* <DEDUP_REMOVED lines=22> */
[----:B------:R-:W-:-:S04]  /*1e50*/  ISETP.NE.U32.AND P2, PT, R30, RZ, PT ;  /* 0x000000ff1e00720c */ /* 0x000fc80003f45070 */
[----:B------:R-:W-:Y:S01]  /*1e60*/  ISETP.NE.AND.EX P2, PT, R31, RZ, PT, P2 ;  /* 0x000000ff1f00720c */ /* 0x000fe20003f45320 */
[----:B------:R-:W-:-:S12]  /*1e70*/  BRA `(.L_x_273) ;  /* 0x0000000000507947 */ /* 0x000fd80003800000 */
.L_x_272:
        /* <DEDUP_REMOVED lines=20> */
.L_x_273:
[----:B------:R-:W-:Y:S05]  /*1fc0*/  BSYNC B4 ;  /* 0x0000000000047941 */ /* 0x000fea0003800000 */
.L_x_271:
        /* <DEDUP_REMOVED lines=13> */
.L_x_275:
        /* <DEDUP_REMOVED lines=20> */
.L_x_276:
[----:B------:R-:W-:Y:S05]  /*21e0*/  BSYNC B4 ;  /* 0x0000000000047941 */ /* 0x000fea0003800000 */
.L_x_274:
        /* <DEDUP_REMOVED lines=9> */
[----:B------:R-:W-:Y:S05]  /*2280*/  BRA `(.L_x_279) ;  /* 0x0000000000507947 */ /* 0x000fea0003800000 */
.L_x_278:
        /* <DEDUP_REMOVED lines=20> */
.L_x_279:
[----:B------:R-:W-:Y:S05]  /*23d0*/  BSYNC B4 ;  /* 0x0000000000047941 */ /* 0x000fea0003800000 */
.L_x_277:
        /* <DEDUP_REMOVED lines=37> */
[----:B--2---:R-:W-:-:S05]  /*2630*/  HADD2.F32 R9, -RZ, R6.H0_H0 ;  /* 0x20000006ff097230 */ /* 0x004fca0000004100 */
[----:B------:R-:W-:-:S07]  /*2640*/  FADD.FTZ R0, R0, R9 ;  /* 0x0000000900007221 */ /* 0x000fce0000010000 */
.L_x_270:
[----:B------:R-:W-:Y:S05]  /*2650*/  BSYNC B3 ;  /* 0x0000000000037941 */ /* 0x000fea0003800000 */
.L_x_269:
[----:B------:R-:W-:Y:S02]  /*2660*/  ISETP.NE.U32.AND P1, PT, R49, 0x1, PT ;  /* 0x000000013100780c */ /* 0x000fe40003f25070 */
[----:B------:R-:W-:Y:S02]  /*2670*/  IADD3 R9, P2, R5, 0x1, RZ ;  /* 0x0000000105097810 */ /* 0x000fe40007f5e0ff */
[----:B------:R-:W-:Y:S02]  /*2680*/  ISETP.NE.AND.EX P1, PT, RZ, RZ, PT, P1 ;  /* 0x000000ffff00720c */ /* 0x000fe40003f25310 */
[----:B------:R-:W-:-:S11]  /*2690*/  IADD3.X R10, RZ, R4, RZ, P2, !PT ;  /* 0x00000004ff0a7210 */ /* 0x000fd600017fe4ff */
        /* <DEDUP_REMOVED lines=20> */
.L_x_283:
        /* <DEDUP_REMOVED lines=20> */
.L_x_284:
[----:B------:R-:W-:Y:S05]  /*2920*/  BSYNC B4 ;  /* 0x0000000000047941 */ /* 0x000fea0003800000 */
.L_x_282:
        /* <DEDUP_REMOVED lines=10> */
[----:B------:R-:W-:Y:S01]  /*29d0*/  MOV R10, R30 ;  /* 0x0000001e000a7202 */ /* 0x000fe20000000f00 */
[----:B------:R-:W-:Y:S01]  /*29e0*/  IMAD.MOV.U32 R11, RZ, RZ, R31 ;  /* 0x000000ffff0b7224 */ /* 0x000fe200078e001f */
[----:B------:R-:W-:Y:S06]  /*29f0*/  BRA `(.L_x_287) ;  /* 0x0000000000507947 */ /* 0x000fec0003800000 */
.L_x_286:
        /* <DEDUP_REMOVED lines=20> */
.L_x_287:
[----:B------:R-:W-:Y:S05]  /*2b40*/  BSYNC B4 ;  /* 0x0000000000047941 */ /* 0x000fea0003800000 */
.L_x_285:
        /* <DEDUP_REMOVED lines=10> */
.L_x_289:
[----:B------:R-:W-:Y:S01]  /*2bf0*/  ULDC UR11, c[0x0][0x278] ;  /* 0x00009e00000b7ab9 */ /* 0x000fe20000000800 */
[----:B------:R-:W-:Y:S01]  /*2c00*/  MOV R31, RZ ;  /* 0x000000ff001f7202 */ /* 0x000fe20000000f00 */
        /* <DEDUP_REMOVED lines=18> */
.L_x_290:
[----:B------:R-:W-:Y:S05]  /*2d30*/  BSYNC B4 ;  /* 0x0000000000047941 */ /* 0x000fea0003800000 */
.L_x_288:
[----:B------:R-:W-:Y:S01]  /*2d40*/  ULDC.64 UR12, c[0x0][0x240] ;  /* 0x00009000000c7ab9 */ /* 0x000fe20000000a00 */
[----:B------:R-:W-:Y:S01]  /*2d50*/  ULDC.64 UR16, c[0x0][0x280] ;  /* 0x0000a00000107ab9 */ /* 0x000fe20000000a00 */
[----:B------:R-:W-:Y:S02]  /*2d60*/  IMAD R7, R23, UR12, RZ ;  /* 0x0000000c17077c24 */ /* 0x000fe4000f8e02ff */
[----:B------:R-:W-:-:S04]  /*2d70*/  IMAD.WIDE.U32 R10, R22, UR12, R10 ;  /* 0x0000000c160a7c25 */ /* 0x000fc8000f8e000a */
[----:B------:R-:W-:Y:S01]  /*2d80*/  IMAD R7, R22, UR13, R7 ;  /* 0x0000000d16077c24 */ /* 0x000fe2000f8e0207 */
[----:B------:R-:W-:Y:S01]  /*2d90*/  ULDC.64 UR12, c[0x0][0x248] ;  /* 0x00009200000c7ab9 */ /* 0x000fe20000000a00 */
[----:B------:R-:W-:Y:S02]  /*2da0*/  IMAD.MOV.U32 R12, RZ, RZ, R5 ;  /* 0x000000ffff0c7224 */ /* 0x000fe400078e0005 */
[----:B------:R-:W-:Y:S01]  /*2db0*/  IMAD.IADD R6, R7, 0x1, R11 ;  /* 0x0000000107067824 */ /* 0x000fe200078e020b */
[----:B------:R-:W-:Y:S01]  /*2dc0*/  MOV R7, R31 ;  /* 0x0000001f00077202 */ /* 0x000fe20000000f00 */
[----:B------:R-:W-:Y:S01]  /*2dd0*/  IMAD.MOV.U32 R13, RZ, RZ, R4 ;  /* 0x000000ffff0d7224 */ /* 0x000fe200078e0004 */
[----:B------:R-:W-:Y:S01]  /*2de0*/  MOV R11, R2 ;  /* 0x00000002000b7202 */ /* 0x000fe20000000f00 */
[----:B------:R-:W-:Y:S02]  /*2df0*/  IMAD R9, R6, UR12, RZ ;  /* 0x0000000c06097c24 */ /* 0x000fe4000f8e02ff */
[----:B------:R-:W-:-:S02]  /*2e00*/  IMAD.MOV.U32 R6, RZ, RZ, R30 ;  /* 0x000000ffff067224 */ /* 0x000fc400078e001e */
[C---:B------:R-:W-:Y:S02]  /*2e10*/  IMAD R9, R10.reuse, UR13, R9 ;  /* 0x0000000d0a097c24 */ /* 0x040fe4000f8e0209 */
[----:B------:R-:W-:Y:S01]  /*2e20*/  IMAD.WIDE.U32 R6, R10, UR12, R6 ;  /* 0x0000000c0a067c25 */ /* 0x000fe2000f8e0006 */
[----:B------:R-:W-:-:S03]  /*2e30*/  ULDC.64 UR12, c[0x0][0x220] ;  /* 0x00008800000c7ab9 */ /* 0x000fc60000000a00 */
[----:B------:R-:W-:Y:S02]  /*2e40*/  IMAD.IADD R7, R7, 0x1, R9 ;  /* 0x0000000107077824 */ /* 0x000fe400078e0209 */
[----:B------:R-:W-:Y:S02]  /*2e50*/  IMAD.MOV.U32 R10, RZ, RZ, R3 ;  /* 0x000000ffff0a7224 */ /* 0x000fe400078e0003 */
[----:B------:R-:W-:Y:S02]  /*2e60*/  IMAD R7, R7, UR16, RZ ;  /* 0x0000001007077c24 */ /* 0x000fe4000f8e02ff */
[----:B------:R-:W-:-:S04]  /*2e70*/  IMAD.WIDE.U32 R12, R20, UR12, R12 ;  /* 0x0000000c140c7c25 */ /* 0x000fc8000f8e000c */
[----:B------:R-:W-:Y:S02]  /*2e80*/  IMAD R9, R21, UR12, RZ ;  /* 0x0000000c15097c24 */ /* 0x000fe4000f8e02ff */
[----:B------:R-:W-:-:S04]  /*2e90*/  IMAD.WIDE.U32 R10, R6, UR16, R10 ;  /* 0x00000010060a7c25 */ /* 0x000fc8000f8e000a */
[----:B------:R-:W-:Y:S01]  /*2ea0*/  IMAD R7, R6, UR17, R7 ;  /* 0x0000001106077c24 */ /* 0x000fe2000f8e0207 */
[----:B------:R-:W-:Y:S01]  /*2eb0*/  IADD3 R6, P1, R12, 0x1, RZ ;  /* 0x000000010c067810 */ /* 0x000fe20007f3e0ff */
[----:B------:R-:W-:Y:S01]  /*2ec0*/  IMAD R15, R20, UR13, R9 ;  /* 0x0000000d140f7c24 */ /* 0x000fe2000f8e0209 */
[----:B------:R-:W-:Y:S02]  /*2ed0*/  ULDC.64 UR12, c[0x0][0x288] ;  /* 0x0000a200000c7ab9 */ /* 0x000fe40000000a00 */
[----:B------:R-:W-:Y:S01]  /*2ee0*/  IADD3 R9, R11, R7, RZ ;  /* 0x000000070b097210 */ /* 0x000fe20007ffe0ff */
[----:B------:R-:W-:-:S04]  /*2ef0*/  IMAD.X R7, R13, 0x1, R15, P1 ;  /* 0x000000010d077824 */ /* 0x000fc800008e060f */
        /* <DEDUP_REMOVED lines=10> */
.L_x_281:
[----:B------:R-:W-:Y:S05]  /*2fa0*/  BSYNC B3 ;  /* 0x0000000000037941 */ /* 0x000fea0003800000 */
.L_x_280:
        /* <DEDUP_REMOVED lines=26> */
.L_x_292:
        /* <DEDUP_REMOVED lines=20> */
.L_x_293:
[----:B------:R-:W-:Y:S05]  /*3290*/  BSYNC B3 ;  /* 0x0000000000037941 */ /* 0x000fea0003800000 */
.L_x_291:
[----:B------:R-:W-:Y:S01]  /*32a0*/  MOV R9, R13 ;  /* 0x0000000d00097202 */ /* 0x000fe20000000f00 */
[----:B------:R-:W-:Y:S01]  /*32b0*/  IMAD.MOV.U32 R10, RZ, RZ, R12 ;  /* 0x000000ffff0a7224 */ /* 0x000fe200078e000c */
        /* <DEDUP_REMOVED lines=13> */
.L_x_295:
        /* <DEDUP_REMOVED lines=20> */
.L_x_296:
[----:B------:R-:W-:Y:S05]  /*34d0*/  BSYNC B3 ;  /* 0x0000000000037941 */ /* 0x000fea0003800000 */
.L_x_294:
        /* <DEDUP_REMOVED lines=9> */
[----:B------:R-:W-:Y:S01]  /*3570*/  IMAD.MOV.U32 R6, RZ, RZ, R30 ;  /* 0x000000ffff067224 */ /* 0x000fe200078e001e */
[----:B------:R-:W-:Y:S01]  /*3580*/  MOV R7, R31 ;  /* 0x0000001f00077202 */ /* 0x000fe20000000f00 */
[----:B------:R-:W-:Y:S06]  /*3590*/  BRA `(.L_x_299) ;  /* 0x0000000000507947 */ /* 0x000fec0003800000 */
.L_x_298:
        /* <DEDUP_REMOVED lines=20> */
.L_x_299:
[----:B------:R-:W-:Y:S05]  /*36e0*/  BSYNC B3 ;  /* 0x0000000000037941 */ /* 0x000fea0003800000 */
.L_x_297:
        /* <DEDUP_REMOVED lines=9> */
[----:B------:R-:W-:Y:S01]  /*3780*/  IMAD.IADD R9, R9, 0x1, R11 ;  /* 0x0000000109097824 */ /* 0x000fe200078e020b */
[----:B------:R-:W-:Y:S01]  /*3790*/  MOV R11, R2 ;  /* 0x00000002000b7202 */ /* 0x000fe20000000f00 */
[----:B------:R-:W-:-:S04]  /*37a0*/  IMAD.WIDE.U32 R14, R10, UR12, R14 ;  /* 0x0000000c0a0e7c25 */ /* 0x000fc8000f8e000e */
[----:B------:R-:W-:Y:S02]  /*37b0*/  IMAD R9, R9, UR12, RZ ;  /* 0x0000000c09097c24 */ /* 0x000fe4000f8e02ff */
[----:B------:R-:W-:Y:S02]  /*37c0*/  IMAD.MOV.U32 R6, RZ, RZ, R5 ;  /* 0x000000ffff067224 */ /* 0x000fe400078e0005 */
[----:B------:R-:W-:Y:S01]  /*37d0*/  IMAD R9, R10, UR13, R9 ;  /* 0x0000000d0a097c24 */ /* 0x000fe2000f8e0209 */
[----:B------:R-:W-:Y:S01]  /*37e0*/  ULDC.64 UR12, c[0x0][0x220] ;  /* 0x00008800000c7ab9 */ /* 0x000fe20000000a00 */
[----:B------:R-:W-:Y:S02]  /*37f0*/  IMAD.MOV.U32 R10, RZ, RZ, R3 ;  /* 0x000000ffff0a7224 */ /* 0x000fe400078e0003 */
[----:B------:R-:W-:Y:S01]  /*3800*/  IMAD.WIDE.U32 R6, R20, UR12, R6 ;  /* 0x0000000c14067c25 */ /* 0x000fe2000f8e0006 */
[----:B------:R-:W-:-:S03]  /*3810*/  IADD3 R9, R15, R9, RZ ;  /* 0x000000090f097210 */ /* 0x000fc60007ffe0ff */
[----:B------:R-:W-:Y:S01]  /*3820*/  IMAD R15, R21, UR12, RZ ;  /* 0x0000000c150f7c24 */ /* 0x000fe2000f8e02ff */
[----:B------:R-:W-:Y:S01]  /*3830*/  IADD3 R6, P1, R6, 0x2, RZ ;  /* 0x0000000206067810 */ /* 0x000fe20007f3e0ff */
[----:B------:R-:W-:Y:S02]  /*3840*/  IMAD R9, R9, UR16, RZ ;  /* 0x0000001009097c24 */ /* 0x000fe4000f8e02ff */
[----:B------:R-:W-:-:S04]  /*3850*/  IMAD.WIDE.U32 R10, R14, UR16, R10 ;  /* 0x000000100e0a7c25 */ /* 0x000fc8000f8e000a */
[----:B------:R-:W-:Y:S02]  /*3860*/  IMAD R9, R14, UR17, R9 ;  /* 0x000000110e097c24 */ /* 0x000fe4000f8e0209 */
[----:B------:R-:W-:Y:S01]  /*3870*/  IMAD R15, R20, UR13, R15 ;  /* 0x0000000d140f7c24 */ /* 0x000fe2000f8e020f */
[----:B------:R-:W-:Y:S01]  /*3880*/  ULDC.64 UR12, c[0x0][0x288] ;  /* 0x0000a200000c7ab9 */ /* 0x000fe20000000a00 */
[----:B------:R-:W-:-:S03]  /*3890*/  IMAD.IADD R9, R11, 0x1, R9 ;  /* 0x000000010b097824 */ /* 0x000fc600078e0209 */
[----:B------:R-:W-:Y:S01]  /*38a0*/  IADD3.X R7, R7, R15, RZ, P1, !PT ;  /* 0x0000000f07077210 */ /* 0x000fe20000ffe4ff */
[----:B------:R-:W-:Y:S02]  /*38b0*/  IMAD R9, R9, UR12, RZ ;  /* 0x0000000c09097c24 */ /* 0x000fe4000f8e02ff */
[----:B------:R-:W-:-:S04]  /*38c0*/  IMAD.WIDE.U32 R6, R10, UR12, R6 ;  /* 0x0000000c0a067c25 */ /* 0x000fc8000f8e0006 */
[----:B------:R-:W-:Y:S01]  /*38d0*/  IMAD R9, R10, UR13, R9 ;  /* 0x0000000d0a097c24 */ /* 0x000fe2000f8e0209 */
[----:B------:R-:W-:Y:S02]  /*38e0*/  ULDC.64 UR12, c[0x0][0x218] ;  /* 0x00008600000c7ab9 */ /* 0x000fe40000000a00 */
[----:B------:R-:W-:Y:S01]  /*38f0*/  LEA R14, P1, R6, UR12, 0x1 ;  /* 0x0000000c060e7c11 */ /* 0x000fe2000f8208ff */
[----:B------:R-:W-:-:S05]  /*3900*/  IMAD.IADD R7, R7, 0x1, R9 ;  /* 0x0000000107077824 */ /* 0x000fca00078e0209 */
[----:B------:R-:W-:-:S05]  /*3910*/  LEA.HI.X R15, R6, UR13, R7, 0x1, P1 ;  /* 0x0000000d060f7c11 */ /* 0x000fca00088f0c07 */
[----:B------:R-:W2:Y:S01]  /*3920*/  LDG.E.U16 R14, desc[UR14][R14.64] ;  /* 0x0000000e0e0e7981 */ /* 0x000ea2000c1e1500 */
[----:B------:R-:W-:Y:S01]  /*3930*/  MOV R9, R13 ;  /* 0x0000000d00097202 */ /* 0x000fe20000000f00 */
[----:B------:R-:W-:Y:S02]  /*3940*/  IMAD.MOV.U32 R10, RZ, RZ, R12 ;  /* 0x000000ffff0a7224 */ /* 0x000fe400078e000c */
[----:B--2---:R-:W-:-:S05]  /*3950*/  HADD2.F32 R7, -RZ, R14.H0_H0 ;  /* 0x2000000eff077230 */ /* 0x004fca0000004100 */
[----:B------:R-:W-:-:S07]  /*3960*/  FADD.FTZ R0, R0, R7 ;  /* 0x0000000700007221 */ /* 0x000fce0000010000 */
.L_x_268:
[----:B------:R-:W-:Y:S05]  /*3970*/  BSYNC B2 ;  /* 0x0000000000027941 */ /* 0x000fea0003800000 */
.L_x_267:
        /* <DEDUP_REMOVED lines=60> */
.L_x_344:
        /* <DEDUP_REMOVED lines=15> */
[----:B------:R-:W-:Y:S05]  /*3e30*/  CALL.REL.NOINC `($__internal_5_$__cuda_sm20_rem_s64) ;  /* 0x0000002800947944 */ /* 0x000fea0003c00000 */
[----:B------:R-:W-:-:S04]  /*3e40*/  ISETP.NE.U32.AND P2, PT, R30, RZ, PT ;  /* 0x000000ff1e00720c */ /* 0x000fc80003f45070 */
[----:B------:R-:W-:Y:S01]  /*3e50*/  ISETP.NE.AND.EX P2, PT, R31, RZ, PT, P2 ;  /* 0x000000ff1f00720c */ /* 0x000fe20003f45320 */
[----:B------:R-:W-:-:S12]  /*3e60*/  BRA `(.L_x_304) ;  /* 0x0000000000507947 */ /* 0x000fd80003800000 */
.L_x_303:
        /* <DEDUP_REMOVED lines=20> */
.L_x_304:
[----:B------:R-:W-:Y:S05]  /*3fb0*/  BSYNC B3 ;  /* 0x0000000000037941 */ /* 0x000fea0003800000 */
.L_x_302:
        /* <DEDUP_REMOVED lines=9> */
[----:B------:R-:W-:Y:S05]  /*4050*/  CALL.REL.NOINC `($__internal_4_$__cuda_sm20_div_s64) ;  /* 0x0000002000bc7944 */ /* 0x000fea0003c00000 */
[----:B------:R-:W-:Y:S01]  /*4060*/  IMAD.MOV.U32 R34, RZ, RZ, R30 ;  /* 0x000000ffff227224 */ /* 0x000fe200078e001e */
[----:B------:R-:W-:Y:S01]  /*4070*/  MOV R35, R31 ;  /* 0x0000001f00237202 */ /* 0x000fe20000000f00 */
[----:B------:R-:W-:Y:S06]  /*4080*/  BRA `(.L_x_307) ;  /* 0x0000000000507947 */ /* 0x000fec0003800000 */
.L_x_306:
        /* <DEDUP_REMOVED lines=20> */
.L_x_307:
[----:B------:R-:W-:Y:S05]  /*41d0*/  BSYNC B3 ;  /* 0x0000000000037941 */ /* 0x000fea0003800000 */
.L_x_305:
        /* <DEDUP_REMOVED lines=15> */
.L_x_309:
        /* <DEDUP_REMOVED lines=20> */
.L_x_310:
[----:B------:R-:W-:Y:S05]  /*4410*/  BSYNC B3 ;  /* 0x0000000000037941 */ /* 0x000fea0003800000 */
.L_x_308:
        /* <DEDUP_REMOVED lines=28> */
[----:B--2---:R-:W-:-:S05]  /*45e0*/  HADD2.F32 R31, -RZ, R6.H0_H0 ;  /* 0x20000006ff1f7230 */ /* 0x004fca0000004100 */
[----:B------:R-:W-:-:S07]  /*45f0*/  FADD.FTZ R0, R0, R31 ;  /* 0x0000001f00007221 */ /* 0x000fce0000010000 */
.L_x_301:
[----:B------:R-:W-:Y:S05]  /*4600*/  BSYNC B2 ;  /* 0x0000000000027941 */ /* 0x000fea0003800000 */
.L_x_300:
        /* <DEDUP_REMOVED lines=13> */
[----:B------:R-:W-:Y:S05]  /*46e0*/  CALL.REL.NOINC `($__internal_5_$__cuda_sm20_rem_s64) ;  /* 0x0000002000687944 */ /* 0x000fea0003c00000 */
[----:B------:R-:W-:-:S04]  /*46f0*/  ISETP.NE.U32.AND P2, PT, R30, RZ, PT ;  /* 0x000000ff1e00720c */ /* 0x000fc80003f45070 */
[----:B------:R-:W-:Y:S01]  /*4700*/  ISETP.NE.AND.EX P2, PT, R31, RZ, PT, P2 ;  /* 0x000000ff1f00720c */ /* 0x000fe20003f45320 */
[----:B------:R-:W-:-:S12]  /*4710*/  BRA `(.L_x_315) ;  /* 0x0000000000507947 */ /* 0x000fd80003800000 */
.L_x_314:
[----:B------:R-:W-:Y:S01]  /*4720*/  ULDC UR11, c[0x0][0x278] ;  /* 0x00009e00000b7ab9 */ /* 0x000fe20000000800 */
[----:B------:R-:W-:Y:S01]  /*4730*/  HFMA2.MMA R6, -RZ, RZ, 0, 0 ;  /* 0x00000000ff067435 */ /* 0x000fe200000001ff */
        /* <DEDUP_REMOVED lines=18> */
.L_x_315:
[----:B------:R-:W-:Y:S05]  /*4860*/  BSYNC B3 ;  /* 0x0000000000037941 */ /* 0x000fea0003800000 */
.L_x_313:
        /* <DEDUP_REMOVED lines=9> */
[----:B------:R-:W-:Y:S05]  /*4900*/  CALL.REL.NOINC `($__internal_4_$__cuda_sm20_div_s64) ;  /* 0x0000001800907944 */ /* 0x000fea0003c00000 */
[----:B------:R-:W-:Y:S01]  /*4910*/  MOV R34, R30 ;  /* 0x0000001e00227202 */ /* 0x000fe20000000f00 */
[----:B------:R-:W-:Y:S01]  /*4920*/  IMAD.MOV.U32 R35, RZ, RZ, R31 ;  /* 0x000000ffff237224 */ /* 0x000fe200078e001f */
[----:B------:R-:W-:Y:S06]  /*4930*/  BRA `(.L_x_318) ;  /* 0x0000000000507947 */ /* 0x000fec0003800000 */
.L_x_317:
[----:B------:R-:W-:Y:S01]  /*4940*/  ULDC UR11, c[0x0][0x270] ;  /* 0x00009c00000b7ab9 */ /* 0x000fe20000000800 */
[----:B------:R-:W-:Y:S01]  /*4950*/  IMAD.MOV.U32 R35, RZ, RZ, RZ ;  /* 0x000000ffff237224 */ /* 0x000fe200078e00ff */
[----:B------:R-:W0:Y:S01]  /*4960*/  I2F.U32.RP R30, UR11 ;  /* 0x0000000b001e7d06 */ /* 0x000e220008209000 */
[----:B------:R-:W-:-:S07]  /*4970*/  ISETP.NE.U32.AND P4, PT, RZ, UR11, PT ;  /* 0x0000000bff007c0c */ /* 0x000fce000bf85070 */
[----:B0-----:R-:W0:Y:S02]  /*4980*/  MUFU.RCP R30, R30 ;  /* 0x0000001e001e7308 */ /* 0x001e240000001000 */
[----:B0-----:R-:W-:-:S06]  /*4990*/  IADD3 R6, R30, 0xffffffe, RZ ;  /* 0x0ffffffe1e067810 */ /* 0x001fcc0007ffe0ff */
        /* <DEDUP_REMOVED lines=14> */
.L_x_318:
[----:B------:R-:W-:Y:S05]  /*4a80*/  BSYNC B3 ;  /* 0x0000000000037941 */ /* 0x000fea0003800000 */
.L_x_316:
        /* <DEDUP_REMOVED lines=15> */
.L_x_320:
[----:B------:R-:W-:Y:S02]  /*4b80*/  ULDC UR11, c[0x0][0x278] ;  /* 0x00009e00000b7ab9 */ /* 0x000fe40000000800 */
        /* <DEDUP_REMOVED lines=8> */
[----:B------:R-:W-:-:S04]  /*4c10*/  IMAD.HI.U32 R32, R7, R31, R6 ;  /* 0x0000001f07207227 */ /* 0x000fc800078e0006 */
[----:B------:R-:W-:Y:S02]  /*4c20*/  IMAD.MOV.U32 R7, RZ, RZ, RZ ;  /* 0x000000ffff077224 */ /* 0x000fe400078e00ff */
        /* <DEDUP_REMOVED lines=9> */
.L_x_321:
[----:B------:R-:W-:Y:S05]  /*4cc0*/  BSYNC B3 ;  /* 0x0000000000037941 */ /* 0x000fea0003800000 */
.L_x_319:
[----:B------:R-:W-:Y:S01]  /*4cd0*/  ULDC.64 UR12, c[0x0][0x240] ;  /* 0x00009000000c7ab9 */ /* 0x000fe20000000a00 */
[----:B------:R-:W-:Y:S01]  /*4ce0*/  MOV R30, R34 ;  /* 0x00000022001e7202 */ /* 0x000fe20000000f00 */
[----:B------:R-:W-:Y:S02]  /*4cf0*/  IMAD R33, R23, UR12, RZ ;  /* 0x0000000c17217c24 */ /* 0x000fe4000f8e02ff */
[----:B------:R-:W-:Y:S02]  /*4d00*/  IMAD.MOV.U32 R31, RZ, RZ, R35 ;  /* 0x000000ffff1f7224 */ /* 0x000fe400078e0023 */
        /* <DEDUP_REMOVED lines=15> */
[----:B------:R-:W-:Y:S01]  /*4e00*/  IMAD.MOV.U32 R7, RZ, RZ, R14 ;  /* 0x000000ffff077224 */ /* 0x000fe200078e000e */
[----:B------:R-:W-:Y:S02]  /*4e10*/  ULDC.64 UR12, c[0x0][0x218] ;  /* 0x00008600000c7ab9 */ /* 0x000fe40000000a00 */
[----:B------:R-:W-:Y:S01]  /*4e20*/  IADD3 R31, R31, R33, RZ ;  /* 0x000000211f1f7210 */ /* 0x000fe20007ffe0ff */
        /* <DEDUP_REMOVED lines=8> */
.L_x_312:
[----:B------:R-:W-:Y:S05]  /*4eb0*/  BSYNC B2 ;  /* 0x0000000000027941 */ /* 0x000fea0003800000 */
.L_x_311:
        /* <DEDUP_REMOVED lines=17> */
.L_x_325:
        /* <DEDUP_REMOVED lines=20> */
.L_x_326:
[----:B------:R-:W-:Y:S05]  /*5110*/  BSYNC B3 ;  /* 0x0000000000037941 */ /* 0x000fea0003800000 */
.L_x_324:
        /* <DEDUP_REMOVED lines=13> */
.L_x_328:
        /* <DEDUP_REMOVED lines=20> */
.L_x_329:
[----:B------:R-:W-:Y:S05]  /*5330*/  BSYNC B3 ;  /* 0x0000000000037941 */ /* 0x000fea0003800000 */
.L_x_327:
        /* <DEDUP_REMOVED lines=15> */
.L_x_331:
        /* <DEDUP_REMOVED lines=20> */
.L_x_332:
[----:B------:R-:W-:Y:S05]  /*5570*/  BSYNC B3 ;  /* 0x0000000000037941 */ /* 0x000fea0003800000 */
.L_x_330:
        /* <DEDUP_REMOVED lines=29> */
.L_x_323:
[----:B------:R-:W-:Y:S05]  /*5750*/  BSYNC B2 ;  /* 0x0000000000027941 */ /* 0x000fea0003800000 */
.L_x_322:
        /* <DEDUP_REMOVED lines=17> */
.L_x_336:
        /* <DEDUP_REMOVED lines=20> */
.L_x_337:
[----:B------:R-:W-:Y:S05]  /*59b0*/  BSYNC B3 ;  /* 0x0000000000037941 */ /* 0x000fea0003800000 */
.L_x_335:
        /* <DEDUP_REMOVED lines=13> */
.L_x_339:
        /* <DEDUP_REMOVED lines=20> */
.L_x_340:
[----:B------:R-:W-:Y:S05]  /*5bd0*/  BSYNC B3 ;  /* 0x0000000000037941 */ /* 0x000fea0003800000 */
.L_x_338:
        /* <DEDUP_REMOVED lines=15> */
.L_x_342:
        /* <DEDUP_REMOVED lines=20> */
.L_x_343:
[----:B------:R-:W-:Y:S05]  /*5e10*/  BSYNC B3 ;  /* 0x0000000000037941 */ /* 0x000fea0003800000 */
.L_x_341:
        /* <DEDUP_REMOVED lines=19> */
[----:B------:R-:W-:-:S03]  /*5f50*/  IMAD.MOV.U32 R7, RZ, RZ, R14 ;  /* 0x000000ffff077224 */ /* 0x000fc600078e000e */
        /* <DEDUP_REMOVED lines=9> */
.L_x_334:
[----:B------:R-:W-:Y:S05]  /*5ff0*/  BSYNC B2 ;  /* 0x0000000000027941 */ /* 0x000fea0003800000 */
.L_x_333:
        /* <DEDUP_REMOVED lines=25> */
.L_x_263:
[----:B------:R-:W-:Y:S05]  /*6190*/  BSYNC B0 ;  /* 0x0000000000007941 */ /* 0x000fea0003800000 */
.L_x_262:
[----:B------:R-:W-:-:S04]  /*61a0*/  IADD3 R3, P0, R3, 0x1, RZ ;  /* 0x0000000103037810 */ /* 0x000fc80007f1e0ff */
[----:B------:R-:W-:Y:S02]  /*61b0*/  IADD3.X R2, RZ, R2, RZ, P0, !PT ;  /* 0x00000002ff027210 */ /* 0x000fe400007fe4ff */
[----:B------:R-:W-:-:S04]  /*61c0*/  ISETP.GE.U32.AND P0, PT, R3, R58, PT ;  /* 0x0000003a0300720c */ /* 0x000fc80003f06070 */
[----:B------:R-:W-:-:S13]  /*61d0*/  ISETP.GE.AND.EX P0, PT, R2, R61, PT, P0 ;  /* 0x0000003d0200720c */ /* 0x000fda0003f06300 */
[----:B------:R-:W-:Y:S05]  /*61e0*/  @!P0 BRA `(.L_x_345) ;  /* 0xffffffb400ec8947 */ /* 0x000fea000383ffff */
.L_x_261:
[----:B------:R-:W-:Y:S05]  /*61f0*/  BSYNC B1 ;  /* 0x0000000000017941 */ /* 0x000fea0003800000 */
.L_x_260:
[----:B------:R-:W-:Y:S01]  /*6200*/  ULDC UR11, c[0x0][0x0] ;  /* 0x00000000000b7ab9 */ /* 0x000fe20000000800 */
[----:B------:R-:W0:Y:S01]  /*6210*/  LDC R6, c[0x0][0xc] ;  /* 0x00000300ff067b82 */ /* 0x000e220000000800 */
[----:B------:R-:W-:Y:S01]  /*6220*/  ULDC.64 UR12, c[0x0][0x298] ;  /* 0x0000a600000c7ab9 */ /* 0x000fe20000000a00 */
[----:B------:R-:W-:Y:S01]  /*6230*/  MOV R3, R57 ;  /* 0x0000003900037202 */ /* 0x000fe20000000f00 */
[----:B------:R-:W-:Y:S01]  /*6240*/  IMAD R5, R21, UR12, RZ ;  /* 0x0000000c15057c24 */ /* 0x000fe2000f8e02ff */
[----:B------:R-:W-:Y:S01]  /*6250*/  F2FP.F16.F32.PACK_AB R0, RZ, R0 ;  /* 0x00000000ff00723e */ /* 0x000fe200000000ff */
        /* <DEDUP_REMOVED lines=15> */
        .weak           $__internal_4_$__cuda_sm20_div_s64
        .type           $__internal_4_$__cuda_sm20_div_s64,@function
        .size           $__internal_4_$__cuda_sm20_div_s64,($__internal_5_$__cuda_sm20_rem_s64 - $__internal_4_$__cuda_sm20_div_s64)
$__internal_4_$__cuda_sm20_div_s64:
        /* <DEDUP_REMOVED lines=83> */
[----:B------:R-:W-:Y:S06]  /*6880*/  RET.REL.NODEC R6 `(_ZN2at6native21col2im_batched_kernelIN3c104HalfEEEvlPKT_llllllllllllllPS4_l) ;  /* 0xffffff9406dc7950 */ /* 0x000fec0003c3ffff */
        .weak           $__internal_5_$__cuda_sm20_rem_s64
        .type           $__internal_5_$__cuda_sm20_rem_s64,@function
        .size           $__internal_5_$__cuda_sm20_rem_s64,(.L_x_817 - $__internal_5_$__cuda_sm20_rem_s64)
$__internal_5_$__cuda_sm20_rem_s64:
        /* <DEDUP_REMOVED lines=76> */
[----:B------:R-:W-:Y:S06]  /*6d50*/  RET.REL.NODEC R36 `(_ZN2at6native21col2im_batched_kernelIN3c104HalfEEEvlPKT_llllllllllllllPS4_l) ;  /* 0xffffff9024a87950 */ /* 0x000fec0003c3ffff */
.L_x_347:
        /* <DEDUP_REMOVED lines=10> */
.L_x_817:


//--------------------- .text._ZN2at6native21col2im_batched_kernelIN3c107complexIfEEEEvlPKT_llllllllllllllPS5_l --------------------------
	.section	.text._ZN2at6native21col2im_batched_kernelIN3c107complexIfEEEEvlPKT_llllllllllllllPS5_l,"ax",@progbits
	.align	128
        .global         _ZN2at6native21col2im_batched_kernelIN3c107complexIfEEEEvlPKT_llllllllllllllPS5_l
        .type           _ZN2at6native21col2im_batched_kernelIN3c107complexIfEEEEvlPKT_llllllllllllllPS5_l,@function
        .size           _ZN2at6native21col2im_batched_kernelIN3c107complexIfEEEEvlPKT_llllllllllllllPS5_l,(.L_x_819 - _ZN2at6native21col2im_batched_kernelIN3c107complexIfEEEEvlPKT_llllllllllllllPS5_l)
        .other          _ZN2at6native21col2im_batched_kernelIN3c107complexIfEEEEvlPKT_llllllllllllllPS5_l,@"STO_CUDA_ENTRY STV_DEFAULT"
_ZN2at6native21col2im_batched_kernelIN3c107complexIfEEEEvlPKT_llllllllllllllPS5_l:
.text._ZN2at6native21col2im_batched_kernelIN3c107complexIfEEEEvlPKT_llllllllllllllPS5_l:
        /* <DEDUP_REMOVED lines=15> */
[----:B------:R-:W0:Y:S01]  /*00f0*/  LDC.64 R36, c[0x0][0x208] ;  /* 0x00008200ff247b82 */ /* 0x000e220000000a00 */
[----:B------:R-:W-:-:S07]  /*0100*/  IMAD.MOV.U32 R0, RZ, RZ, R2 ;  /* 0x000000ffff007224 */ /* 0x000fce00078e0002 */
.L_x_462:
        /* <DEDUP_REMOVED lines=11> */
[----:B0-----:R-:W-:Y:S05]  /*01c0*/  CALL.REL.NOINC `($__internal_6_$__cuda_sm20_div_s64) ;  /* 0x0000006000a87944 */ /* 0x001fea0003c00000 */
        /* <DEDUP_REMOVED lines=12> */
.L_x_349:
[----:B------:R-:W-:Y:S01]  /*0290*/  ULDC UR7, c[0x0][0x210] ;  /* 0x0000840000077ab9 */ /* 0x000fe20000000800 */
[----:B------:R-:W-:Y:S01]  /*02a0*/  IMAD.MOV.U32 R35, RZ, RZ, RZ ;  /* 0x000000ffff237224 */ /* 0x000fe200078e00ff */
[----:B------:R-:W1:Y:S01]  /*02b0*/  I2F.U32.RP R2, UR7 ;  /* 0x0000000700027d06 */ /* 0x000e620008209000 */
[----:B------:R-:W-:-:S07]  /*02c0*/  ISETP.NE.U32.AND P2, PT, RZ, UR7, PT ;  /* 0x00000007ff007c0c */ /* 0x000fce000bf45070 */
[----:B-1----:R-:W1:Y:S02]  /*02d0*/  MUFU.RCP R2, R2 ;  /* 0x0000000200027308 */ /* 0x002e640000001000 */
[----:B-1----:R-:W-:-:S06]  /*02e0*/  VIADD R4, R2, 0xffffffe ;  /* 0x0ffffffe02047836 */ /* 0x002fcc0000000000 */
[----:B------:R1:W2:Y:S02]  /*02f0*/  F2I.FTZ.U32.TRUNC.NTZ R5, R4 ;  /* 0x0000000400057305 */ /* 0x0002a4000021f000 */
[----:B-1----:R-:W-:Y:S01]  /*0300*/  HFMA2.MMA R4, -RZ, RZ, 0, 0 ;  /* 0x00000000ff047435 */ /* 0x002fe200000001ff */
        /* <DEDUP_REMOVED lines=9> */
[----:B------:R-:W-:Y:S02]  /*03a0*/  ISETP.GE.U32.AND P1, PT, R5, UR7, PT ;  /* 0x0000000705007c0c */ /* 0x000fe4000bf26070 */
[----:B------:R-:W-:-:S11]  /*03b0*/  MOV R5, RZ ;  /* 0x000000ff00057202 */ /* 0x000fd60000000f00 */
[----:B------:R-:W-:Y:S01]  /*03c0*/  @P1 VIADD R34, R34, 0x1 ;  /* 0x0000000122221836 */ /* 0x000fe20000000000 */
[----:B------:R-:W-:-:S05]  /*03d0*/  @!P2 LOP3.LUT R34, RZ, UR7, RZ, 0x33, !PT ;  /* 0x00000007ff22ac12 */ /* 0x000fca000f8e33ff */
[----:B------:R-:W-:-:S04]  /*03e0*/  IMAD.MOV R7, RZ, RZ, -R34 ;  /* 0x000000ffff077224 */ /* 0x000fc800078e0a22 */
[----:B------:R-:W-:-:S07]  /*03f0*/  IMAD R2, R7, UR7, R0 ;  /* 0x0000000707027c24 */ /* 0x000fce000f8e0200 */
.L_x_350:
[----:B------:R-:W-:Y:S05]  /*0400*/  BSYNC B0 ;  /* 0x0000000000007941 */ /* 0x000fea0003800000 */
.L_x_348:
        /* <DEDUP_REMOVED lines=11> */
[----:B0-----:R-:W-:Y:S05]  /*04c0*/  CALL.REL.NOINC `($__internal_6_$__cuda_sm20_div_s64) ;  /* 0x0000005c00e87944 */ /* 0x001fea0003c00000 */
[----:B------:R-:W-:Y:S01]  /*04d0*/  IADD3 R9, P0, RZ, -R50, RZ ;  /* 0x80000032ff097210 */ /* 0x000fe20007f1e0ff */
[----:B------:R-:W-:Y:S01]  /*04e0*/  ULDC.64 UR8, c[0x0][0x238] ;  /* 0x00008e0000087ab9 */ /* 0x000fe20000000a00 */
[----:B------:R-:W-:Y:S02]  /*04f0*/  IMAD.MOV.U32 R4, RZ, RZ, R2 ;  /* 0x000000ffff047224 */ /* 0x000fe400078e0002 */
[----:B------:R-:W-:Y:S02]  /*0500*/  IADD3.X R8, RZ, ~R51, RZ, P0, !PT ;  /* 0x80000033ff087210 */ /* 0x000fe400007fe4ff */
[----:B------:R-:W-:-:S04]  /*0510*/  IMAD.WIDE.U32 R6, R9, UR8, R4 ;  /* 0x0000000809067c25 */ /* 0x000fc8000f8e0004 */
[----:B------:R-:W-:-:S04]  /*0520*/  IMAD R8, R8, UR8, RZ ;  /* 0x0000000808087c24 */ /* 0x000fc8000f8e02ff */
[----:B------:R-:W-:-:S04]  /*0530*/  IMAD R9, R9, UR9, R8 ;  /* 0x0000000909097c24 */ /* 0x000fc8000f8e0208 */
[----:B------:R-:W-:Y:S01]  /*0540*/  IMAD.IADD R4, R7, 0x1, R9 ;  /* 0x0000000107047824 */ /* 0x000fe200078e0209 */
[----:B------:R-:W-:Y:S06]  /*0550*/  BRA `(.L_x_353) ;  /* 0x00000000005c7947 */ /* 0x000fec0003800000 */
.L_x_352:
[----:B------:R-:W-:Y:S01]  /*0560*/  ULDC UR7, c[0x0][0x238] ;  /* 0x00008e0000077ab9 */ /* 0x000fe20000000800 */
[----:B------:R-:W-:Y:S01]  /*0570*/  HFMA2.MMA R51, -RZ, RZ, 0, 0 ;  /* 0x00000000ff337435 */ /* 0x000fe200000001ff */
[----:B------:R-:W1:Y:S01]  /*0580*/  I2F.U32.RP R4, UR7 ;  /* 0x0000000700047d06 */ /* 0x000e620008209000 */
[----:B------:R-:W-:-:S07]  /*0590*/  ISETP.NE.U32.AND P2, PT, RZ, UR7, PT ;  /* 0x00000007ff007c0c */ /* 0x000fce000bf45070 */
[----:B-1----:R-:W1:Y:S02]  /*05a0*/  MUFU.RCP R4, R4 ;  /* 0x0000000400047308 */ /* 0x002e640000001000 */
[----:B-1----:R-:W-:Y:S01]  /*05b0*/  IADD3 R6, R4, 0xffffffe, RZ ;  /* 0x0ffffffe04067810 */ /* 0x002fe20007ffe0ff */
[----:B------:R-:W-:-:S05]  /*05c0*/  IMAD.MOV.U32 R4, RZ, RZ, RZ ;  /* 0x000000ffff047224 */ /* 0x000fca00078e00ff */
[----:B------:R1:W2:Y:S02]  /*05d0*/  F2I.FTZ.U32.TRUNC.NTZ R7, R6 ;  /* 0x0000000600077305 */ /* 0x0002a4000021f000 */
[----:B-1----:R-:W-:Y:S02]  /*05e0*/  IMAD.MOV.U32 R6, RZ, RZ, RZ ;  /* 0x000000ffff067224 */ /* 0x002fe400078e00ff */
        /* <DEDUP_REMOVED lines=11> */
[----:B------:R-:W-:-:S05]  /*06a0*/  @!P2 LOP3.LUT R50, RZ, UR7, RZ, 0x33, !PT ;  /* 0x00000007ff32ac12 */ /* 0x000fca000f8e33ff */
[----:B------:R-:W-:-:S04]  /*06b0*/  IMAD.MOV R7, RZ, RZ, -R50 ;  /* 0x000000ffff077224 */ /* 0x000fc800078e0a32 */
[----:B------:R-:W-:-:S07]  /*06c0*/  IMAD R6, R7, UR7, R2 ;  /* 0x0000000707067c24 */ /* 0x000fce000f8e0202 */
.L_x_353:
[----:B------:R-:W-:Y:S05]  /*06d0*/  BSYNC B0 ;  /* 0x0000000000007941 */ /* 0x000fea0003800000 */
.L_x_351:
        /* <DEDUP_REMOVED lines=10> */
[----:B------:R-:W-:Y:S01]  /*0780*/  MOV R47, UR8 ;  /* 0x00000008002f7c02 */ /* 0x000fe20008000f00 */
[----:B------:R-:W-:Y:S01]  /*0790*/  IMAD.MOV.U32 R55, RZ, RZ, R51 ;  /* 0x000000ffff377224 */ /* 0x000fe200078e0033 */
[----:B------:R-:W-:Y:S01]  /*07a0*/  MOV R46, 0x7d0 ;  /* 0x000007d0002e7802 */ /* 0x000fe20000000f00 */
[----:B------:R-:W-:-:S07]  /*07b0*/  IMAD.U32 R48, RZ, RZ, UR9 ;  /* 0x00000009ff307e24 */ /* 0x000fce000f8e00ff */
[----:B0-----:R-:W-:Y:S05]  /*07c0*/  CALL.REL.NOINC `($__internal_7_$__cuda_sm20_rem_s64) ;  /* 0x0000006000747944 */ /* 0x001fea0003c00000 */
[----:B------:R-:W-:Y:S01]  /*07d0*/  IMAD.MOV.U32 R6, RZ, RZ, R40 ;  /* 0x000000ffff067224 */ /* 0x000fe200078e0028 */
[----:B------:R-:W-:Y:S01]  /*07e0*/  MOV R7, R41 ;  /* 0x0000002900077202 */ /* 0x000fe20000000f00 */
[----:B------:R-:W-:Y:S06]  /*07f0*/  BRA `(.L_x_356) ;  /* 0x0000000000507947 */ /* 0x000fec0003800000 */
.L_x_355:
[----:B------:R-:W-:Y:S02]  /*0800*/  ULDC UR7, c[0x0][0x230] ;  /* 0x00008c0000077ab9 */ /* 0x000fe40000000800 */
        /* <DEDUP_REMOVED lines=11> */
[----:B------:R-:W-:Y:S02]  /*08c0*/  IMAD R50, R7, UR7, R50 ;  /* 0x0000000707327c24 */ /* 0x000fe4000f8e0232 */
[----:B------:R-:W-:-:S03]  /*08d0*/  IMAD.MOV.U32 R7, RZ, RZ, RZ ;  /* 0x000000ffff077224 */ /* 0x000fc600078e00ff */
[----:B------:R-:W-:-:S13]  /*08e0*/  ISETP.GE.U32.AND P0, PT, R50, UR7, PT ;  /* 0x0000000732007c0c */ /* 0x000fda000bf06070 */
[----:B------:R-:W-:-:S05]  /*08f0*/  @P0 VIADD R50, R50, -UR7 ;  /* 0x8000000732320c36 */ /* 0x000fca0008000000 */
[----:B------:R-:W-:-:S13]  /*0900*/  ISETP.GE.U32.AND P0, PT, R50, UR7, PT ;  /* 0x0000000732007c0c */ /* 0x000fda000bf06070 */
[----:B------:R-:W-:Y:S02]  /*0910*/  @P0 IADD3 R50, R50, -UR7, RZ ;  /* 0x8000000732320c10 */ /* 0x000fe4000fffe0ff */
[----:B------:R-:W-:-:S05]  /*0920*/  @!P1 LOP3.LUT R50, RZ, UR7, RZ, 0x33, !PT ;  /* 0x00000007ff329c12 */ /* 0x000fca000f8e33ff */
[----:B------:R-:W-:-:S07]  /*0930*/  IMAD.MOV.U32 R6, RZ, RZ, R50 ;  /* 0x000000ffff067224 */ /* 0x000fce00078e0032 */
.L_x_356:
[----:B------:R-:W-:Y:S05]  /*0940*/  BSYNC B0 ;  /* 0x0000000000007941 */ /* 0x000fea0003800000 */
.L_x_354:
[----:B------:R-:W1:Y:S01]  /*0950*/  LDC.64 R46, c[0x0][0x230] ;  /* 0x00008c00ff2e7b82 */ /* 0x000e620000000a00 */
[----:B------:R-:W-:Y:S01]  /*0960*/  ULDC.64 UR8, c[0x0][0x238] ;  /* 0x00008e0000087ab9 */ /* 0x000fe20000000a00 */
[----:B------:R-:W-:Y:S01]  /*0970*/  BSSY B0, `(.L_x_357) ;  /* 0x0000025000007945 */ /* 0x000fe20003800000 */
[C---:B-1----:R-:W-:Y:S02]  /*0980*/  IMAD R4, R46.reuse, UR9, RZ ;  /* 0x000000092e047c24 */ /* 0x042fe4000f8e02ff */
[----:B------:R-:W-:-:S04]  /*0990*/  IMAD.WIDE.U32 R48, R46, UR8, RZ ;  /* 0x000000082e307c25 */ /* 0x000fc8000f8e00ff */
[----:B------:R-:W-:Y:S01]  /*09a0*/  IMAD R47, R47, UR8, R4 ;  /* 0x000000082f2f7c24 */ /* 0x000fe2000f8e0204 */
[----:B------:R-:W-:Y:S02]  /*09b0*/  ULDC.64 UR8, c[0x0][0x250] ;  /* 0x0000940000087ab9 */ /* 0x000fe40000000a00 */
[----:B------:R-:W-:Y:S02]  /*09c0*/  IADD3 R30, P1, R6, UR8, RZ ;  /* 0x00000008061e7c10 */ /* 0x000fe4000ff3e0ff */
[----:B------:R-:W-:Y:S02]  /*09d0*/  IADD3 R47, R49, R47, RZ ;  /* 0x0000002f312f7210 */ /* 0x000fe40007ffe0ff */
[----:B------:R-:W-:Y:S02]  /*09e0*/  IADD3.X R31, R7, UR9, RZ, P1, !PT ;  /* 0x00000009071f7c10 */ /* 0x000fe40008ffe4ff */
[----:B------:R-:W-:-:S04]  /*09f0*/  LOP3.LUT R4, R5, R47, RZ, 0xfc, !PT ;  /* 0x0000002f05047212 */ /* 0x000fc800078efcff */
[----:B------:R-:W-:-:S13]  /*0a00*/  ISETP.NE.U32.AND P0, PT, R4, RZ, PT ;  /* 0x000000ff0400720c */ /* 0x000fda0003f05070 */
[----:B------:R-:W-:Y:S05]  /*0a10*/  @!P0 BRA `(.L_x_358) ;  /* 0x00000000001c8947 */ /* 0x000fea0003800000 */
[----:B------:R-:W-:Y:S01]  /*0a20*/  IMAD.MOV.U32 R56, RZ, RZ, R2 ;  /* 0x000000ffff387224 */ /* 0x000fe200078e0002 */
[----:B------:R-:W-:Y:S01]  /*0a30*/  MOV R46, 0xa60 ;  /* 0x00000a60002e7802 */ /* 0x000fe20000000f00 */
[----:B------:R-:W-:-:S07]  /*0a40*/  IMAD.MOV.U32 R50, RZ, RZ, R5 ;  /* 0x000000ffff327224 */ /* 0x000fce00078e0005 */
[----:B0-----:R-:W-:Y:S05]  /*0a50*/  CALL.REL.NOINC `($__internal_6_$__cuda_sm20_div_s64) ;  /* 0x0000005800847944 */ /* 0x001fea0003c00000 */
[----:B------:R-:W-:Y:S01]  /*0a60*/  MOV R28, R50 ;  /* 0x00000032001c7202 */ /* 0x000fe20000000f00 */
[----:B------:R-:W-:Y:S01]  /*0a70*/  IMAD.MOV.U32 R29, RZ, RZ, R51 ;  /* 0x000000ffff1d7224 */ /* 0x000fe200078e0033 */
[----:B------:R-:W-:Y:S06]  /*0a80*/  BRA `(.L_x_359) ;  /* 0x00000000004c7947 */ /* 0x000fec0003800000 */
.L_x_358:
[----:B------:R-:W1:Y:S01]  /*0a90*/  I2F.U32.RP R4, R48 ;  /* 0x0000003000047306 */ /* 0x000e620000209000 */
[----:B------:R-:W-:Y:S01]  /*0aa0*/  ISETP.NE.U32.AND P2, PT, R48, RZ, PT ;  /* 0x000000ff3000720c */ /* 0x000fe20003f45070 */
[----:B------:R-:W-:-:S06]  /*0ab0*/  HFMA2.MMA R29, -RZ, RZ, 0, 0 ;  /* 0x00000000ff1d7435 */ /* 0x000fcc00000001ff */
[----:B-1----:R-:W1:Y:S02]  /*0ac0*/  MUFU.RCP R4, R4 ;  /* 0x0000000400047308 */ /* 0x002e640000001000 */
[----:B-1----:R-:W-:-:S06]  /*0ad0*/  VIADD R6, R4, 0xffffffe ;  /* 0x0ffffffe04067836 */ /* 0x002fcc0000000000 */
[----:B------:R1:W2:Y:S02]  /*0ae0*/  F2I.FTZ.U32.TRUNC.NTZ R7, R6 ;  /* 0x0000000600077305 */ /* 0x0002a4000021f000 */
[----:B-1----:R-:W-:Y:S01]  /*0af0*/  IMAD.MOV.U32 R6, RZ, RZ, RZ ;  /* 0x000000ffff067224 */ /* 0x002fe200078e00ff */
        /* <DEDUP_REMOVED lines=12> */
.L_x_359:
[----:B------:R-:W-:Y:S05]  /*0bc0*/  BSYNC B0 ;  /* 0x0000000000007941 */ /* 0x000fea0003800000 */
.L_x_357:
[----:B------:R-:W1:Y:S01]  /*0bd0*/  LDC.64 R10, c[0x0][0x278] ;  /* 0x00009e00ff0a7b82 */ /* 0x000e620000000a00 */
[----:B------:R-:W-:Y:S01]  /*0be0*/  ULDC.64 UR8, c[0x0][0x248] ;  /* 0x0000920000087ab9 */ /* 0x000fe20000000a00 */
[----:B------:R-:W-:Y:S01]  /*0bf0*/  BSSY B0, `(.L_x_360) ;  /* 0x0000032000007945 */ /* 0x000fe20003800000 */
[----:B------:R-:W-:Y:S01]  /*0c00*/  UIADD3 UR7, UP0, UR8, -0x1, URZ ;  /* 0xffffffff08077890 */ /* 0x000fe2000ff1e03f */
[----:B------:R-:W-:-:S03]  /*0c10*/  MOV R7, RZ ;  /* 0x000000ff00077202 */ /* 0x000fc60000000f00 */
[----:B------:R-:W-:-:S06]  /*0c20*/  UIADD3.X UR8, UR9, -0x1, URZ, UP0, !UPT ;  /* 0xffffffff09087890 */ /* 0x000fcc00087fe43f */
[C---:B-1----:R-:W-:Y:S02]  /*0c30*/  IMAD R4, R10.reuse, UR8, RZ ;  /* 0x000000080a047c24 */ /* 0x042fe4000f8e02ff */
[----:B------:R-:W-:-:S04]  /*0c40*/  IMAD.WIDE.U32 R8, R10, UR7, RZ ;  /* 0x000000070a087c25 */ /* 0x000fc8000f8e00ff */
[----:B------:R-:W-:Y:S01]  /*0c50*/  IMAD R11, R11, UR7, R4 ;  /* 0x000000070b0b7c24 */ /* 0x000fe2000f8e0204 */
[----:B------:R-:W-:Y:S01]  /*0c60*/  ISETP.GT.U32.AND P0, PT, R32, R8, PT ;  /* 0x000000082000720c */ /* 0x000fe20003f04070 */
[----:B------:R-:W-:Y:S02]  /*0c70*/  IMAD.MOV.U32 R4, RZ, RZ, RZ ;  /* 0x000000ffff047224 */ /* 0x000fe400078e00ff */
        /* <DEDUP_REMOVED lines=16> */
[----:B0-----:R-:W-:Y:S05]  /*0d80*/  CALL.REL.NOINC `($__internal_6_$__cuda_sm20_div_s64) ;  /* 0x0000005400b87944 */ /* 0x001fea0003c00000 */
[----:B------:R-:W-:Y:S05]  /*0d90*/  BRA `(.L_x_364) ;  /* 0x0000000000507947 */ /* 0x000fea0003800000 */
.L_x_363:
        /* <DEDUP_REMOVED lines=20> */
.L_x_364:
[----:B------:R-:W-:Y:S05]  /*0ee0*/  BSYNC B1 ;  /* 0x0000000000017941 */ /* 0x000fea0003800000 */
.L_x_362:
[----:B------:R-:W-:-:S04]  /*0ef0*/  IADD3 R4, P0, R50, 0x1, RZ ;  /* 0x0000000132047810 */ /* 0x000fc80007f1e0ff */
[----:B------:R-:W-:-:S09]  /*0f00*/  IADD3.X R7, RZ, R51, RZ, P0, !PT ;  /* 0x00000033ff077210 */ /* 0x000fd200007fe4ff */
.L_x_361:
[----:B------:R-:W-:Y:S05]  /*0f10*/  BSYNC B0 ;  /* 0x0000000000007941 */ /* 0x000fea0003800000 */
.L_x_360:
        /* <DEDUP_REMOVED lines=12> */
[----:B------:R-:W-:Y:S01]  /*0fe0*/  IMAD.MOV.U32 R26, RZ, RZ, R50 ;  /* 0x000000ffff1a7224 */ /* 0x000fe200078e0032 */
[----:B------:R-:W-:Y:S01]  /*0ff0*/  MOV R27, R51 ;  /* 0x00000033001b7202 */ /* 0x000fe20000000f00 */
[----:B------:R-:W-:Y:S06]  /*1000*/  BRA `(.L_x_367) ;  /* 0x0000000000507947 */ /* 0x000fec0003800000 */
.L_x_366:
        /* <DEDUP_REMOVED lines=20> */
.L_x_367:
[----:B------:R-:W-:Y:S05]  /*1150*/  BSYNC B0 ;  /* 0x0000000000007941 */ /* 0x000fea0003800000 */
.L_x_365:
[----:B------:R-:W1:Y:S01]  /*1160*/  LDC.64 R12, c[0x0][0x270] ;  /* 0x00009c00ff0c7b82 */ /* 0x000e620000000a00 */
[----:B------:R-:W-:Y:S01]  /*1170*/  ULDC.64 UR8, c[0x0][0x240] ;  /* 0x0000900000087ab9 */ /* 0x000fe20000000a00 */
[----:B------:R-:W-:Y:S01]  /*1180*/  BSSY B0, `(.L_x_368) ;  /* 0x0000032000007945 */ /* 0x000fe20003800000 */
[----:B------:R-:W-:Y:S01]  /*1190*/  UIADD3 UR7, UP0, UR8, -0x1, URZ ;  /* 0xffffffff08077890 */ /* 0x000fe2000ff1e03f */
[----:B------:R-:W-:-:S03]  /*11a0*/  IMAD.MOV.U32 R9, RZ, RZ, RZ ;  /* 0x000000ffff097224 */ /* 0x000fc600078e00ff */
[----:B------:R-:W-:-:S06]  /*11b0*/  UIADD3.X UR8, UR9, -0x1, URZ, UP0, !UPT ;  /* 0xffffffff09087890 */ /* 0x000fcc00087fe43f */
[C---:B-1----:R-:W-:Y:S02]  /*11c0*/  IMAD R6, R12.reuse, UR8, RZ ;  /* 0x000000080c067c24 */ /* 0x042fe4000f8e02ff */
[----:B------:R-:W-:-:S04]  /*11d0*/  IMAD.WIDE.U32 R10, R12, UR7, RZ ;  /* 0x000000070c0a7c25 */ /* 0x000fc8000f8e00ff */
[----:B------:R-:W-:Y:S01]  /*11e0*/  IMAD R13, R13, UR7, R6 ;  /* 0x000000070d0d7c24 */ /* 0x000fe2000f8e0206 */
[----:B------:R-:W-:Y:S01]  /*11f0*/  ISETP.GT.U32.AND P0, PT, R30, R10, PT ;  /* 0x0000000a1e00720c */ /* 0x000fe20003f04070 */
[----:B------:R-:W-:-:S03]  /*1200*/  IMAD.MOV.U32 R6, RZ, RZ, RZ ;  /* 0x000000ffff067224 */ /* 0x000fc600078e00ff */
[----:B------:R-:W-:-:S04]  /*1210*/  IADD3 R13, R11, R13, RZ ;  /* 0x0000000d0b0d7210 */ /* 0x000fc80007ffe0ff */
        /* <DEDUP_REMOVED lines=15> */
[----:B0-----:R-:W-:Y:S05]  /*1310*/  CALL.REL.NOINC `($__internal_6_$__cuda_sm20_div_s64) ;  /* 0x0000005000547944 */ /* 0x001fea0003c00000 */
[----:B------:R-:W-:Y:S05]  /*1320*/  BRA `(.L_x_372) ;  /* 0x0000000000507947 */ /* 0x000fea0003800000 */
.L_x_371:
[----:B------:R-:W-:Y:S01]  /*1330*/  ULDC UR7, c[0x0][0x260] ;  /* 0x0000980000077ab9 */ /* 0x000fe20000000800 */
[----:B------:R-:W-:Y:S01]  /*1340*/  IMAD.MOV.U32 R51, RZ, RZ, RZ ;  /* 0x000000ffff337224 */ /* 0x000fe200078e00ff */
[----:B------:R-:W1:Y:S01]  /*1350*/  I2F.U32.RP R6, UR7 ;  /* 0x0000000700067d06 */ /* 0x000e620008209000 */
[----:B------:R-:W-:-:S07]  /*1360*/  ISETP.NE.U32.AND P2, PT, RZ, UR7, PT ;  /* 0x00000007ff007c0c */ /* 0x000fce000bf45070 */
[----:B-1----:R-:W1:Y:S02]  /*1370*/  MUFU.RCP R6, R6 ;  /* 0x0000000600067308 */ /* 0x002e640000001000 */
[----:B-1----:R-:W-:-:S06]  /*1380*/  IADD3 R8, R6, 0xffffffe, RZ ;  /* 0x0ffffffe06087810 */ /* 0x002fcc0007ffe0ff */
        /* <DEDUP_REMOVED lines=14> */
.L_x_372:
[----:B------:R-:W-:Y:S05]  /*1470*/  BSYNC B1 ;  /* 0x0000000000017941 */ /* 0x000fea0003800000 */
.L_x_370:
[----:B------:R-:W-:-:S05]  /*1480*/  IADD3 R6, P0, R50, 0x1, RZ ;  /* 0x0000000132067810 */ /* 0x000fca0007f1e0ff */
[----:B------:R-:W-:-:S08]  /*1490*/  IMAD.X R9, RZ, RZ, R51, P0 ;  /* 0x000000ffff097224 */ /* 0x000fd000000e0633 */
.L_x_369:
[----:B------:R-:W-:Y:S05]  /*14a0*/  BSYNC B0 ;  /* 0x0000000000007941 */ /* 0x000fea0003800000 */
.L_x_368:
        /* <DEDUP_REMOVED lines=12> */
[----:B------:R-:W-:Y:S05]  /*1570*/  BRA `(.L_x_375) ;  /* 0x0000000000507947 */ /* 0x000fea0003800000 */
.L_x_374:
        /* <DEDUP_REMOVED lines=20> */
.L_x_375:
[----:B------:R-:W-:Y:S05]  /*16c0*/  BSYNC B0 ;  /* 0x0000000000007941 */ /* 0x000fea0003800000 */
.L_x_373:
[----:B------:R-:W-:Y:S01]  /*16d0*/  IADD3 R11, P0, R50, 0x1, RZ ;  /* 0x00000001320b7810 */ /* 0x000fe20007f1e0ff */
[----:B------:R-:W-:Y:S01]  /*16e0*/  ULDC.64 UR8, c[0x0][0x280] ;  /* 0x0000a00000087ab9 */ /* 0x000fe20000000a00 */
[----:B------:R-:W-:Y:S01]  /*16f0*/  BSSY B1, `(.L_x_376) ;  /* 0x00004c2000017945 */ /* 0x000fe20003800000 */
[----:B------:R-:W-:Y:S02]  /*1700*/  CS2R R24, SRZ ;  /* 0x0000000000187805 */ /* 0x000fe4000001ff00 */
        /* <DEDUP_REMOVED lines=8> */
[----:B------:R-:W-:-:S07]  /*1790*/  CS2R R24, SRZ ;  /* 0x0000000000187805 */ /* 0x000fce000001ff00 */
.L_x_461:
        /* <DEDUP_REMOVED lines=14> */
[----:B------:R-:W-:Y:S02]  /*1880*/  BSSY B2, `(.L_x_380) ;  /* 0x0000026000027945 */ /* 0x000fe40003800000 */
[----:B------:R-:W-:Y:S02]  /*1890*/  IMAD.X R10, RZ, RZ, ~R9, P0 ;  /* 0x000000ffff0a7224 */ /* 0x000fe400000e0e09 */
[----:B------:R-:W-:-:S04]  /*18a0*/  IMAD.WIDE.U32 R22, R13, UR8, R30 ;  /* 0x000000080d167c25 */ /* 0x000fc8000f8e001e */
[----:B------:R-:W-:-:S04]  /*18b0*/  IMAD R10, R10, UR8, RZ ;  /* 0x000000080a0a7c24 */ /* 0x000fc8000f8e02ff */
[----:B------:R-:W-:-:S05]  /*18c0*/  IMAD R13, R13, UR9, R10 ;  /* 0x000000090d0d7c24 */ /* 0x000fca000f8e020a */
[----:B------:R-:W-:-:S04]  /*18d0*/  IADD3 R10, R23, R13, RZ ;  /* 0x0000000d170a7210 */ /* 0x000fc80007ffe0ff */
        /* <DEDUP_REMOVED lines=9> */
[----:B0-----:R-:W-:Y:S05]  /*1970*/  CALL.REL.NOINC `($__internal_7_$__cuda_sm20_rem_s64) ;  /* 0x0000005000087944 */ /* 0x001fea0003c00000 */
[----:B------:R-:W-:Y:S01]  /*1980*/  IMAD.MOV.U32 R20, RZ, RZ, R40 ;  /* 0x000000ffff147224 */ /* 0x000fe200078e0028 */
[----:B------:R-:W-:Y:S01]  /*1990*/  MOV R21, R41 ;  /* 0x0000002900157202 */ /* 0x000fe20000000f00 */
[----:B------:R-:W-:Y:S06]  /*19a0*/  BRA `(.L_x_382) ;  /* 0x00000000004c7947 */ /* 0x000fec0003800000 */
.L_x_381:
        /* <DEDUP_REMOVED lines=18> */
[----:B------:R-:W-:-:S07]  /*1ad0*/  @!P2 LOP3.LUT R20, RZ, UR7, RZ, 0x33, !PT ;  /* 0x00000007ff14ac12 */ /* 0x000fce000f8e33ff */
.L_x_382:
[----:B------:R-:W-:Y:S05]  /*1ae0*/  BSYNC B2 ;  /* 0x0000000000027941 */ /* 0x000fea0003800000 */
.L_x_380:
[----:B------:R-:W-:Y:S01]  /*1af0*/  ULDC.64 UR8, c[0x0][0x288] ;  /* 0x0000a20000087ab9 */ /* 0x000fe20000000a00 */
[----:B------:R-:W-:Y:S01]  /*1b00*/  IADD3 R13, P1, -R26, -0x2, RZ ;  /* 0xfffffffe1a0d7810 */ /* 0x000fe20007f3e1ff */
[----:B------:R-:W-:Y:S01]  /*1b10*/  ULOP3.LUT UR7, URZ, UR8, URZ, 0x33, !UPT ;  /* 0x000000083f077292 */ /* 0x000fe2000f8e333f */
[----:B------:R-:W-:Y:S01]  /*1b20*/  LOP3.LUT R14, RZ, R4, RZ, 0x33, !PT ;  /* 0x00000004ff0e7212 */ /* 0x000fe200078e33ff */
[----:B------:R-:W-:Y:S01]  /*1b30*/  ULOP3.LUT UR8, URZ, UR9, URZ, 0x33, !UPT ;  /* 0x000000093f087292 */ /* 0x000fe2000f8e333f */
[----:B------:R-:W-:Y:S01]  /*1b40*/  IADD3.X R12, ~R27, -0x1, RZ, P1, !PT ;  /* 0xffffffff1b0c7810 */ /* 0x000fe20000ffe5ff */
[----:B------:R-:W-:Y:S02]  /*1b50*/  BSSY B2, `(.L_x_383) ;  /* 0x00001e8000027945 */ /* 0x000fe40003800000 */
[----:B------:R-:W-:-:S04]  /*1b60*/  ISETP.GT.U32.AND P1, PT, R13, UR7, PT ;  /* 0x000000070d007c0c */ /* 0x000fc8000bf24070 */
[----:B------:R-:W-:Y:S02]  /*1b70*/  ISETP.GT.AND.EX P1, PT, R12, UR8, PT, P1 ;  /* 0x000000080c007c0c */ /* 0x000fe4000bf24310 */
[----:B------:R-:W-:Y:S02]  /*1b80*/  MOV R12, R4 ;  /* 0x00000004000c7202 */ /* 0x000fe40000000f00 */
[----:B------:R-:W-:-:S05]  /*1b90*/  SEL R13, R13, UR7, P1 ;  /* 0x000000070d0d7c07 */ /* 0x000fca0008800000 */
[----:B------:R-:W-:Y:S02]  /*1ba0*/  IMAD.IADD R14, R14, 0x1, -R13 ;  /* 0x000000010e0e7824 */ /* 0x000fe400078e0a0d */
[----:B------:R-:W-:-:S03]  /*1bb0*/  IMAD.MOV.U32 R13, RZ, RZ, R7 ;  /* 0x000000ffff0d7224 */ /* 0x000fc600078e0007 */
[----:B------:R-:W-:-:S04]  /*1bc0*/  LOP3.LUT R14, R14, 0x3, RZ, 0xc0, !PT ;  /* 0x000000030e0e7812 */ /* 0x000fc800078ec0ff */
[----:B------:R-:W-:-:S04]  /*1bd0*/  ISETP.NE.U32.AND P1, PT, R14, RZ, PT ;  /* 0x000000ff0e00720c */ /* 0x000fc80003f25070 */
[----:B------:R-:W-:-:S13]  /*1be0*/  ISETP.NE.AND.EX P1, PT, RZ, RZ, PT, P1 ;  /* 0x000000ffff00720c */ /* 0x000fda0003f25310 */
[----:B------:R-:W-:Y:S05]  /*1bf0*/  @!P1 BRA `(.L_x_384) ;  /* 0x0000001c00749947 */ /* 0x000fea0003800000 */
[----:B------:R-:W-:Y:S01]  /*1c00*/  ISETP.NE.U32.AND P1, PT, R20, RZ, PT ;  /* 0x000000ff1400720c */ /* 0x000fe20003f25070 */
[----:B------:R-:W-:Y:S03]  /*1c10*/  BSSY B3, `(.L_x_385) ;  /* 0x0000099000037945 */ /* 0x000fe60003800000 */
[----:B------:R-:W-:-:S13]  /*1c20*/  ISETP.NE.AND.EX P1, PT, R21, RZ, PT, P1 ;  /* 0x000000ff1500720c */ /* 0x000fda0003f25310 */
        /* <DEDUP_REMOVED lines=20> */
[----:B------:R-:W-:-:S04]  /*1d70*/  ISETP.NE.U32.AND P2, PT, R40, RZ, PT ;  /* 0x000000ff2800720c */ /* 0x000fc80003f45070 */
[----:B------:R-:W-:Y:S01]  /*1d80*/  ISETP.NE.AND.EX P2, PT, R41, RZ, PT, P2 ;  /* 0x000000ff2900720c */ /* 0x000fe20003f45320 */
[----:B------:R-:W-:-:S12]  /*1d90*/  BRA `(.L_x_389) ;  /* 0x0000000000507947 */ /* 0x000fd80003800000 */
.L_x_388:
[----:B------:R-:W-:Y:S02]  /*1da0*/  ULDC UR7, c[0x0][0x278] ;  /* 0x00009e0000077ab9 */ /* 0x000fe40000000800 */
[----:B------:R-:W1:Y:S01]  /*1db0*/  I2F.U32.RP R13, UR7 ;  /* 0x00000007000d7d06 */ /* 0x000e620008209000 */
[----:B------:R-:W-:-:S07]  /*1dc0*/  ISETP.NE.U32.AND P3, PT, RZ, UR7, PT ;  /* 0x00000007ff007c0c */ /* 0x000fce000bf65070 */
[----:B-1----:R-:W1:Y:S02]  /*1dd0*/  MUFU.RCP R13, R13 ;  /* 0x0000000d000d7308 */ /* 0x002e640000001000 */
[----:B-1----:R-:W-:-:S06]  /*1de0*/  VIADD R18, R13, 0xffffffe ;  /* 0x0ffffffe0d127836 */ /* 0x002fcc0000000000 */
[----:B------:R1:W2:Y:S02]  /*1df0*/  F2I.FTZ.U32.TRUNC.NTZ R19, R18 ;  /* 0x0000001200137305 */ /* 0x0002a4000021f000 */
[----:B-1----:R-:W-:Y:S01]  /*1e00*/  IMAD.MOV.U32 R18, RZ, RZ, RZ ;  /* 0x000000ffff127224 */ /* 0x002fe200078e00ff */
        /* <DEDUP_REMOVED lines=13> */
.L_x_389:
[----:B------:R-:W-:Y:S05]  /*1ee0*/  BSYNC B4 ;  /* 0x0000000000047941 */ /* 0x000fea0003800000 */
.L_x_387:
        /* <DEDUP_REMOVED lines=10> */
[----:B------:R-:W-:Y:S01]  /*1f90*/  MOV R18, R50 ;  /* 0x0000003200127202 */ /* 0x000fe20000000f00 */
[----:B------:R-:W-:Y:S01]  /*1fa0*/  IMAD.MOV.U32 R19, RZ, RZ, R51 ;  /* 0x000000ffff137224 */ /* 0x000fe200078e0033 */
[----:B------:R-:W-:Y:S06]  /*1fb0*/  BRA `(.L_x_392) ;  /* 0x0000000000547947 */ /* 0x000fec0003800000 */
.L_x_391:
        /* <DEDUP_REMOVED lines=18> */
[----:B------:R-:W-:Y:S01]  /*20e0*/  @P3 VIADD R15, R15, 0x1 ;  /* 0x000000010f0f3836 */ /* 0x000fe20000000000 */
[----:B------:R-:W-:-:S04]  /*20f0*/  @!P4 LOP3.LUT R15, RZ, UR7, RZ, 0x33, !PT ;  /* 0x00000007ff0fcc12 */ /* 0x000fc8000f8e33ff */
[----:B------:R-:W-:-:S07]  /*2100*/  MOV R18, R15 ;  /* 0x0000000f00127202 */ /* 0x000fce0000000f00 */
.L_x_392:
[----:B------:R-:W-:Y:S05]  /*2110*/  BSYNC B4 ;  /* 0x0000000000047941 */ /* 0x000fea0003800000 */
.L_x_390:
        /* <DEDUP_REMOVED lines=9> */
[----:B------:R-:W-:Y:S05]  /*21b0*/  BRA `(.L_x_395) ;  /* 0x0000000000507947 */ /* 0x000fea0003800000 */
.L_x_394:
        /* <DEDUP_REMOVED lines=20> */
.L_x_395:
[----:B------:R-:W-:Y:S05]  /*2300*/  BSYNC B4 ;  /* 0x0000000000047941 */ /* 0x000fea0003800000 */
.L_x_393:
        /* <DEDUP_REMOVED lines=18> */
[----:B------:R-:W-:Y:S02]  /*2430*/  IMAD.MOV.U32 R17, RZ, RZ, R7 ;  /* 0x000000ffff117224 */ /* 0x000fe400078e0007 */
[----:B------:R-:W-:Y:S02]  /*2440*/  IMAD R15, R12, UR10, RZ ;  /* 0x0000000a0c0f7c24 */ /* 0x000fe4000f8e02ff */
[----:B------:R-:W-:-:S02]  /*2450*/  IMAD.MOV.U32 R12, RZ, RZ, R6 ;  /* 0x000000ffff0c7224 */ /* 0x000fc400078e0006 */
[C---:B------:R-:W-:Y:S01]  /*2460*/  IMAD R15, R16.reuse, UR11, R15 ;  /* 0x0000000b100f7c24 */ /* 0x040fe2000f8e020f */
[----:B0-----:R-:W-:Y:S01]  /*2470*/  R2UR UR11, R37 ;  /* 0x00000000250b72ca */ /* 0x001fe200000e0000 */
[----:B------:R-:W-:Y:S01]  /*2480*/  IMAD.WIDE.U32 R12, R16, UR10, R12 ;  /* 0x0000000a100c7c25 */ /* 0x000fe2000f8e000c */
[----:B------:R-:W-:-:S03]  /*2490*/  R2UR UR10, R36 ;  /* 0x00000000240a72ca */ /* 0x000fc600000e0000 */
[----:B------:R-:W-:Y:S01]  /*24a0*/  IMAD.MOV.U32 R16, RZ, RZ, R4 ;  /* 0x000000ffff107224 */ /* 0x000fe200078e0004 */
[----:B------:R-:W-:Y:S01]  /*24b0*/  IADD3 R13, R13, R15, RZ ;  /* 0x0000000f0d0d7210 */ /* 0x000fe20007ffe0ff */
[C---:B------:R-:W-:Y:S02]  /*24c0*/  IMAD R19, R34.reuse, UR9, R19 ;  /* 0x0000000922137c24 */ /* 0x040fe4000f8e0213 */
        /* <DEDUP_REMOVED lines=9> */
[----:B------:R-:W-:-:S06]  /*2560*/  LEA.HI.X R13, R16, UR9, R13, 0x3, P1 ;  /* 0x00000009100d7c11 */ /* 0x000fcc00088f1c0d */
[----:B------:R-:W2:Y:S02]  /*2570*/  LDG.E.64 R12, desc[UR10][R12.64] ;  /* 0x0000000a0c0c7981 */ /* 0x000ea4000c1e1b00 */
[----:B--2---:R-:W-:Y:S01]  /*2580*/  FADD.FTZ R24, R24, R12 ;  /* 0x0000000c18187221 */ /* 0x004fe20000010000 */
[----:B------:R-:W-:-:S07]  /*2590*/  FADD.FTZ R25, R25, R13 ;  /* 0x0000000d19197221 */ /* 0x000fce0000010000 */
.L_x_386:
[----:B------:R-:W-:Y:S05]  /*25a0*/  BSYNC B3 ;  /* 0x0000000000037941 */ /* 0x000fea0003800000 */
.L_x_385:
        /* <DEDUP_REMOVED lines=9> */
[----:B------:R-:W1:Y:S01]  /*2640*/  LDC.64 R12, c[0x0][0x268] ;  /* 0x00009a00ff0c7b82 */ /* 0x000e620000000a00 */
[----:B------:R-:W-:Y:S01]  /*2650*/  ULDC.64 UR8, c[0x0][0x268] ;  /* 0x00009a0000087ab9 */ /* 0x000fe20000000a00 */
[----:B------:R-:W-:Y:S01]  /*2660*/  ULDC UR7, c[0x0][0x27c] ;  /* 0x00009f0000077ab9 */ /* 0x000fe20000000800 */
[----:B------:R-:W-:Y:S01]  /*2670*/  IMAD R15, R7, UR8, RZ ;  /* 0x00000008070f7c24 */ /* 0x000fe2000f8e02ff */
[----:B------:R-:W-:Y:S03]  /*2680*/  BSSY B4, `(.L_x_398) ;  /* 0x0000027000047945 */ /* 0x000fe60003800000 */
[C---:B------:R-:W-:Y:S02]  /*2690*/  IMAD R15, R4.reuse, UR9, R15 ;  /* 0x00000009040f7c24 */ /* 0x040fe4000f8e020f */
[----:B-1----:R-:W-:-:S04]  /*26a0*/  IMAD.WIDE.U32 R12, R4, UR8, R12 ;  /* 0x00000008040c7c25 */ /* 0x002fc8000f8e000c */
[----:B------:R-:W-:Y:S01]  /*26b0*/  IMAD.IADD R13, R13, 0x1, R15 ;  /* 0x000000010d0d7824 */ /* 0x000fe200078e020f */
[----:B------:R-:W-:-:S05]  /*26c0*/  IADD3 R12, P1, R32, -R12, RZ ;  /* 0x8000000c200c7210 */ /* 0x000fca0007f3e0ff */
[----:B------:R-:W-:-:S05]  /*26d0*/  IMAD.X R13, R33, 0x1, ~R13, P1 ;  /* 0x00000001210d7824 */ /* 0x000fca00008e0e0d */
        /* <DEDUP_REMOVED lines=9> */
[----:B0-----:R-:W-:Y:S05]  /*2770*/  CALL.REL.NOINC `($__internal_7_$__cuda_sm20_rem_s64) ;  /* 0x0000004000887944 */ /* 0x001fea0003c00000 */
[----:B------:R-:W-:-:S04]  /*2780*/  ISETP.NE.U32.AND P2, PT, R40, RZ, PT ;  /* 0x000000ff2800720c */ /* 0x000fc80003f45070 */
[----:B------:R-:W-:Y:S01]  /*2790*/  ISETP.NE.AND.EX P2, PT, R41, RZ, PT, P2 ;  /* 0x000000ff2900720c */ /* 0x000fe20003f45320 */
[----:B------:R-:W-:-:S12]  /*27a0*/  BRA `(.L_x_400) ;  /* 0x0000000000507947 */ /* 0x000fd80003800000 */
.L_x_399:
        /* <DEDUP_REMOVED lines=20> */
.L_x_400:
[----:B------:R-:W-:Y:S05]  /*28f0*/  BSYNC B4 ;  /* 0x0000000000047941 */ /* 0x000fea0003800000 */
.L_x_398:
        /* <DEDUP_REMOVED lines=13> */
.L_x_402:
        /* <DEDUP_REMOVED lines=20> */
.L_x_403:
[----:B------:R-:W-:Y:S05]  /*2b10*/  BSYNC B4 ;  /* 0x0000000000047941 */ /* 0x000fea0003800000 */
.L_x_401:
        /* <DEDUP_REMOVED lines=10> */
.L_x_405:
        /* <DEDUP_REMOVED lines=20> */
.L_x_406:
[----:B------:R-:W-:Y:S05]  /*2d00*/  BSYNC B4 ;  /* 0x0000000000047941 */ /* 0x000fea0003800000 */
.L_x_404:
        /* <DEDUP_REMOVED lines=14> */
[----:B------:R-:W-:Y:S01]  /*2df0*/  ULDC.64 UR8, c[0x0][0x280] ;  /* 0x0000a00000087ab9 */ /* 0x000fe20000000a00 */
[----:B------:R-:W-:-:S04]  /*2e00*/  IMAD.WIDE.U32 R18, R34, UR10, RZ ;  /* 0x0000000a22127c25 */ /* 0x000fc8000f8e00ff */
[----:B------:R-:W-:Y:S02]  /*2e10*/  IMAD.IADD R12, R17, 0x1, R13 ;  /* 0x00000001110c7824 */ /* 0x000fe400078e020d */
[----:B------:R-:W-:Y:S01]  /*2e20*/  IMAD R13, R35, UR10, RZ ;  /* 0x0000000a230d7c24 */ /* 0x000fe2000f8e02ff */
[----:B0-----:R-:W-:Y:S01]  /*2e30*/  R2UR UR10, R36 ;  /* 0x00000000240a72ca */ /* 0x001fe200000e0000 */
[----:B------:R-:W-:Y:S01]  /*2e40*/  IMAD R15, R12, UR8, RZ ;  /* 0x000000080c0f7c24 */ /* 0x000fe2000f8e02ff */
[----:B------:R-:W-:Y:S01]  /*2e50*/  MOV R12, R6 ;  /* 0x00000006000c7202 */ /* 0x000fe20000000f00 */
[----:B------:R-:W-:Y:S01]  /*2e60*/  IMAD R17, R34, UR11, R13 ;  /* 0x0000000b22117c24 */ /* 0x000fe2000f8e020d */
[----:B------:R-:W-:Y:S01]  /*2e70*/  R2UR UR11, R37 ;  /* 0x00000000250b72ca */ /* 0x000fe200000e0000 */
[----:B------:R-:W-:Y:S02]  /*2e80*/  IMAD.MOV.U32 R13, RZ, RZ, R9 ;  /* 0x000000ffff0d7224 */ /* 0x000fe400078e0009 */
[----:B------:R-:W-:-:S02]  /*2e90*/  IMAD R15, R16, UR9, R15 ;  /* 0x00000009100f7c24 */ /* 0x000fc4000f8e020f */
[----:B------:R-:W-:Y:S01]  /*2ea0*/  IMAD.WIDE.U32 R12, R16, UR8, R12 ;  /* 0x00000008100c7c25 */ /* 0x000fe2000f8e000c */
[----:B------:R-:W-:-:S03]  /*2eb0*/  ULDC.64 UR8, c[0x0][0x288] ;  /* 0x0000a20000087ab9 */ /* 0x000fc60000000a00 */
[----:B------:R-:W-:Y:S01]  /*2ec0*/  IMAD.IADD R19, R17, 0x1, R19 ;  /* 0x0000000111137824 */ /* 0x000fe200078e0213 */
[----:B------:R-:W-:Y:S01]  /*2ed0*/  IADD3 R13, R13, R15, RZ ;  /* 0x0000000f0d0d7210 */ /* 0x000fe20007ffe0ff */
[----:B------:R-:W-:-:S04]  /*2ee0*/  IMAD.WIDE.U32 R16, R12, UR8, R18 ;  /* 0x000000080c107c25 */ /* 0x000fc8000f8e0012 */
[----:B------:R-:W-:Y:S01]  /*2ef0*/  IMAD R15, R13, UR8, RZ ;  /* 0x000000080d0f7c24 */ /* 0x000fe2000f8e02ff */
[----:B------:R-:W-:-:S03]  /*2f00*/  IADD3 R13, P1, R4, R16, RZ ;  /* 0x00000010040d7210 */ /* 0x000fc60007f3e0ff */
[----:B------:R-:W-:Y:S01]  /*2f10*/  IMAD R16, R12, UR9, R15 ;  /* 0x000000090c107c24 */ /* 0x000fe2000f8e020f */
[----:B------:R-:W-:Y:S02]  /*2f20*/  ULDC.64 UR8, c[0x0][0x218] ;  /* 0x0000860000087ab9 */ /* 0x000fe40000000a00 */
[----:B------:R-:W-:Y:S02]  /*2f30*/  LEA R12, P2, R13, UR8, 0x3 ;  /* 0x000000080d0c7c11 */ /* 0x000fe4000f8418ff */
[----:B------:R-:W-:-:S04]  /*2f40*/  IADD3.X R16, R7, R17, R16, P1, !PT ;  /* 0x0000001107107210 */ /* 0x000fc80000ffe410 */
[----:B------:R-:W-:-:S06]  /*2f50*/  LEA.HI.X R13, R13, UR9, R16, 0x3, P2 ;  /* 0x000000090d0d7c11 */ /* 0x000fcc00090f1c10 */
[----:B------:R-:W2:Y:S02]  /*2f60*/  LDG.E.64 R12, desc[UR10][R12.64+0x8] ;  /* 0x0000080a0c0c7981 */ /* 0x000ea4000c1e1b00 */
[----:B--2---:R-:W-:Y:S01]  /*2f70*/  FADD.FTZ R24, R24, R12 ;  /* 0x0000000c18187221 */ /* 0x004fe20000010000 */
[----:B------:R-:W-:-:S07]  /*2f80*/  FADD.FTZ R25, R25, R13 ;  /* 0x0000000d19197221 */ /* 0x000fce0000010000 */
.L_x_397:
[----:B------:R-:W-:Y:S05]  /*2f90*/  BSYNC B3 ;  /* 0x0000000000037941 */ /* 0x000fea0003800000 */
.L_x_396:
[----:B------:R-:W-:Y:S02]  /*2fa0*/  ISETP.NE.U32.AND P1, PT, R14, 0x2, PT ;  /* 0x000000020e00780c */ /* 0x000fe40003f25070 */
[----:B------:R-:W-:Y:S02]  /*2fb0*/  IADD3 R12, P2, R4, 0x2, RZ ;  /* 0x00000002040c7810 */ /* 0x000fe40007f5e0ff */
[----:B------:R-:W-:-:S03]  /*2fc0*/  ISETP.NE.AND.EX P1, PT, RZ, RZ, PT, P1 ;  /* 0x000000ffff00720c */ /* 0x000fc60003f25310 */
[----:B------:R-:W-:-:S10]  /*2fd0*/  IMAD.X R13, RZ, RZ, R7, P2 ;  /* 0x000000ffff0d7224 */ /* 0x000fd400010e0607 */
[----:B------:R-:W-:Y:S05]  /*2fe0*/  @!P1 BRA `(.L_x_384) ;  /* 0x0000000800789947 */ /* 0x000fea0003800000 */
[----:B------:R-:W-:Y:S02]  /*2ff0*/  ISETP.NE.U32.AND P1, PT, R20, RZ, PT ;  /* 0x000000ff1400720c */ /* 0x000fe40003f25070 */
[----:B------:R-:W-:Y:S02]  /*3000*/  IADD3 R12, P2, R4, 0x3, RZ ;  /* 0x00000003040c7810 */ /* 0x000fe40007f5e0ff */
[----:B------:R-:W-:-:S03]  /*3010*/  ISETP.NE.AND.EX P1, PT, R21, RZ, PT, P1 ;  /* 0x000000ff1500720c */ /* 0x000fc60003f25310 */
[----:B------:R-:W-:-:S10]  /*3020*/  IMAD.X R13, RZ, RZ, R7, P2 ;  /* 0x000000ffff0d7224 */ /* 0x000fd400010e0607 */
[----:B------:R-:W-:Y:S05]  /*3030*/  @P1 BRA `(.L_x_384) ;  /* 0x0000000800641947 */ /* 0x000fea0003800000 */
[----:B------:R-:W1:Y:S01]  /*3040*/  LDC.64 R12, c[0x0][0x268] ;  /* 0x00009a00ff0c7b82 */ /* 0x000e620000000a00 */
[----:B------:R-:W-:Y:S01]  /*3050*/  ULDC.64 UR8, c[0x0][0x268] ;  /* 0x00009a0000087ab9 */ /* 0x000fe20000000a00 */
[----:B------:R-:W-:Y:S01]  /*3060*/  ULDC UR7, c[0x0][0x27c] ;  /* 0x00009f0000077ab9 */ /* 0x000fe20000000800 */
[----:B------:R-:W-:Y:S01]  /*3070*/  IMAD R15, R7, UR8, RZ ;  /* 0x00000008070f7c24 */ /* 0x000fe2000f8e02ff */
[----:B------:R-:W-:Y:S03]  /*3080*/  BSSY B3, `(.L_x_407) ;  /* 0x0000027000037945 */ /* 0x000fe60003800000 */
[C---:B------:R-:W-:Y:S02]  /*3090*/  IMAD R15, R4.reuse, UR9, R15 ;  /* 0x00000009040f7c24 */ /* 0x040fe4000f8e020f */
[----:B-1----:R-:W-:-:S03]  /*30a0*/  IMAD.WIDE.U32 R12, R4, UR8, R12 ;  /* 0x00000008040c7c25 */ /* 0x002fc6000f8e000c */
[----:B------:R-:W-:Y:S02]  /*30b0*/  IADD3 R14, P1, P2, R32, -UR8, -R12 ;  /* 0x80000008200e7c10 */ /* 0x000fe4000fa3e80c */
[----:B------:R-:W-:-:S04]  /*30c0*/  IADD3 R15, R13, R15, RZ ;  /* 0x0000000f0d0f7210 */ /* 0x000fc80007ffe0ff */
[----:B------:R-:W-:-:S04]  /*30d0*/  IADD3.X R15, R33, ~UR9, ~R15, P1, P2 ;  /* 0x80000009210f7c10 */ /* 0x000fc80008fe4c0f */
        /* <DEDUP_REMOVED lines=13> */
.L_x_408:
[----:B------:R-:W-:Y:S01]  /*31b0*/  ULDC UR7, c[0x0][0x278] ;  /* 0x00009e0000077ab9 */ /* 0x000fe20000000800 */
[----:B------:R-:W-:Y:S01]  /*31c0*/  IMAD.MOV.U32 R12, RZ, RZ, RZ ;  /* 0x000000ffff0c7224 */ /* 0x000fe200078e00ff */
[----:B------:R-:W1:Y:S01]  /*31d0*/  I2F.U32.RP R16, UR7 ;  /* 0x0000000700107d06 */ /* 0x000e620008209000 */
[----:B------:R-:W-:-:S07]  /*31e0*/  ISETP.NE.U32.AND P3, PT, RZ, UR7, PT ;  /* 0x00000007ff007c0c */ /* 0x000fce000bf65070 */
[----:B-1----:R-:W1:Y:S02]  /*31f0*/  MUFU.RCP R16, R16 ;  /* 0x0000001000107308 */ /* 0x002e640000001000 */
[----:B-1----:R-:W-:-:S06]  /*3200*/  VIADD R17, R16, 0xffffffe ;  /* 0x0ffffffe10117836 */ /* 0x002fcc0000000000 */
[----:B------:R-:W1:Y:S02]  /*3210*/  F2I.FTZ.U32.TRUNC.NTZ R13, R17 ;  /* 0x00000011000d7305 */ /* 0x000e64000021f000 */
        /* <DEDUP_REMOVED lines=13> */
.L_x_409:
[----:B------:R-:W-:Y:S05]  /*32f0*/  BSYNC B3 ;  /* 0x0000000000037941 */ /* 0x000fea0003800000 */
.L_x_407:
[----:B------:R-:W-:-:S05]  /*3300*/  IADD3 R12, P3, R4, 0x3, RZ ;  /* 0x00000003040c7810 */ /* 0x000fca0007f7e0ff */
[----:B------:R-:W-:Y:S01]  /*3310*/  IMAD.X R13, RZ, RZ, R7, P3 ;  /* 0x000000ffff0d7224 */ /* 0x000fe200018e0607 */
[----:B------:R-:W-:Y:S07]  /*3320*/  @P2 BRA `(.L_x_384) ;  /* 0x0000000400a82947 */ /* 0x000fee0003800000 */
        /* <DEDUP_REMOVED lines=9> */
[----:B------:R-:W-:Y:S02]  /*33c0*/  IMAD.MOV.U32 R12, RZ, RZ, R50 ;  /* 0x000000ffff0c7224 */ /* 0x000fe400078e0032 */
[----:B------:R-:W-:Y:S01]  /*33d0*/  IMAD.MOV.U32 R13, RZ, RZ, R51 ;  /* 0x000000ffff0d7224 */ /* 0x000fe200078e0033 */
[----:B------:R-:W-:Y:S06]  /*33e0*/  BRA `(.L_x_412) ;  /* 0x0000000000507947 */ /* 0x000fec0003800000 */
.L_x_411:
[----:B------:R-:W-:Y:S02]  /*33f0*/  ULDC UR7, c[0x0][0x270] ;  /* 0x00009c0000077ab9 */ /* 0x000fe40000000800 */
        /* <DEDUP_REMOVED lines=19> */
.L_x_412:
[----:B------:R-:W-:Y:S05]  /*3530*/  BSYNC B3 ;  /* 0x0000000000037941 */ /* 0x000fea0003800000 */
.L_x_410:
        /* <DEDUP_REMOVED lines=10> */
.L_x_414:
        /* <DEDUP_REMOVED lines=20> */
.L_x_415:
[----:B------:R-:W-:Y:S05]  /*3720*/  BSYNC B3 ;  /* 0x0000000000037941 */ /* 0x000fea0003800000 */
.L_x_413:
        /* <DEDUP_REMOVED lines=10> */
[----:B------:R-:W-:-:S04]  /*37d0*/  IMAD.WIDE.U32 R16, R34, UR10, RZ ;  /* 0x0000000a22107c25 */ /* 0x000fc8000f8e00ff */
[----:B------:R-:W-:Y:S02]  /*37e0*/  IMAD R15, R12, UR8, RZ ;  /* 0x000000080c0f7c24 */ /* 0x000fe4000f8e02ff */
[----:B------:R-:W-:Y:S02]  /*37f0*/  IMAD.MOV.U32 R12, RZ, RZ, R50 ;  /* 0x000000ffff0c7224 */ /* 0x000fe400078e0032 */
[C---:B------:R-:W-:Y:S02]  /*3800*/  IMAD R15, R14.reuse, UR9, R15 ;  /* 0x000000090e0f7c24 */ /* 0x040fe4000f8e020f */
[----:B------:R-:W-:Y:S01]  /*3810*/  IMAD.WIDE.U32 R12, R14, UR8, R12 ;  /* 0x000000080e0c7c25 */ /* 0x000fe2000f8e000c */
[----:B------:R-:W-:-:S03]  /*3820*/  ULDC.64 UR8, c[0x0][0x280] ;  /* 0x0000a00000087ab9 */ /* 0x000fc60000000a00 */
[----:B------:R-:W-:Y:S02]  /*3830*/  IMAD.IADD R13, R13, 0x1, R15 ;  /* 0x000000010d0d7824 */ /* 0x000fe400078e020f */
[----:B------:R-:W-:Y:S01]  /*3840*/  IMAD R15, R35, UR10, RZ ;  /* 0x0000000a230f7c24 */ /* 0x000fe2000f8e02ff */
[----:B0-----:R-:W-:Y:S01]  /*3850*/  R2UR UR10, R36 ;  /* 0x00000000240a72ca */ /* 0x001fe200000e0000 */
[----:B------:R-:W-:Y:S02]  /*3860*/  IMAD R13, R13, UR8, RZ ;  /* 0x000000080d0d7c24 */ /* 0x000fe4000f8e02ff */
[----:B------:R-:W-:Y:S01]  /*3870*/  IMAD R19, R34, UR11, R15 ;  /* 0x0000000b22137c24 */ /* 0x000fe2000f8e020f */
[----:B------:R-:W-:Y:S01]  /*3880*/  MOV R15, R9 ;  /* 0x00000009000f7202 */ /* 0x000fe20000000f00 */
[----:B------:R-:W-:Y:S01]  /*3890*/  IMAD.MOV.U32 R14, RZ, RZ, R6 ;  /* 0x000000ffff0e7224 */ /* 0x000fe200078e0006 */
[----:B------:R-:W-:Y:S01]  /*38a0*/  R2UR UR11, R37 ;  /* 0x00000000250b72ca */ /* 0x000fe200000e0000 */
[----:B------:R-:W-:-:S02]  /*38b0*/  IMAD R13, R12, UR9, R13 ;  /* 0x000000090c0d7c24 */ /* 0x000fc4000f8e020d */
[----:B------:R-:W-:Y:S01]  /*38c0*/  IMAD.WIDE.U32 R14, R12, UR8, R14 ;  /* 0x000000080c0e7c25 */ /* 0x000fe2000f8e000e */
[----:B------:R-:W-:-:S03]  /*38d0*/  ULDC.64 UR8, c[0x0][0x288] ;  /* 0x0000a20000087ab9 */ /* 0x000fc60000000a00 */
[----:B------:R-:W-:Y:S02]  /*38e0*/  IMAD.IADD R17, R19, 0x1, R17 ;  /* 0x0000000113117824 */ /* 0x000fe400078e0211 */
[----:B------:R-:W-:Y:S02]  /*38f0*/  IMAD.IADD R15, R15, 0x1, R13 ;  /* 0x000000010f0f7824 */ /* 0x000fe400078e020d */
        /* <DEDUP_REMOVED lines=8> */
[----:B------:R-:W2:Y:S01]  /*3980*/  LDG.E.64 R14, desc[UR10][R14.64+0x10] ;  /* 0x0000100a0e0e7981 */ /* 0x000ea2000c1e1b00 */
[----:B------:R-:W-:-:S04]  /*3990*/  IADD3 R12, P1, R4, 0x3, RZ ;  /* 0x00000003040c7810 */ /* 0x000fc80007f3e0ff */
[----:B------:R-:W-:Y:S01]  /*39a0*/  IADD3.X R13, RZ, R7, RZ, P1, !PT ;  /* 0x00000007ff0d7210 */ /* 0x000fe20000ffe4ff */
[----:B--2---:R-:W-:Y:S01]  /*39b0*/  FADD.FTZ R24, R24, R14 ;  /* 0x0000000e18187221 */ /* 0x004fe20000010000 */
[----:B------:R-:W-:-:S07]  /*39c0*/  FADD.FTZ R25, R25, R15 ;  /* 0x0000000f19197221 */ /* 0x000fce0000010000 */
.L_x_384:
[----:B------:R-:W-:Y:S05]  /*39d0*/  BSYNC B2 ;  /* 0x0000000000027941 */ /* 0x000fea0003800000 */
.L_x_383:
        /* <DEDUP_REMOVED lines=15> */
[----:B------:R-:W-:Y:S01]  /*3ad0*/  IADD3 R16, P2, RZ, -R12, RZ ;  /* 0x8000000cff107210 */ /* 0x000fe20007f5e0ff */
[----:B------:R-:W-:Y:S01]  /*3ae0*/  IMAD R15, R35, UR8, RZ ;  /* 0x00000008230f7c24 */ /* 0x000fe2000f8e02ff */
[----:B------:R-:W-:Y:S01]  /*3af0*/  IADD3 R14, P1, R12, 0x1, RZ ;  /* 0x000000010c0e7810 */ /* 0x000fe20007f3e0ff */
[----:B------:R-:W-:Y:S01]  /*3b00*/  IMAD.WIDE.U32 R18, R34, UR8, R12 ;  /* 0x0000000822127c25 */ /* 0x000fe2000f8e000c */
[----:B------:R-:W-:Y:S02]  /*3b10*/  IADD3 R43, P3, R12, 0x2, RZ ;  /* 0x000000020c2b7810 */ /* 0x000fe40007f7e0ff */
[----:B------:R-:W-:Y:S01]  /*3b20*/  MOV R45, R33 ;  /* 0x00000021002d7202 */ /* 0x000fe20000000f00 */
[----:B------:R-:W-:Y:S01]  /*3b30*/  IMAD R47, R34, UR9, R15 ;  /* 0x00000009222f7c24 */ /* 0x000fe2000f8e020f */
[----:B------:R-:W-:Y:S01]  /*3b40*/  ULDC.64 UR8, c[0x0][0x268] ;  /* 0x00009a0000087ab9 */ /* 0x000fe20000000a00 */
[--C-:B------:R-:W-:Y:S01]  /*3b50*/  IMAD.X R15, RZ, RZ, ~R13.reuse, P2 ;  /* 0x000000ffff0f7224 */ /* 0x100fe200010e0e0d */
[----:B------:R-:W-:Y:S01]  /*3b60*/  IADD3 R40, P2, RZ, -R14, RZ ;  /* 0x8000000eff287210 */ /* 0x000fe20007f5e0ff */
[----:B------:R-:W-:Y:S01]  /*3b70*/  IMAD.MOV.U32 R44, RZ, RZ, R32 ;  /* 0x000000ffff2c7224 */ /* 0x000fe200078e0020 */
[----:B------:R-:W-:Y:S01]  /*3b80*/  IADD3 R39, P5, R12, 0x3, RZ ;  /* 0x000000030c277810 */ /* 0x000fe20007fbe0ff */
[----:B------:R-:W-:Y:S01]  /*3b90*/  IMAD R15, R15, UR8, RZ ;  /* 0x000000080f0f7c24 */ /* 0x000fe2000f8e02ff */
[----:B------:R-:W-:Y:S01]  /*3ba0*/  IADD3 R43, P4, RZ, -R43, RZ ;  /* 0x8000002bff2b7210 */ /* 0x000fe20007f9e0ff */
[----:B------:R-:W-:Y:S01]  /*3bb0*/  IMAD.X R38, RZ, RZ, R13, P1 ;  /* 0x000000ffff267224 */ /* 0x000fe200008e060d */
[----:B------:R-:W-:Y:S01]  /*3bc0*/  IADD3 R39, P1, RZ, -R39, RZ ;  /* 0x80000027ff277210 */ /* 0x000fe20007f3e0ff */
[----:B------:R-:W-:-:S02]  /*3bd0*/  IMAD R41, R16, UR9, R15 ;  /* 0x0000000910297c24 */ /* 0x000fc4000f8e020f */
[----:B------:R-:W-:Y:S01]  /*3be0*/  IMAD.WIDE.U32 R14, R16, UR8, R44 ;  /* 0x00000008100e7c25 */ /* 0x000fe2000f8e002c */
[----:B------:R-:W-:-:S03]  /*3bf0*/  IADD3.X R16, RZ, R13, RZ, P5, !PT ;  /* 0x0000000dff107210 */ /* 0x000fc60002ffe4ff */
[----:B------:R-:W-:Y:S02]  /*3c00*/  IMAD.X R17, RZ, RZ, R13, P3 ;  /* 0x000000ffff117224 */ /* 0x000fe400018e060d */
[----:B------:R-:W-:Y:S02]  /*3c10*/  IMAD.X R38, RZ, RZ, ~R38, P2 ;  /* 0x000000ffff267224 */ /* 0x000fe400010e0e26 */
[----:B------:R-:W-:Y:S01]  /*3c20*/  IMAD.IADD R15, R15, 0x1, R41 ;  /* 0x000000010f0f7824 */ /* 0x000fe200078e0229 */
[----:B------:R-:W-:Y:S01]  /*3c30*/  IADD3.X R41, RZ, ~R17, RZ, P4, !PT ;  /* 0x80000011ff297210 */ /* 0x000fe200027fe4ff */
[----:B------:R-:W-:Y:S02]  /*3c40*/  IMAD.IADD R17, R47, 0x1, R19 ;  /* 0x000000012f117824 */ /* 0x000fe400078e0213 */
[----:B------:R-:W-:Y:S02]  /*3c50*/  IMAD R19, R38, UR8, RZ ;  /* 0x0000000826137c24 */ /* 0x000fe4000f8e02ff */
[----:B------:R-:W-:Y:S01]  /*3c60*/  IMAD.X R42, RZ, RZ, ~R16, P1 ;  /* 0x000000ffff2a7224 */ /* 0x000fe200008e0e10 */
[C---:B------:R-:W-:Y:S01]  /*3c70*/  SHF.L.U32 R16, R18.reuse, 0x3, RZ ;  /* 0x0000000312107819 */ /* 0x040fe200000006ff */
[----:B------:R-:W-:Y:S01]  /*3c80*/  IMAD R38, R41, UR8, RZ ;  /* 0x0000000829267c24 */ /* 0x000fe2000f8e02ff */
[----:B------:R-:W-:Y:S01]  /*3c90*/  SHF.L.U64.HI R17, R18, 0x3, R17 ;  /* 0x0000000312117819 */ /* 0x000fe20000010211 */
[----:B------:R-:W-:-:S02]  /*3ca0*/  IMAD R41, R40, UR9, R19 ;  /* 0x0000000928297c24 */ /* 0x000fc4000f8e0213 */
[----:B------:R-:W-:-:S04]  /*3cb0*/  IMAD.WIDE.U32 R18, R40, UR8, R44 ;  /* 0x0000000828127c25 */ /* 0x000fc8000f8e002c */
[----:B------:R-:W-:Y:S02]  /*3cc0*/  IMAD R40, R42, UR8, RZ ;  /* 0x000000082a287c24 */ /* 0x000fe4000f8e02ff */
[C---:B------:R-:W-:Y:S02]  /*3cd0*/  IMAD R47, R43.reuse, UR9, R38 ;  /* 0x000000092b2f7c24 */ /* 0x040fe4000f8e0226 */
[----:B------:R-:W-:-:S04]  /*3ce0*/  IMAD.WIDE.U32 R42, R43, UR8, R44 ;  /* 0x000000082b2a7c25 */ /* 0x000fc8000f8e002c */
[----:B------:R-:W-:-:S04]  /*3cf0*/  IMAD.WIDE.U32 R44, R39, UR8, R44 ;  /* 0x00000008272c7c25 */ /* 0x000fc8000f8e002c */
[----:B------:R-:W-:Y:S02]  /*3d00*/  IMAD R39, R39, UR9, R40 ;  /* 0x0000000927277c24 */ /* 0x000fe4000f8e0228 */
[----:B------:R-:W-:Y:S02]  /*3d10*/  IMAD.IADD R19, R19, 0x1, R41 ;  /* 0x0000000113137824 */ /* 0x000fe400078e0229 */
[----:B------:R-:W-:Y:S01]  /*3d20*/  IMAD.IADD R43, R43, 0x1, R47 ;  /* 0x000000012b2b7824 */ /* 0x000fe200078e022f */
[----:B------:R-:W-:-:S07]  /*3d30*/  IADD3 R45, R45, R39, RZ ;  /* 0x000000272d2d7210 */ /* 0x000fce0007ffe0ff */
.L_x_460:
        /* <DEDUP_REMOVED lines=19> */
.L_x_419:
        /* <DEDUP_REMOVED lines=20> */
.L_x_420:
[----:B------:R-:W-:Y:S05]  /*3fb0*/  BSYNC B3 ;  /* 0x0000000000037941 */ /* 0x000fea0003800000 */
.L_x_418:
        /* <DEDUP_REMOVED lines=13> */
.L_x_422:
        /* <DEDUP_REMOVED lines=20> */
.L_x_423:
[----:B------:R-:W-:Y:S05]  /*41d0*/  BSYNC B3 ;  /* 0x0000000000037941 */ /* 0x000fea0003800000 */
.L_x_421:
        /* <DEDUP_REMOVED lines=13> */
.L_x_425:
[----:B------:R-:W-:Y:S01]  /*42b0*/  ULDC UR7, c[0x0][0x278] ;  /* 0x00009e0000077ab9 */ /* 0x000fe20000000800 */
[----:B------:R-:W-:Y:S01]  /*42c0*/  MOV R51, RZ ;  /* 0x000000ff00337202 */ /* 0x000fe20000000f00 */
        /* <DEDUP_REMOVED lines=18> */
.L_x_426:
[----:B------:R-:W-:Y:S05]  /*43f0*/  BSYNC B3 ;  /* 0x0000000000037941 */ /* 0x000fea0003800000 */
.L_x_424:
[----:B------:R-:W-:Y:S01]  /*4400*/  ULDC.64 UR8, c[0x0][0x240] ;  /* 0x0000900000087ab9 */ /* 0x000fe20000000a00 */
[----:B------:R-:W-:Y:S01]  /*4410*/  MOV R39, R41 ;  /* 0x0000002900277202 */ /* 0x000fe20000000f00 */
[----:B------:R-:W-:Y:S01]  /*4420*/  IMAD R47, R29, UR8, RZ ;  /* 0x000000081d2f7c24 */ /* 0x000fe2000f8e02ff */
[----:B0-----:R-:W-:Y:S01]  /*4430*/  R2UR UR10, R36 ;  /* 0x00000000240a72ca */ /* 0x001fe200000e0000 */
[----:B------:R-:W-:Y:S01]  /*4440*/  IMAD.MOV.U32 R38, RZ, RZ, R40 ;  /* 0x000000ffff267224 */ /* 0x000fe200078e0028 */
[----:B------:R-:W-:Y:S01]  /*4450*/  MOV R40, R50 ;  /* 0x0000003200287202 */ /* 0x000fe20000000f00 */
[C---:B------:R-:W-:Y:S01]  /*4460*/  IMAD R47, R28.reuse, UR9, R47 ;  /* 0x000000091c2f7c24 */ /* 0x040fe2000f8e022f */
[----:B------:R-:W-:Y:S01]  /*4470*/  R2UR UR11, R37 ;  /* 0x00000000250b72ca */ /* 0x000fe200000e0000 */
[----:B------:R-:W-:Y:S01]  /*4480*/  IMAD.WIDE.U32 R38, R28, UR8, R38 ;  /* 0x000000081c267c25 */ /* 0x000fe2000f8e0026 */
[----:B------:R-:W-:-:S03]  /*4490*/  ULDC.64 UR8, c[0x0][0x248] ;  /* 0x0000920000087ab9 */ /* 0x000fc60000000a00 */
[----:B------:R-:W-:Y:S02]  /*44a0*/  IMAD.IADD R39, R47, 0x1, R39 ;  /* 0x000000012f277824 */ /* 0x000fe400078e0227 */
[----:B------:R-:W-:Y:S02]  /*44b0*/  IMAD.MOV.U32 R41, RZ, RZ, R51 ;  /* 0x000000ffff297224 */ /* 0x000fe400078e0033 */
[----:B------:R-:W-:Y:S02]  /*44c0*/  IMAD R39, R39, UR8, RZ ;  /* 0x0000000827277c24 */ /* 0x000fe4000f8e02ff */
[----:B------:R-:W-:-:S04]  /*44d0*/  IMAD.WIDE.U32 R40, R38, UR8, R40 ;  /* 0x0000000826287c25 */ /* 0x000fc8000f8e0028 */
[----:B------:R-:W-:Y:S01]  /*44e0*/  IMAD R39, R38, UR9, R39 ;  /* 0x0000000926277c24 */ /* 0x000fe2000f8e0227 */
[----:B------:R-:W-:-:S04]  /*44f0*/  ULDC.64 UR8, c[0x0][0x280] ;  /* 0x0000a00000087ab9 */ /* 0x000fc80000000a00 */
[----:B------:R-:W-:Y:S02]  /*4500*/  IADD3 R38, R41, R39, RZ ;  /* 0x0000002729267210 */ /* 0x000fe40007ffe0ff */
[----:B------:R-:W-:-:S03]  /*4510*/  MOV R39, R9 ;  /* 0x0000000900277202 */ /* 0x000fc60000000f00 */
[----:B------:R-:W-:Y:S02]  /*4520*/  IMAD R41, R38, UR8, RZ ;  /* 0x0000000826297c24 */ /* 0x000fe4000f8e02ff */
[----:B------:R-:W-:Y:S02]  /*4530*/  IMAD.MOV.U32 R38, RZ, RZ, R6 ;  /* 0x000000ffff267224 */ /* 0x000fe400078e0006 */
[C---:B------:R-:W-:Y:S02]  /*4540*/  IMAD R41, R40.reuse, UR9, R41 ;  /* 0x0000000928297c24 */ /* 0x040fe4000f8e0229 */
[----:B------:R-:W-:Y:S01]  /*4550*/  IMAD.WIDE.U32 R38, R40, UR8, R38 ;  /* 0x0000000828267c25 */ /* 0x000fe2000f8e0026 */
[----:B------:R-:W-:-:S03]  /*4560*/  ULDC.64 UR8, c[0x0][0x288] ;  /* 0x0000a20000087ab9 */ /* 0x000fc60000000a00 */
[----:B------:R-:W-:Y:S02]  /*4570*/  IMAD.IADD R39, R39, 0x1, R41 ;  /* 0x0000000127277824 */ /* 0x000fe400078e0229 */
[----:B------:R-:W-:-:S04]  /*4580*/  IMAD.WIDE.U32 R40, R38, UR8, RZ ;  /* 0x0000000826287c25 */ /* 0x000fc8000f8e00ff */
[----:B------:R-:W-:-:S04]  /*4590*/  IMAD R39, R39, UR8, RZ ;  /* 0x0000000827277c24 */ /* 0x000fc8000f8e02ff */
[----:B------:R-:W-:Y:S01]  /*45a0*/  IMAD R39, R38, UR9, R39 ;  /* 0x0000000926277c24 */ /* 0x000fe2000f8e0227 */
[----:B------:R-:W-:Y:S01]  /*45b0*/  LEA R38, P2, R40, R16, 0x3 ;  /* 0x0000001028267211 */ /* 0x000fe200078418ff */
[----:B------:R-:W-:-:S03]  /*45c0*/  ULDC.64 UR8, c[0x0][0x218] ;  /* 0x0000860000087ab9 */ /* 0x000fc60000000a00 */
[----:B------:R-:W-:Y:S02]  /*45d0*/  IADD3 R39, R41, R39, RZ ;  /* 0x0000002729277210 */ /* 0x000fe40007ffe0ff */
[----:B------:R-:W-:Y:S02]  /*45e0*/  IADD3 R38, P3, R38, UR8, RZ ;  /* 0x0000000826267c10 */ /* 0x000fe4000ff7e0ff */
[----:B------:R-:W-:-:S04]  /*45f0*/  LEA.HI.X R40, R40, R17, R39, 0x3, P2 ;  /* 0x0000001128287211 */ /* 0x000fc800010f1c27 */
[----:B------:R-:W-:-:S06]  /*4600*/  IADD3.X R39, R40, UR9, RZ, P3, !PT ;  /* 0x0000000928277c10 */ /* 0x000fcc0009ffe4ff */
[----:B------:R-:W2:Y:S02]  /*4610*/  LDG.E.64 R38, desc[UR10][R38.64] ;  /* 0x0000000a26267981 */ /* 0x000ea4000c1e1b00 */
[----:B--2---:R-:W-:Y:S01]  /*4620*/  FADD.FTZ R24, R24, R38 ;  /* 0x0000002618187221 */ /* 0x004fe20000010000 */
[----:B------:R-:W-:-:S07]  /*4630*/  FADD.FTZ R25, R25, R39 ;  /* 0x0000002719197221 */ /* 0x000fce0000010000 */
.L_x_417:
[----:B------:R-:W-:Y:S05]  /*4640*/  BSYNC B2 ;  /* 0x0000000000027941 */ /* 0x000fea0003800000 */
.L_x_416:
        /* <DEDUP_REMOVED lines=13> */
[----:B0-----:R-:W-:Y:S05]  /*4720*/  CALL.REL.NOINC `($__internal_7_$__cuda_sm20_rem_s64) ;  /* 0x00000020009c7944 */ /* 0x001fea0003c00000 */
[----:B------:R-:W-:-:S04]  /*4730*/  ISETP.NE.U32.AND P2, PT, R40, RZ, PT ;  /* 0x000000ff2800720c */ /* 0x000fc80003f45070 */
[----:B------:R-:W-:Y:S01]  /*4740*/  ISETP.NE.AND.EX P2, PT, R41, RZ, PT, P2 ;  /* 0x000000ff2900720c */ /* 0x000fe20003f45320 */
[----:B------:R-:W-:-:S12]  /*4750*/  BRA `(.L_x_431) ;  /* 0x0000000000507947 */ /* 0x000fd80003800000 */
.L_x_430:
        /* <DEDUP_REMOVED lines=20> */
.L_x_431:
[----:B------:R-:W-:Y:S05]  /*48a0*/  BSYNC B3 ;  /* 0x0000000000037941 */ /* 0x000fea0003800000 */
.L_x_429:
        /* <DEDUP_REMOVED lines=9> */
[----:B0-----:R-:W-:Y:S05]  /*4940*/  CALL.REL.NOINC `($__internal_6_$__cuda_sm20_div_s64) ;  /* 0x0000001800c87944 */ /* 0x001fea0003c00000 */
[----:B------:R-:W-:Y:S01]  /*4950*/  IMAD.MOV.U32 R40, RZ, RZ, R50 ;  /* 0x000000ffff287224 */ /* 0x000fe200078e0032 */
[----:B------:R-:W-:Y:S01]  /*4960*/  MOV R41, R51 ;  /* 0x0000003300297202 */ /* 0x000fe20000000f00 */
[----:B------:R-:W-:Y:S06]  /*4970*/  BRA `(.L_x_434) ;  /* 0x0000000000507947 */ /* 0x000fec0003800000 */
.L_x_433:
        /* <DEDUP_REMOVED lines=11> */
[----:B------:R-:W-:-:S04]  /*4a30*/  HFMA2.MMA R41, -RZ, RZ, 0, 0 ;  /* 0x00000000ff297435 */ /* 0x000fc800000001ff */
        /* <DEDUP_REMOVED lines=8> */
.L_x_434:
[----:B------:R-:W-:Y:S05]  /*4ac0*/  BSYNC B3 ;  /* 0x0000000000037941 */ /* 0x000fea0003800000 */
.L_x_432:
        /* <DEDUP_REMOVED lines=12> */
[----:B------:R-:W-:Y:S05]  /*4b90*/  BRA `(.L_x_437) ;  /* 0x0000000000507947 */ /* 0x000fea0003800000 */
.L_x_436:
[----:B------:R-:W-:Y:S01]  /*4ba0*/  ULDC UR7, c[0x0][0x278] ;  /* 0x00009e0000077ab9 */ /* 0x000fe20000000800 */
[----:B------:R-:W-:Y:S01]  /*4bb0*/  HFMA2.MMA R51, -RZ, RZ, 0, 0 ;  /* 0x00000000ff337435 */ /* 0x000fe200000001ff */
        /* <DEDUP_REMOVED lines=18> */
.L_x_437:
[----:B------:R-:W-:Y:S05]  /*4ce0*/  BSYNC B3 ;  /* 0x0000000000037941 */ /* 0x000fea0003800000 */
.L_x_435:
        /* <DEDUP_REMOVED lines=36> */
.L_x_428:
[----:B------:R-:W-:Y:S05]  /*4f30*/  BSYNC B2 ;  /* 0x0000000000027941 */ /* 0x000fea0003800000 */
.L_x_427:
        /* <DEDUP_REMOVED lines=17> */
.L_x_441:
        /* <DEDUP_REMOVED lines=20> */
.L_x_442:
[----:B------:R-:W-:Y:S05]  /*5190*/  BSYNC B3 ;  /* 0x0000000000037941 */ /* 0x000fea0003800000 */
.L_x_440:
        /* <DEDUP_REMOVED lines=13> */
.L_x_444:
        /* <DEDUP_REMOVED lines=20> */
.L_x_445:
[----:B------:R-:W-:Y:S05]  /*53b0*/  BSYNC B3 ;  /* 0x0000000000037941 */ /* 0x000fea0003800000 */
.L_x_443:
        /* <DEDUP_REMOVED lines=13> */
.L_x_447:
        /* <DEDUP_REMOVED lines=20> */
.L_x_448:
[----:B------:R-:W-:Y:S05]  /*55d0*/  BSYNC B3 ;  /* 0x0000000000037941 */ /* 0x000fea0003800000 */
.L_x_446:
        /* <DEDUP_REMOVED lines=36> */
.L_x_439:
[----:B------:R-:W-:Y:S05]  /*5820*/  BSYNC B2 ;  /* 0x0000000000027941 */ /* 0x000fea0003800000 */
.L_x_438:
        /* <DEDUP_REMOVED lines=17> */
.L_x_452:
        /* <DEDUP_REMOVED lines=20> */
.L_x_453:
[----:B------:R-:W-:Y:S05]  /*5a80*/  BSYNC B3 ;  /* 0x0000000000037941 */ /* 0x000fea0003800000 */
.L_x_451:
        /* <DEDUP_REMOVED lines=13> */
.L_x_455:
        /* <DEDUP_REMOVED lines=20> */
.L_x_456:
[----:B------:R-:W-:Y:S05]  /*5ca0*/  BSYNC B3 ;  /* 0x0000000000037941 */ /* 0x000fea0003800000 */
.L_x_454:
        /* <DEDUP_REMOVED lines=13> */
.L_x_458:
        /* <DEDUP_REMOVED lines=20> */
.L_x_459:
[----:B------:R-:W-:Y:S05]  /*5ec0*/  BSYNC B3 ;  /* 0x0000000000037941 */ /* 0x000fea0003800000 */
.L_x_457:
        /* <DEDUP_REMOVED lines=36> */
.L_x_450:
[----:B------:R-:W-:Y:S05]  /*6110*/  BSYNC B2 ;  /* 0x0000000000027941 */ /* 0x000fea0003800000 */
.L_x_449:
        /* <DEDUP_REMOVED lines=25> */
.L_x_379:
[----:B------:R-:W-:Y:S05]  /*62b0*/  BSYNC B0 ;  /* 0x0000000000007941 */ /* 0x000fea0003800000 */
.L_x_378:
[----:B------:R-:W-:-:S04]  /*62c0*/  IADD3 R6, P0, R6, 0x1, RZ ;  /* 0x0000000106067810 */ /* 0x000fc80007f1e0ff */
[----:B------:R-:W-:Y:S02]  /*62d0*/  IADD3.X R9, RZ, R9, RZ, P0, !PT ;  /* 0x00000009ff097210 */ /* 0x000fe400007fe4ff */
[----:B------:R-:W-:-:S04]  /*62e0*/  ISETP.GE.U32.AND P0, PT, R6, R11, PT ;  /* 0x0000000b0600720c */ /* 0x000fc80003f06070 */
[----:B------:R-:W-:-:S13]  /*62f0*/  ISETP.GE.AND.EX P0, PT, R9, R8, PT, P0 ;  /* 0x000000080900720c */ /* 0x000fda0003f06300 */
[----:B------:R-:W-:Y:S05]  /*6300*/  @!P0 BRA `(.L_x_461) ;  /* 0xffffffb400248947 */ /* 0x000fea000383ffff */
.L_x_377:
[----:B------:R-:W-:Y:S05]  /*6310*/  BSYNC B1 ;  /* 0x0000000000017941 */ /* 0x000fea0003800000 */
.L_x_376:
[----:B------:R-:W-:Y:S01]  /*6320*/  ULDC UR7, c[0x0][0x0] ;  /* 0x0000000000077ab9 */ /* 0x000fe20000000800 */
[----:B------:R-:W1:Y:S01]  /*6330*/  LDC R8, c[0x0][0xc] ;  /* 0x00000300ff087b82 */ /* 0x000e620000000800 */
[----:B------:R-:W-:Y:S01]  /*6340*/  ULDC.64 UR8, c[0x0][0x298] ;  /* 0x0000a60000087ab9 */ /* 0x000fe20000000a00 */
[----:B------:R-:W-:Y:S01]  /*6350*/  IMAD.MOV.U32 R4, RZ, RZ, R2 ;  /* 0x000000ffff047224 */ /* 0x000fe200078e0002 */
[----:B0-----:R-:W-:Y:S01]  /*6360*/  R2UR UR10, R36 ;  /* 0x00000000240a72ca */ /* 0x001fe200000e0000 */
[----:B------:R-:W-:Y:S01]  /*6370*/  IMAD R7, R35, UR8, RZ ;  /* 0x0000000823077c24 */ /* 0x000fe2000f8e02ff */
[----:B------:R-:W-:Y:S01]  /*6380*/  R2UR UR11, R37 ;  /* 0x00000000250b72ca */ /* 0x000fe200000e0000 */
[----:B------:R-:W-:-:S04]  /*6390*/  IMAD.WIDE.U32 R4, R34, UR8, R4 ;  /* 0x0000000822047c25 */ /* 0x000fc8000f8e0004 */
[----:B------:R-:W-:Y:S01]  /*63a0*/  IMAD R7, R34, UR9, R7 ;  /* 0x0000000922077c24 */ /* 0x000fe2000f8e0207 */
[----:B------:R-:W-:Y:S02]  /*63b0*/  ULDC.64 UR8, c[0x0][0x290] ;  /* 0x0000a40000087ab9 */ /* 0x000fe40000000a00 */
[----:B------:R-:W-:Y:S02]  /*63c0*/  LEA R6, P0, R4, UR8, 0x3 ;  /* 0x0000000804067c11 */ /* 0x000fe4000f8018ff */
[----:B------:R-:W-:-:S04]  /*63d0*/  IADD3 R5, R5, R7, RZ ;  /* 0x0000000705057210 */ /* 0x000fc80007ffe0ff */
[----:B------:R-:W-:Y:S01]  /*63e0*/  LEA.HI.X R7, R4, UR9, R5, 0x3, P0 ;  /* 0x0000000904077c11 */ /* 0x000fe200080f1c05 */
[----:B-1----:R-:W-:-:S04]  /*63f0*/  IMAD R5, R8, UR7, RZ ;  /* 0x0000000708057c24 */ /* 0x002fc8000f8e02ff */
[----:B------:R1:W-:Y:S01]  /*6400*/  STG.E.64 desc[UR10][R6.64], R24 ;  /* 0x0000001806007986 */ /* 0x0003e2000c101b0a */
[----:B------:R-:W-:-:S05]  /*6410*/  IADD3 R0, P0, R5, R0, RZ ;  /* 0x0000000005007210 */ /* 0x000fca0007f1e0ff */
[----:B------:R-:W-:Y:S01]  /*6420*/  IMAD.X R3, RZ, RZ, R3, P0 ;  /* 0x000000ffff037224 */ /* 0x000fe200000e0603 */
[----:B------:R-:W-:-:S04]  /*6430*/  ISETP.GE.U32.AND P0, PT, R0, UR4, PT ;  /* 0x0000000400007c0c */ /* 0x000fc8000bf06070 */
[----:B------:R-:W-:-:S13]  /*6440*/  ISETP.GE.AND.EX P0, PT, R3, UR6, PT, P0 ;  /* 0x0000000603007c0c */ /* 0x000fda000bf06300 */
[----:B-1----:R-:W-:Y:S05]  /*6450*/  @!P0 BRA `(.L_x_462) ;  /* 0xffffff9c002c8947 */ /* 0x002fea000383ffff */
[----:B------:R-:W-:Y:S05]  /*6460*/  EXIT ;  /* 0x000000000000794d */ /* 0x000fea0003800000 */
        .weak           $__internal_6_$__cuda_sm20_div_s64
        .type           $__internal_6_$__cuda_sm20_div_s64,@function
        .size           $__internal_6_$__cuda_sm20_div_s64,($__internal_7_$__cuda_sm20_rem_s64 - $__internal_6_$__cuda_sm20_div_s64)
$__internal_6_$__cuda_sm20_div_s64:
[-C--:B------:R-:W-:Y:S02]  /*6470*/  IADD3 R39, P3, RZ, -R48.reuse, RZ ;  /* 0x80000030ff277210 */ /* 0x080fe40007f7e0ff */
[----:B------:R-:W-:Y:S02]  /*6480*/  ISETP.GE.AND P2, PT, R47, RZ, PT ;  /* 0x000000ff2f00720c */ /* 0x000fe40003f46270 */
[-C--:B------:R-:W-:Y:S02]  /*6490*/  IADD3.X R52, RZ, ~R47.reuse, RZ, P3, !PT ;  /* 0x8000002fff347210 */ /* 0x080fe40001ffe4ff */
[----:B------:R-:W-:Y:S02]  /*64a0*/  SEL R38, R39, R48, !P2 ;  /* 0x0000003027267207 */ /* 0x000fe40005000000 */
[----:B------:R-:W-:-:S04]  /*64b0*/  SEL R39, R52, R47, !P2 ;  /* 0x0000002f34277207 */ /* 0x000fc80005000000 */
[----:B------:R-:W0:Y:S08]  /*64c0*/  I2F.U64.RP R49, R38 ;  /* 0x0000002600317312 */ /* 0x000e300000309000 */
[----:B0-----:R-:W0:Y:S02]  /*64d0*/  MUFU.RCP R53, R49 ;  /* 0x0000003100357308 */ /* 0x001e240000001000 */
[----:B0-----:R-:W-:-:S06]  /*64e0*/  VIADD R53, R53, 0x1ffffffe ;  /* 0x1ffffffe35357836 */ /* 0x001fcc0000000000 */
[----:B------:R0:W1:Y:S02]  /*64f0*/  F2I.U64.TRUNC R54, R53 ;  /* 0x0000003500367311 */ /* 0x000064000020d800 */
[----:B0-----:R-:W-:Y:S01]  /*6500*/  IADD3 R53, P5, RZ, -R56, RZ ;  /* 0x80000038ff357210 */ /* 0x001fe20007fbe0ff */
[----:B-1----:R-:W-:-:S04]  /*6510*/  IMAD.WIDE.U32 R58, R54, R38, RZ ;  /* 0x00000026363a7225 */ /* 0x002fc800078e00ff */
[C---:B------:R-:W-:Y:S01]  /*6520*/  IMAD R51, R54.reuse, R39, R59 ;  /* 0x0000002736337224 */ /* 0x040fe200078e023b */
[----:B------:R-:W-:Y:S01]  /*6530*/  IADD3 R52, P2, RZ, -R58, RZ ;  /* 0x8000003aff347210 */ /* 0x000fe20007f5e0ff */
[----:B------:R-:W-:Y:S02]  /*6540*/  IMAD.MOV.U32 R59, RZ, RZ, R54 ;  /* 0x000000ffff3b7224 */ /* 0x000fe400078e0036 */
[----:B------:R-:W-:Y:S02]  /*6550*/  IMAD R51, R55, R38, R51 ;  /* 0x0000002637337224 */ /* 0x000fe400078e0233 */
[----:B------:R-:W-:-:S03]  /*6560*/  IMAD.HI.U32 R58, R54, R52, RZ ;  /* 0x00000034363a7227 */ /* 0x000fc600078e00ff */
[----:B------:R-:W-:-:S05]  /*6570*/  IADD3.X R51, RZ, ~R51, RZ, P2, !PT ;  /* 0x80000033ff337210 */ /* 0x000fca00017fe4ff */
[----:B------:R-:W-:-:S04]  /*6580*/  IMAD.WIDE.U32 R58, P2, R54, R51, R58 ;  /* 0x00000033363a7225 */ /* 0x000fc8000784003a */
[C---:B------:R-:W-:Y:S02]  /*6590*/  IMAD R49, R55.reuse, R51, RZ ;  /* 0x0000003337317224 */ /* 0x040fe400078e02ff */
[----:B------:R-:W-:-:S04]  /*65a0*/  IMAD.HI.U32 R52, P3, R55, R52, R58 ;  /* 0x0000003437347227 */ /* 0x000fc8000786003a */
[----:B------:R-:W-:Y:S01]  /*65b0*/  IMAD.HI.U32 R51, R55, R51, RZ ;  /* 0x0000003337337227 */ /* 0x000fe200078e00ff */
[----:B------:R-:W-:-:S04]  /*65c0*/  IADD3 R59, P4, R49, R52, RZ ;  /* 0x00000034313b7210 */ /* 0x000fc80007f9e0ff */
[----:B------:R-:W-:Y:S01]  /*65d0*/  IADD3.X R49, R51, R55, RZ, P2, !PT ;  /* 0x0000003733317210 */ /* 0x000fe200017fe4ff */
[----:B------:R-:W-:-:S03]  /*65e0*/  IMAD.WIDE.U32 R54, R59, R38, RZ ;  /* 0x000000263b367225 */ /* 0x000fc600078e00ff */
[----:B------:R-:W-:Y:S01]  /*65f0*/  IADD3.X R49, RZ, RZ, R49, P4, P3 ;  /* 0x000000ffff317210 */ /* 0x000fe200027e6431 */
[----:B------:R-:W-:Y:S01]  /*6600*/  IMAD R52, R59, R39, R55 ;  /* 0x000000273b347224 */ /* 0x000fe200078e0237 */
[----:B------:R-:W-:Y:S02]  /*6610*/  IADD3 R54, P2, RZ, -R54, RZ ;  /* 0x80000036ff367210 */ /* 0x000fe40007f5e0ff */
[----:B------:R-:W-:Y:S01]  /*6620*/  ISETP.GE.AND P3, PT, R50, RZ, PT ;  /* 0x000000ff3200720c */ /* 0x000fe20003f66270 */
[----:B------:R-:W-:Y:S01]  /*6630*/  IMAD R52, R49, R38, R52 ;  /* 0x0000002631347224 */ /* 0x000fe200078e0234 */
[----:B------:R-:W-:Y:S01]  /*6640*/  IADD3.X R55, RZ, ~R50, RZ, P5, !PT ;  /* 0x80000032ff377210 */ /* 0x000fe20002ffe4ff */
[----:B------:R-:W-:Y:S01]  /*6650*/  IMAD.HI.U32 R58, R59, R54, RZ ;  /* 0x000000363b3a7227 */ /* 0x000fe200078e00ff */
[----:B------:R-:W-:Y:S02]  /*6660*/  SEL R53, R53, R56, !P3 ;  /* 0x0000003835357207 */ /* 0x000fe40005800000 */
[----:B------:R-:W-:Y:S01]  /*6670*/  SEL R55, R55, R50, !P3 ;  /* 0x0000003237377207 */ /* 0x000fe20005800000 */
[----:B------:R-:W-:-:S04]  /*6680*/  IMAD.X R52, RZ, RZ, ~R52, P2 ;  /* 0x000000ffff347224 */ /* 0x000fc800010e0e34 */
[----:B------:R-:W-:-:S04]  /*6690*/  IMAD.WIDE.U32 R58, P2, R59, R52, R58 ;  /* 0x000000343b3a7225 */ /* 0x000fc8000784003a */
[----:B------:R-:W-:Y:S01]  /*66a0*/  IMAD.HI.U32 R51, P4, R49, R54, R58 ;  /* 0x0000003631337227 */ /* 0x000fe2000788003a */
[----:B------:R-:W-:-:S03]  /*66b0*/  HFMA2.MMA R59, -RZ, RZ, 0, 0 ;  /* 0x00000000ff3b7435 */ /* 0x000fc600000001ff */
[CC--:B------:R-:W-:Y:S02]  /*66c0*/  IMAD R54, R49.reuse, R52.reuse, RZ ;  /* 0x0000003431367224 */ /* 0x0c0fe400078e02ff */
[----:B------:R-:W-:-:S03]  /*66d0*/  IMAD.HI.U32 R52, R49, R52, RZ ;  /* 0x0000003431347227 */ /* 0x000fc600078e00ff */
[----:B------:R-:W-:Y:S01]  /*66e0*/  IADD3 R56, P6, R54, R51, RZ ;  /* 0x0000003336387210 */ /* 0x000fe20007fde0ff */
[----:B------:R-:W-:-:S04]  /*66f0*/  IMAD.X R52, R52, 0x1, R49, P2 ;  /* 0x0000000134347824 */ /* 0x000fc800010e0631 */
[----:B------:R-:W-:Y:S01]  /*6700*/  IMAD.HI.U32 R58, R56, R53, RZ ;  /* 0x00000035383a7227 */ /* 0x000fe200078e00ff */
        /* <DEDUP_REMOVED lines=15> */
[CC--:B------:R-:W-:Y:S02]  /*6800*/  IADD3.X R54, R55.reuse, ~R39.reuse, RZ, P3, !PT ;  /* 0x8000002737367210 */ /* 0x0c0fe40001ffe4ff */
[----:B------:R-:W-:Y:S02]  /*6810*/  ISETP.GE.U32.AND.EX P2, PT, R55, R39, PT, P2 ;  /* 0x000000273700720c */ /* 0x000fe40003f46120 */
[----:B------:R-:W-:Y:S02]  /*6820*/  IADD3 R52, P3, R51, 0x1, RZ ;  /* 0x0000000133347810 */ /* 0x000fe40007f7e0ff */
[----:B------:R-:W-:Y:S02]  /*6830*/  SEL R53, R56, R53, P2 ;  /* 0x0000003538357207 */ /* 0x000fe40001000000 */
[----:B------:R-:W-:Y:S01]  /*6840*/  SEL R55, R54, R55, P2 ;  /* 0x0000003736377207 */ /* 0x000fe20001000000 */
[----:B------:R-:W-:Y:S01]  /*6850*/  IMAD.X R54, RZ, RZ, R49, P3 ;  /* 0x000000ffff367224 */ /* 0x000fe200018e0631 */
[----:B------:R-:W-:-:S02]  /*6860*/  SEL R52, R52, R51, P2 ;  /* 0x0000003334347207 */ /* 0x000fc40001000000 */
[----:B------:R-:W-:Y:S02]  /*6870*/  ISETP.GE.U32.AND P3, PT, R53, R38, PT ;  /* 0x000000263500720c */ /* 0x000fe40003f66070 */
[----:B------:R-:W-:Y:S02]  /*6880*/  SEL R54, R54, R49, P2 ;  /* 0x0000003136367207 */ /* 0x000fe40001000000 */
[----:B------:R-:W-:Y:S02]  /*6890*/  IADD3 R49, P2, R52, 0x1, RZ ;  /* 0x0000000134317810 */ /* 0x000fe40007f5e0ff */
[----:B------:R-:W-:Y:S02]  /*68a0*/  ISETP.GE.U32.AND.EX P3, PT, R55, R39, PT, P3 ;  /* 0x000000273700720c */ /* 0x000fe40003f66130 */
[----:B------:R-:W-:Y:S02]  /*68b0*/  IADD3.X R39, RZ, R54, RZ, P2, !PT ;  /* 0x00000036ff277210 */ /* 0x000fe400017fe4ff */
[----:B------:R-:W-:-:S02]  /*68c0*/  SEL R49, R49, R52, P3 ;  /* 0x0000003431317207 */ /* 0x000fc40001800000 */
[----:B------:R-:W-:Y:S02]  /*68d0*/  LOP3.LUT R38, R47, R50, RZ, 0x3c, !PT ;  /* 0x000000322f267212 */ /* 0x000fe400078e3cff */
[----:B------:R-:W-:Y:S02]  /*68e0*/  SEL R39, R39, R54, P3 ;  /* 0x0000003627277207 */ /* 0x000fe40001800000 */
[----:B------:R-:W-:Y:S02]  /*68f0*/  IADD3 R50, P3, RZ, -R49, RZ ;  /* 0x80000031ff327210 */ /* 0x000fe40007f7e0ff */
[----:B------:R-:W-:Y:S02]  /*6900*/  ISETP.NE.U32.AND P2, PT, R48, RZ, PT ;  /* 0x000000ff3000720c */ /* 0x000fe40003f45070 */
[----:B------:R-:W-:Y:S01]  /*6910*/  ISETP.GE.AND P4, PT, R38, RZ, PT ;  /* 0x000000ff2600720c */ /* 0x000fe20003f86270 */
[----:B------:R-:W-:Y:S01]  /*6920*/  IMAD.X R38, RZ, RZ, ~R39, P3 ;  /* 0x000000ffff267224 */ /* 0x000fe200018e0e27 */
[----:B------:R-:W-:-:S02]  /*6930*/  ISETP.NE.AND.EX P2, PT, R47, RZ, PT, P2 ;  /* 0x000000ff2f00720c */ /* 0x000fc40003f45320 */
[----:B------:R-:W-:Y:S02]  /*6940*/  MOV R47, 0x0 ;  /* 0x00000000002f7802 */ /* 0x000fe40000000f00 */
[----:B------:R-:W-:Y:S02]  /*6950*/  SEL R50, R50, R49, !P4 ;  /* 0x0000003132327207 */ /* 0x000fe40006000000 */
[----:B------:R-:W-:Y:S02]  /*6960*/  SEL R38, R38, R39, !P4 ;  /* 0x0000002726267207 */ /* 0x000fe40006000000 */
[----:B------:R-:W-:Y:S02]  /*6970*/  SEL R50, R50, 0xffffffff, P2 ;  /* 0xffffffff32327807 */ /* 0x000fe40001000000 */
[----:B------:R-:W-:Y:S01]  /*6980*/  SEL R51, R38, 0xffffffff, P2 ;  /* 0xffffffff26337807 */ /* 0x000fe20001000000 */
[----:B------:R-:W-:Y:S06]  /*6990*/  RET.REL.NODEC R46 `(_ZN2at6native21col2im_batched_kernelIN3c107complexIfEEEEvlPKT_llllllllllllllPS5_l) ;  /* 0xffffff942e987950 */ /* 0x000fec0003c3ffff */
        .weak           $__internal_7_$__cuda_sm20_rem_s64
        .type           $__internal_7_$__cuda_sm20_rem_s64,@function
        .size           $__internal_7_$__cuda_sm20_rem_s64,(.L_x_819 - $__internal_7_$__cuda_sm20_rem_s64)
$__internal_7_$__cuda_sm20_rem_s64:
        /* <DEDUP_REMOVED lines=9> */
[----:B0-----:R-:W-:Y:S01]  /*6a30*/  IMAD.WIDE.U32 R40, R50, R38, RZ ;  /* 0x0000002632287225 */ /* 0x001fe200078e00ff */
[----:B------:R-:W-:-:S03]  /*6a40*/  MOV R57, R50 ;  /* 0x0000003200397202 */ /* 0x000fc60000000f00 */
[----:B------:R-:W-:Y:S01]  /*6a50*/  IMAD R49, R50, R39, R41 ;  /* 0x0000002732317224 */ /* 0x000fe200078e0229 */
[----:B------:R-:W-:-:S03]  /*6a60*/  IADD3 R41, P2, RZ, -R40, RZ ;  /* 0x80000028ff297210 */ /* 0x000fc60007f5e0ff */
[----:B------:R-:W-:Y:S02]  /*6a70*/  IMAD R49, R51, R38, R49 ;  /* 0x0000002633317224 */ /* 0x000fe400078e0231 */
[----:B------:R-:W-:-:S04]  /*6a80*/  IMAD.HI.U32 R56, R50, R41, RZ ;  /* 0x0000002932387227 */ /* 0x000fc800078e00ff */
[----:B------:R-:W-:-:S04]  /*6a90*/  IMAD.X R49, RZ, RZ, ~R49, P2 ;  /* 0x000000ffff317224 */ /* 0x000fc800010e0e31 */
[----:B------:R-:W-:-:S04]  /*6aa0*/  IMAD.WIDE.U32 R56, P2, R50, R49, R56 ;  /* 0x0000003132387225 */ /* 0x000fc80007840038 */
[C---:B------:R-:W-:Y:S02]  /*6ab0*/  IMAD R40, R51.reuse, R49, RZ ;  /* 0x0000003133287224 */ /* 0x040fe400078e02ff */
[----:B------:R-:W-:-:S04]  /*6ac0*/  IMAD.HI.U32 R41, P3, R51, R41, R56 ;  /* 0x0000002933297227 */ /* 0x000fc80007860038 */
[----:B------:R-:W-:Y:S01]  /*6ad0*/  IMAD.HI.U32 R49, R51, R49, RZ ;  /* 0x0000003133317227 */ /* 0x000fe200078e00ff */
[----:B------:R-:W-:-:S03]  /*6ae0*/  IADD3 R41, P4, R40, R41, RZ ;  /* 0x0000002928297210 */ /* 0x000fc60007f9e0ff */
[----:B------:R-:W-:Y:S02]  /*6af0*/  IMAD.X R49, R49, 0x1, R51, P2 ;  /* 0x0000000131317824 */ /* 0x000fe400010e0633 */
[----:B------:R-:W-:-:S03]  /*6b00*/  IMAD.WIDE.U32 R50, R41, R38, RZ ;  /* 0x0000002629327225 */ /* 0x000fc600078e00ff */
[----:B------:R-:W-:Y:S01]  /*6b10*/  IADD3.X R49, RZ, RZ, R49, P4, P3 ;  /* 0x000000ffff317210 */ /* 0x000fe200027e6431 */
[----:B------:R-:W-:Y:S01]  /*6b20*/  IMAD R40, R41, R39, R51 ;  /* 0x0000002729287224 */ /* 0x000fe200078e0233 */
[----:B------:R-:W-:Y:S02]  /*6b30*/  IADD3 R51, P2, RZ, -R50, RZ ;  /* 0x80000032ff337210 */ /* 0x000fe40007f5e0ff */
[----:B------:R-:W-:Y:S01]  /*6b40*/  ISETP.GE.AND P3, PT, R55, RZ, PT ;  /* 0x000000ff3700720c */ /* 0x000fe20003f66270 */
[----:B------:R-:W-:Y:S01]  /*6b50*/  IMAD R50, R49, R38, R40 ;  /* 0x0000002631327224 */ /* 0x000fe200078e0228 */
[----:B------:R-:W-:Y:S01]  /*6b60*/  IADD3 R53, P4, RZ, -R52, RZ ;  /* 0x80000034ff357210 */ /* 0x000fe20007f9e0ff */
[----:B------:R-:W-:-:S03]  /*6b70*/  IMAD.HI.U32 R40, R41, R51, RZ ;  /* 0x0000003329287227 */ /* 0x000fc600078e00ff */
[----:B------:R-:W-:Y:S02]  /*6b80*/  IADD3.X R50, RZ, ~R50, RZ, P2, !PT ;  /* 0x80000032ff327210 */ /* 0x000fe400017fe4ff */
[----:B------:R-:W-:Y:S01]  /*6b90*/  SEL R53, R53, R52, !P3 ;  /* 0x0000003435357207 */ /* 0x000fe20005800000 */
[----:B------:R-:W-:Y:S02]  /*6ba0*/  IMAD.X R52, RZ, RZ, ~R55, P4 ;  /* 0x000000ffff347224 */ /* 0x000fe400020e0e37 */
[----:B------:R-:W-:-:S04]  /*6bb0*/  IMAD.WIDE.U32 R40, P2, R41, R50, R40 ;  /* 0x0000003229287225 */ /* 0x000fc80007840028 */
[----:B------:R-:W-:-:S04]  /*6bc0*/  IMAD.HI.U32 R40, P5, R49, R51, R40 ;  /* 0x0000003331287227 */ /* 0x000fc800078a0028 */
[CC--:B------:R-:W-:Y:S02]  /*6bd0*/  IMAD R41, R49.reuse, R50.reuse, RZ ;  /* 0x0000003231297224 */ /* 0x0c0fe400078e02ff */
[----:B------:R-:W-:-:S03]  /*6be0*/  IMAD.HI.U32 R50, R49, R50, RZ ;  /* 0x0000003231327227 */ /* 0x000fc600078e00ff */
[----:B------:R-:W-:Y:S01]  /*6bf0*/  IADD3 R40, P6, R41, R40, RZ ;  /* 0x0000002829287210 */ /* 0x000fe20007fde0ff */
[----:B------:R-:W-:Y:S01]  /*6c00*/  IMAD.MOV.U32 R51, RZ, RZ, RZ ;  /* 0x000000ffff337224 */ /* 0x000fe200078e00ff */
[----:B------:R-:W-:Y:S02]  /*6c10*/  IADD3.X R49, R50, R49, RZ, P2, !PT ;  /* 0x0000003132317210 */ /* 0x000fe400017fe4ff */
[----:B------:R-:W-:Y:S01]  /*6c20*/  SEL R41, R52, R55, !P3 ;  /* 0x0000003734297207 */ /* 0x000fe20005800000 */
[----:B------:R-:W-:Y:S01]  /*6c30*/  IMAD.HI.U32 R50, R40, R53, RZ ;  /* 0x0000003528327227 */ /* 0x000fe200078e00ff */
[----:B------:R-:W-:-:S03]  /*6c40*/  IADD3.X R52, RZ, RZ, R49, P6, P5 ;  /* 0x000000ffff347210 */ /* 0x000fc600037ea431 */
[----:B------:R-:W-:-:S04]  /*6c50*/  IMAD.WIDE.U32 R50, R40, R41, R50 ;  /* 0x0000002928327225 */ /* 0x000fc800078e0032 */
[C---:B------:R-:W-:Y:S02]  /*6c60*/  IMAD R40, R52.reuse, R41, RZ ;  /* 0x0000002934287224 */ /* 0x040fe400078e02ff */
[----:B------:R-:W-:-:S04]  /*6c70*/  IMAD.HI.U32 R51, P2, R52, R53, R50 ;  /* 0x0000003534337227 */ /* 0x000fc80007840032 */
[----:B------:R-:W-:Y:S01]  /*6c80*/  IMAD.HI.U32 R49, R52, R41, RZ ;  /* 0x0000002934317227 */ /* 0x000fe200078e00ff */
[----:B------:R-:W-:-:S04]  /*6c90*/  IADD3 R55, P4, R40, R51, RZ ;  /* 0x0000003328377210 */ /* 0x000fc80007f9e0ff */
[----:B------:R-:W-:Y:S01]  /*6ca0*/  IADD3.X R49, R49, RZ, RZ, P2, !PT ;  /* 0x000000ff31317210 */ /* 0x000fe200017fe4ff */
        /* <DEDUP_REMOVED lines=17> */
[----:B------:R-:W-:Y:S02]  /*6dc0*/  SEL R41, R41, R49, P2 ;  /* 0x0000003129297207 */ /* 0x000fe40001000000 */
[-C--:B------:R-:W-:Y:S02]  /*6dd0*/  IADD3 R39, P4, RZ, -R40.reuse, RZ ;  /* 0x80000028ff277210 */ /* 0x080fe40007f9e0ff */
[----:B------:R-:W-:Y:S01]  /*6de0*/  ISETP.NE.U32.AND P2, PT, R47, RZ, PT ;  /* 0x000000ff2f00720c */ /* 0x000fe20003f45070 */
[----:B------:R-:W-:Y:S01]  /*6df0*/  HFMA2.MMA R47, -RZ, RZ, 0, 0 ;  /* 0x00000000ff2f7435 */ /* 0x000fe200000001ff */
[----:B------:R-:W-:Y:S01]  /*6e00*/  SEL R40, R39, R40, !P3 ;  /* 0x0000002827287207 */ /* 0x000fe20005800000 */
[----:B------:R-:W-:Y:S01]  /*6e10*/  IMAD.X R38, RZ, RZ, ~R41, P4 ;  /* 0x000000ffff267224 */ /* 0x000fe200020e0e29 */
[----:B------:R-:W-:-:S04]  /*6e20*/  ISETP.NE.AND.EX P2, PT, R48, RZ, PT, P2 ;  /* 0x000000ff3000720c */ /* 0x000fc80003f45320 */
[----:B------:R-:W-:Y:S02]  /*6e30*/  SEL R41, R38, R41, !P3 ;  /* 0x0000002926297207 */ /* 0x000fe40005800000 */
[----:B------:R-:W-:Y:S02]  /*6e40*/  SEL R40, R40, 0xffffffff, P2 ;  /* 0xffffffff28287807 */ /* 0x000fe40001000000 */
[----:B------:R-:W-:Y:S01]  /*6e50*/  SEL R41, R41, 0xffffffff, P2 ;  /* 0xffffffff29297807 */ /* 0x000fe20001000000 */
[----:B------:R-:W-:Y:S06]  /*6e60*/  RET.REL.NODEC R46 `(_ZN2at6native21col2im_batched_kernelIN3c107complexIfEEEEvlPKT_llllllllllllllPS5_l) ;  /* 0xffffff902e647950 */ /* 0x000fec0003c3ffff */
.L_x_463:
        /* <DEDUP_REMOVED lines=9> */
.L_x_819:


//--------------------- .text._ZN2at6native21col2im_batched_kernelIN3c107complexIdEEEEvlPKT_llllllllllllllPS5_l --------------------------
	.section	.text._ZN2at6native21col2im_batched_kernelIN3c107complexIdEEEEvlPKT_llllllllllllllPS5_l,"ax",@progbits
	.align	128
        .global         _ZN2at6native21col2im_batched_kernelIN3c107complexIdEEEEvlPKT_llllllllllllllPS5_l
        .type           _ZN2at6native21col2im_batched_kernelIN3c107complexIdEEEEvlPKT_llllllllllllllPS5_l,@function
        .size           _ZN2at6native21col2im_batched_kernelIN3c107complexIdEEEEvlPKT_llllllllllllllPS5_l,(.L_x_821 - _ZN2at6native21col2im_batched_kernelIN3c107complexIdEEEEvlPKT_llllllllllllllPS5_l)
        .other          _ZN2at6native21col2im_batched_kernelIN3c107complexIdEEEEvlPKT_llllllllllllllPS5_l,@"STO_CUDA_ENTRY STV_DEFAULT"
_ZN2at6native21col2im_batched_kernelIN3c107complexIdEEEEvlPKT_llllllllllllllPS5_l:
.text._ZN2at6native21col2im_batched_kernelIN3c107complexIdEEEEvlPKT_llllllllllllllPS5_l:
        /* <DEDUP_REMOVED lines=15> */
[----:B------:R-:W0:Y:S02]  /*00f0*/  LDC.64 R16, c[0x0][0x208] ;  /* 0x00008200ff107b82 */ /* 0x000e240000000a00 */
.L_x_578:
        /* <DEDUP_REMOVED lines=11> */
[----:B0-----:R-:W-:Y:S05]  /*01b0*/  CALL.REL.NOINC `($__internal_8_$__cuda_sm20_div_s64) ;  /* 0x0000006000647944 */ /* 0x001fea0003c00000 */
[----:B------:R-:W-:Y:S01]  /*01c0*/  IADD3 R3, P0, RZ, -R52, RZ ;  /* 0x80000034ff037210 */ /* 0x000fe20007f1e0ff */
[----:B------:R-:W-:Y:S01]  /*01d0*/  ULDC.64 UR8, c[0x0][0x210] ;  /* 0x0000840000087ab9 */ /* 0x000fe20000000a00 */
[----:B------:R-:W-:Y:S01]  /*01e0*/  IMAD.MOV.U32 R14, RZ, RZ, R52 ;  /* 0x000000ffff0e7224 */ /* 0x000fe200078e0034 */
[-C--:B------:R-:W-:Y:S02]  /*01f0*/  MOV R15, R53.reuse ;  /* 0x00000035000f7202 */ /* 0x080fe40000000f00 */
[----:B------:R-:W-:Y:S01]  /*0200*/  IADD3.X R0, RZ, ~R53, RZ, P0, !PT ;  /* 0x80000035ff007210 */ /* 0x000fe200007fe4ff */
[----:B------:R-:W-:-:S04]  /*0210*/  IMAD.WIDE.U32 R32, R3, UR8, R34 ;  /* 0x0000000803207c25 */ /* 0x000fc8000f8e0022 */
[----:B------:R-:W-:-:S04]  /*0220*/  IMAD R0, R0, UR8, RZ ;  /* 0x0000000800007c24 */ /* 0x000fc8000f8e02ff */
[----:B------:R-:W-:-:S04]  /*0230*/  IMAD R3, R3, UR9, R0 ;  /* 0x0000000903037c24 */ /* 0x000fc8000f8e0200 */
[----:B------:R-:W-:Y:S01]  /*0240*/  IMAD.IADD R33, R33, 0x1, R3 ;  /* 0x0000000121217824 */ /* 0x000fe200078e0203 */
[----:B------:R-:W-:Y:S06]  /*0250*/  BRA `(.L_x_466) ;  /* 0x00000000005c7947 */ /* 0x000fec0003800000 */
.L_x_465:
[----:B------:R-:W-:Y:S01]  /*0260*/  ULDC UR7, c[0x0][0x210] ;  /* 0x0000840000077ab9 */ /* 0x000fe20000000800 */
[----:B------:R-:W-:Y:S01]  /*0270*/  MOV R33, RZ ;  /* 0x000000ff00217202 */ /* 0x000fe20000000f00 */
[----:B------:R-:W1:Y:S01]  /*0280*/  I2F.U32.RP R0, UR7 ;  /* 0x0000000700007d06 */ /* 0x000e620008209000 */
[----:B------:R-:W-:Y:S01]  /*0290*/  ISETP.NE.U32.AND P2, PT, RZ, UR7, PT ;  /* 0x00000007ff007c0c */ /* 0x000fe2000bf45070 */
[----:B------:R-:W-:-:S06]  /*02a0*/  IMAD.MOV.U32 R15, RZ, RZ, RZ ;  /* 0x000000ffff0f7224 */ /* 0x000fcc00078e00ff */
        /* <DEDUP_REMOVED lines=18> */
.L_x_466:
[----:B------:R-:W-:Y:S05]  /*03d0*/  BSYNC B0 ;  /* 0x0000000000007941 */ /* 0x000fea0003800000 */
.L_x_464:
        /* <DEDUP_REMOVED lines=22> */
.L_x_468:
[----:B------:R-:W-:Y:S01]  /*0540*/  ULDC UR7, c[0x0][0x238] ;  /* 0x00008e0000077ab9 */ /* 0x000fe20000000800 */
[----:B------:R-:W-:Y:S01]  /*0550*/  IMAD.MOV.U32 R27, RZ, RZ, RZ ;  /* 0x000000ffff1b7224 */ /* 0x000fe200078e00ff */
[----:B------:R-:W1:Y:S01]  /*0560*/  I2F.U32.RP R0, UR7 ;  /* 0x0000000700007d06 */ /* 0x000e620008209000 */
[----:B------:R-:W-:-:S07]  /*0570*/  ISETP.NE.U32.AND P2, PT, RZ, UR7, PT ;  /* 0x00000007ff007c0c */ /* 0x000fce000bf45070 */
[----:B-1----:R-:W1:Y:S02]  /*0580*/  MUFU.RCP R0, R0 ;  /* 0x0000000000007308 */ /* 0x002e640000001000 */
[----:B-1----:R-:W-:Y:S01]  /*0590*/  VIADD R2, R0, 0xffffffe ;  /* 0x0ffffffe00027836 */ /* 0x002fe20000000000 */
[----:B------:R-:W-:-:S05]  /*05a0*/  MOV R0, RZ ;  /* 0x000000ff00007202 */ /* 0x000fca0000000f00 */
        /* <DEDUP_REMOVED lines=16> */
.L_x_469:
[----:B------:R-:W-:Y:S05]  /*06b0*/  BSYNC B0 ;  /* 0x0000000000007941 */ /* 0x000fea0003800000 */
.L_x_467:
        /* <DEDUP_REMOVED lines=11> */
[----:B------:R-:W-:Y:S01]  /*0770*/  IMAD.U32 R48, RZ, RZ, UR9 ;  /* 0x00000009ff307e24 */ /* 0x000fe2000f8e00ff */
[----:B------:R-:W-:-:S07]  /*0780*/  MOV R24, 0x7a0 ;  /* 0x000007a000187802 */ /* 0x000fce0000000f00 */
[----:B0-----:R-:W-:Y:S05]  /*0790*/  CALL.REL.NOINC `($__internal_9_$__cuda_sm20_rem_s64) ;  /* 0x0000006000387944 */ /* 0x001fea0003c00000 */
[----:B------:R-:W-:Y:S01]  /*07a0*/  IMAD.MOV.U32 R2, RZ, RZ, R48 ;  /* 0x000000ffff027224 */ /* 0x000fe200078e0030 */
[----:B------:R-:W-:Y:S01]  /*07b0*/  MOV R3, R49 ;  /* 0x0000003100037202 */ /* 0x000fe20000000f00 */
[----:B------:R-:W-:Y:S06]  /*07c0*/  BRA `(.L_x_472) ;  /* 0x0000000000507947 */ /* 0x000fec0003800000 */
.L_x_471:
        /* <DEDUP_REMOVED lines=20> */
.L_x_472:
[----:B------:R-:W-:Y:S05]  /*0910*/  BSYNC B0 ;  /* 0x0000000000007941 */ /* 0x000fea0003800000 */
.L_x_470:
        /* <DEDUP_REMOVED lines=16> */
[----:B0-----:R-:W-:Y:S05]  /*0a20*/  CALL.REL.NOINC `($__internal_8_$__cuda_sm20_div_s64) ;  /* 0x0000005800487944 */ /* 0x001fea0003c00000 */
[----:B------:R-:W-:Y:S01]  /*0a30*/  MOV R8, R52 ;  /* 0x0000003400087202 */ /* 0x000fe20000000f00 */
[----:B------:R-:W-:Y:S01]  /*0a40*/  IMAD.MOV.U32 R9, RZ, RZ, R53 ;  /* 0x000000ffff097224 */ /* 0x000fe200078e0035 */
[----:B------:R-:W-:Y:S06]  /*0a50*/  BRA `(.L_x_475) ;  /* 0x00000000004c7947 */ /* 0x000fec0003800000 */
.L_x_474:
        /* <DEDUP_REMOVED lines=19> */
.L_x_475:
[----:B------:R-:W-:Y:S05]  /*0b90*/  BSYNC B0 ;  /* 0x0000000000007941 */ /* 0x000fea0003800000 */
.L_x_473:
[----:B------:R-:W1:Y:S01]  /*0ba0*/  LDC.64 R4, c[0x0][0x278] ;  /* 0x00009e00ff047b82 */ /* 0x000e620000000a00 */
[----:B------:R-:W-:Y:S01]  /*0bb0*/  ULDC.64 UR8, c[0x0][0x248] ;  /* 0x0000920000087ab9 */ /* 0x000fe20000000a00 */
[----:B------:R-:W-:Y:S01]  /*0bc0*/  BSSY B0, `(.L_x_476) ;  /* 0x0000031000007945 */ /* 0x000fe20003800000 */
[----:B------:R-:W-:Y:S01]  /*0bd0*/  UIADD3 UR7, UP0, UR8, -0x1, URZ ;  /* 0xffffffff08077890 */ /* 0x000fe2000ff1e03f */
[----:B------:R-:W-:-:S03]  /*0be0*/  CS2R R6, SRZ ;  /* 0x0000000000067805 */ /* 0x000fc6000001ff00 */
[----:B------:R-:W-:-:S06]  /*0bf0*/  UIADD3.X UR8, UR9, -0x1, URZ, UP0, !UPT ;  /* 0xffffffff09087890 */ /* 0x000fcc00087fe43f */
[C---:B-1----:R-:W-:Y:S02]  /*0c00*/  IMAD R0, R4.reuse, UR8, RZ ;  /* 0x0000000804007c24 */ /* 0x042fe4000f8e02ff */
        /* <DEDUP_REMOVED lines=19> */
[----:B0-----:R-:W-:Y:S05]  /*0d40*/  CALL.REL.NOINC `($__internal_8_$__cuda_sm20_div_s64) ;  /* 0x0000005400807944 */ /* 0x001fea0003c00000 */
[----:B------:R-:W-:Y:S05]  /*0d50*/  BRA `(.L_x_480) ;  /* 0x0000000000507947 */ /* 0x000fea0003800000 */
.L_x_479:
        /* <DEDUP_REMOVED lines=20> */
.L_x_480:
[----:B------:R-:W-:Y:S05]  /*0ea0*/  BSYNC B1 ;  /* 0x0000000000017941 */ /* 0x000fea0003800000 */
.L_x_478:
[----:B------:R-:W-:-:S05]  /*0eb0*/  IADD3 R6, P0, R52, 0x1, RZ ;  /* 0x0000000134067810 */ /* 0x000fca0007f1e0ff */
[----:B------:R-:W-:-:S08]  /*0ec0*/  IMAD.X R7, RZ, RZ, R53, P0 ;  /* 0x000000ffff077224 */ /* 0x000fd000000e0635 */
.L_x_477:
[----:B------:R-:W-:Y:S05]  /*0ed0*/  BSYNC B0 ;  /* 0x0000000000007941 */ /* 0x000fea0003800000 */
.L_x_476:
        /* <DEDUP_REMOVED lines=12> */
[----:B------:R-:W-:Y:S01]  /*0fa0*/  MOV R18, R52 ;  /* 0x0000003400127202 */ /* 0x000fe20000000f00 */
[----:B------:R-:W-:Y:S01]  /*0fb0*/  IMAD.MOV.U32 R19, RZ, RZ, R53 ;  /* 0x000000ffff137224 */ /* 0x000fe200078e0035 */
[----:B------:R-:W-:Y:S06]  /*0fc0*/  BRA `(.L_x_483) ;  /* 0x0000000000507947 */ /* 0x000fec0003800000 */
.L_x_482:
        /* <DEDUP_REMOVED lines=20> */
.L_x_483:
[----:B------:R-:W-:Y:S05]  /*1110*/  BSYNC B0 ;  /* 0x0000000000007941 */ /* 0x000fea0003800000 */
.L_x_481:
        /* <DEDUP_REMOVED lines=28> */
.L_x_487:
        /* <DEDUP_REMOVED lines=20> */
.L_x_488:
[----:B------:R-:W-:Y:S05]  /*1420*/  BSYNC B1 ;  /* 0x0000000000017941 */ /* 0x000fea0003800000 */
.L_x_486:
[----:B------:R-:W-:-:S05]  /*1430*/  IADD3 R4, P0, R52, 0x1, RZ ;  /* 0x0000000134047810 */ /* 0x000fca0007f1e0ff */
[----:B------:R-:W-:-:S08]  /*1440*/  IMAD.X R5, RZ, RZ, R53, P0 ;  /* 0x000000ffff057224 */ /* 0x000fd000000e0635 */
.L_x_485:
[----:B------:R-:W-:Y:S05]  /*1450*/  BSYNC B0 ;  /* 0x0000000000007941 */ /* 0x000fea0003800000 */
.L_x_484:
        /* <DEDUP_REMOVED lines=12> */
[----:B------:R-:W-:Y:S05]  /*1520*/  BRA `(.L_x_491) ;  /* 0x0000000000507947 */ /* 0x000fea0003800000 */
.L_x_490:
        /* <DEDUP_REMOVED lines=20> */
.L_x_491:
[----:B------:R-:W-:Y:S05]  /*1670*/  BSYNC B0 ;  /* 0x0000000000007941 */ /* 0x000fea0003800000 */
.L_x_489:
[----:B------:R-:W-:Y:S01]  /*1680*/  IADD3 R3, P0, R52, 0x1, RZ ;  /* 0x0000000134037810 */ /* 0x000fe20007f1e0ff */
[----:B------:R-:W-:Y:S01]  /*1690*/  ULDC.64 UR8, c[0x0][0x280] ;  /* 0x0000a00000087ab9 */ /* 0x000fe20000000a00 */
[----:B------:R-:W-:Y:S01]  /*16a0*/  BSSY B1, `(.L_x_492) ;  /* 0x00004b6000017945 */ /* 0x000fe20003800000 */
[----:B------:R-:W-:Y:S02]  /*16b0*/  CS2R R22, SRZ ;  /* 0x0000000000167805 */ /* 0x000fe4000001ff00 */
[----:B------:R-:W-:Y:S01]  /*16c0*/  CS2R R20, SRZ ;  /* 0x0000000000147805 */ /* 0x000fe2000001ff00 */
        /* <DEDUP_REMOVED lines=8> */
[----:B------:R-:W-:Y:S02]  /*1750*/  CS2R R20, SRZ ;  /* 0x0000000000147805 */ /* 0x000fe4000001ff00 */
[----:B------:R-:W-:-:S07]  /*1760*/  CS2R R22, SRZ ;  /* 0x0000000000167805 */ /* 0x000fce000001ff00 */
.L_x_577:
[----:B------:R-:W-:Y:S01]  /*1770*/  IADD3 R25, P1, R18, 0x1, RZ ;  /* 0x0000000112197810 */ /* 0x000fe20007f3e0ff */
[----:B------:R-:W-:Y:S01]  /*1780*/  ULDC.64 UR8, c[0x0][0x288] ;  /* 0x0000a20000087ab9 */ /* 0x000fe20000000a00 */
[----:B------:R-:W-:Y:S02]  /*1790*/  BSSY B0, `(.L_x_494) ;  /* 0x00004a1000007945 */ /* 0x000fe40003800000 */
[----:B------:R-:W-:Y:S02]  /*17a0*/  ISETP.LT.U32.AND P0, PT, R25, UR8, PT ;  /* 0x0000000819007c0c */ /* 0x000fe4000bf01070 */
[----:B------:R-:W-:-:S04]  /*17b0*/  IADD3.X R0, RZ, R19, RZ, P1, !PT ;  /* 0x00000013ff007210 */ /* 0x000fc80000ffe4ff */
        /* <DEDUP_REMOVED lines=24> */
[----:B0-----:R-:W-:Y:S05]  /*1940*/  CALL.REL.NOINC `($__internal_9_$__cuda_sm20_rem_s64) ;  /* 0x0000004c00cc7944 */ /* 0x001fea0003c00000 */
[----:B------:R-:W-:Y:S02]  /*1950*/  IMAD.MOV.U32 R30, RZ, RZ, R48 ;  /* 0x000000ffff1e7224 */ /* 0x000fe400078e0030 */
[----:B------:R-:W-:Y:S01]  /*1960*/  IMAD.MOV.U32 R31, RZ, RZ, R49 ;  /* 0x000000ffff1f7224 */ /* 0x000fe200078e0031 */
[----:B------:R-:W-:Y:S06]  /*1970*/  BRA `(.L_x_498) ;  /* 0x00000000004c7947 */ /* 0x000fec0003800000 */
.L_x_497:
[----:B------:R-:W-:Y:S01]  /*1980*/  ULDC UR7, c[0x0][0x270] ;  /* 0x00009c0000077ab9 */ /* 0x000fe20000000800 */
[----:B------:R-:W-:Y:S01]  /*1990*/  HFMA2.MMA R31, -RZ, RZ, 0, 0 ;  /* 0x00000000ff1f7435 */ /* 0x000fe200000001ff */
        /* <DEDUP_REMOVED lines=16> */
[----:B------:R-:W-:-:S07]  /*1aa0*/  @!P2 LOP3.LUT R30, RZ, UR7, RZ, 0x33, !PT ;  /* 0x00000007ff1eac12 */ /* 0x000fce000f8e33ff */
.L_x_498:
[----:B------:R-:W-:Y:S05]  /*1ab0*/  BSYNC B2 ;  /* 0x0000000000027941 */ /* 0x000fea0003800000 */
.L_x_496:
[----:B------:R-:W-:Y:S01]  /*1ac0*/  ULDC.64 UR8, c[0x0][0x288] ;  /* 0x0000a20000087ab9 */ /* 0x000fe20000000a00 */
[----:B------:R-:W-:Y:S01]  /*1ad0*/  IADD3 R24, P1, -R18, -0x2, RZ ;  /* 0xfffffffe12187810 */ /* 0x000fe20007f3e1ff */
[----:B------:R-:W-:Y:S01]  /*1ae0*/  ULOP3.LUT UR7, URZ, UR8, URZ, 0x33, !UPT ;  /* 0x000000083f077292 */ /* 0x000fe2000f8e333f */
[----:B------:R-:W-:Y:S01]  /*1af0*/  LOP3.LUT R37, RZ, R6, RZ, 0x33, !PT ;  /* 0x00000006ff257212 */ /* 0x000fe200078e33ff */
[----:B------:R-:W-:Y:S01]  /*1b00*/  ULOP3.LUT UR8, URZ, UR9, URZ, 0x33, !UPT ;  /* 0x000000093f087292 */ /* 0x000fe2000f8e333f */
[----:B------:R-:W-:Y:S01]  /*1b10*/  IADD3.X R25, ~R19, -0x1, RZ, P1, !PT ;  /* 0xffffffff13197810 */ /* 0x000fe20000ffe5ff */
[----:B------:R-:W-:Y:S01]  /*1b20*/  BSSY B2, `(.L_x_499) ;  /* 0x00001dd000027945 */ /* 0x000fe20003800000 */
[----:B------:R-:W-:Y:S01]  /*1b30*/  IMAD.MOV.U32 R36, RZ, RZ, R6 ;  /* 0x000000ffff247224 */ /* 0x000fe200078e0006 */
[----:B------:R-:W-:Y:S02]  /*1b40*/  ISETP.GT.U32.AND P1, PT, R24, UR7, PT ;  /* 0x0000000718007c0c */ /* 0x000fe4000bf24070 */
[----:B------:R-:W-:-:S02]  /*1b50*/  MOV R47, R7 ;  /* 0x00000007002f7202 */ /* 0x000fc40000000f00 */
[----:B------:R-:W-:-:S04]  /*1b60*/  ISETP.GT.AND.EX P1, PT, R25, UR8, PT, P1 ;  /* 0x0000000819007c0c */ /* 0x000fc8000bf24310 */
[----:B------:R-:W-:-:S05]  /*1b70*/  SEL R24, R24, UR7, P1 ;  /* 0x0000000718187c07 */ /* 0x000fca0008800000 */
[----:B------:R-:W-:-:S05]  /*1b80*/  IMAD.IADD R37, R37, 0x1, -R24 ;  /* 0x0000000125257824 */ /* 0x000fca00078e0a18 */
        /* <DEDUP_REMOVED lines=27> */
[----:B------:R-:W-:-:S04]  /*1d40*/  ISETP.NE.U32.AND P2, PT, R48, RZ, PT ;  /* 0x000000ff3000720c */ /* 0x000fc80003f45070 */
[----:B------:R-:W-:Y:S01]  /*1d50*/  ISETP.NE.AND.EX P2, PT, R49, RZ, PT, P2 ;  /* 0x000000ff3100720c */ /* 0x000fe20003f45320 */
[----:B------:R-:W-:-:S12]  /*1d60*/  BRA `(.L_x_505) ;  /* 0x0000000000507947 */ /* 0x000fd80003800000 */
.L_x_504:
        /* <DEDUP_REMOVED lines=20> */
.L_x_505:
[----:B------:R-:W-:Y:S05]  /*1eb0*/  BSYNC B4 ;  /* 0x0000000000047941 */ /* 0x000fea0003800000 */
.L_x_503:
        /* <DEDUP_REMOVED lines=10> */
[----:B------:R-:W-:Y:S01]  /*1f60*/  IMAD.MOV.U32 R40, RZ, RZ, R52 ;  /* 0x000000ffff287224 */ /* 0x000fe200078e0034 */
[----:B------:R-:W-:Y:S01]  /*1f70*/  MOV R41, R53 ;  /* 0x0000003500297202 */ /* 0x000fe20000000f00 */
[----:B------:R-:W-:Y:S06]  /*1f80*/  BRA `(.L_x_508) ;  /* 0x0000000000507947 */ /* 0x000fec0003800000 */
.L_x_507:
        /* <DEDUP_REMOVED lines=20> */
.L_x_508:
[----:B------:R-:W-:Y:S05]  /*20d0*/  BSYNC B4 ;  /* 0x0000000000047941 */ /* 0x000fea0003800000 */
.L_x_506:
        /* <DEDUP_REMOVED lines=8> */
[----:B0-----:R-:W-:Y:S05]  /*2160*/  CALL.REL.NOINC `($__internal_8_$__cuda_sm20_div_s64) ;  /* 0x0000004000787944 */ /* 0x001fea0003c00000 */
[----:B------:R-:W-:Y:S05]  /*2170*/  BRA `(.L_x_511) ;  /* 0x0000000000507947 */ /* 0x000fea0003800000 */
.L_x_510:
        /* <DEDUP_REMOVED lines=20> */
.L_x_511:
[----:B------:R-:W-:Y:S05]  /*22c0*/  BSYNC B4 ;  /* 0x0000000000047941 */ /* 0x000fea0003800000 */
.L_x_509:
        /* <DEDUP_REMOVED lines=16> */
[----:B------:R-:W-:Y:S02]  /*23d0*/  IMAD.IADD R24, R27, 0x1, R25 ;  /* 0x000000011b187824 */ /* 0x000fe400078e0219 */
[----:B------:R-:W-:Y:S02]  /*23e0*/  IMAD R41, R14, UR9, R41 ;  /* 0x000000090e297c24 */ /* 0x000fe4000f8e0229 */
[----:B------:R-:W-:Y:S02]  /*23f0*/  IMAD R27, R24, UR10, RZ ;  /* 0x0000000a181b7c24 */ /* 0x000fe4000f8e02ff */
[----:B------:R-:W-:Y:S01]  /*2400*/  IMAD.WIDE.U32 R24, R26, UR10, R4 ;  /* 0x0000000a1a187c25 */ /* 0x000fe2000f8e0004 */
[----:B0-----:R-:W-:-:S03]  /*2410*/  R2UR UR10, R16 ;  /* 0x00000000100a72ca */ /* 0x001fc600000e0000 */
[----:B------:R-:W-:Y:S01]  /*2420*/  IMAD R39, R26, UR11, R27 ;  /* 0x0000000b1a277c24 */ /* 0x000fe2000f8e021b */
[----:B------:R-:W-:Y:S01]  /*2430*/  R2UR UR11, R17 ;  /* 0x00000000110b72ca */ /* 0x000fe200000e0000 */
[----:B------:R-:W-:Y:S01]  /*2440*/  IMAD.WIDE.U32 R26, R14, UR8, R6 ;  /* 0x000000080e1a7c25 */ /* 0x000fe2000f8e0006 */
[----:B------:R-:W-:Y:S02]  /*2450*/  ULDC.64 UR8, c[0x0][0x288] ;  /* 0x0000a20000087ab9 */ /* 0x000fe40000000a00 */
[----:B------:R-:W-:Y:S01]  /*2460*/  IADD3 R25, R25, R39, RZ ;  /* 0x0000002719197210 */ /* 0x000fe20007ffe0ff */
[----:B------:R-:W-:-:S04]  /*2470*/  IMAD.IADD R27, R27, 0x1, R41 ;  /* 0x000000011b1b7824 */ /* 0x000fc800078e0229 */
[----:B------:R-:W-:Y:S02]  /*2480*/  IMAD R25, R25, UR8, RZ ;  /* 0x0000000819197c24 */ /* 0x000fe4000f8e02ff */
[----:B------:R-:W-:-:S04]  /*2490*/  IMAD.WIDE.U32 R26, R24, UR8, R26 ;  /* 0x00000008181a7c25 */ /* 0x000fc8000f8e001a */
[----:B------:R-:W-:Y:S01]  /*24a0*/  IMAD R25, R24, UR9, R25 ;  /* 0x0000000918197c24 */ /* 0x000fe2000f8e0219 */
[----:B------:R-:W-:Y:S02]  /*24b0*/  ULDC.64 UR8, c[0x0][0x218] ;  /* 0x0000860000087ab9 */ /* 0x000fe40000000a00 */
[----:B------:R-:W-:Y:S01]  /*24c0*/  LEA R24, P1, R26, UR8, 0x4 ;  /* 0x000000081a187c11 */ /* 0x000fe2000f8220ff */
[----:B------:R-:W-:-:S05]  /*24d0*/  IMAD.IADD R25, R27, 0x1, R25 ;  /* 0x000000011b197824 */ /* 0x000fca00078e0219 */
[----:B------:R-:W-:-:S06]  /*24e0*/  LEA.HI.X R25, R26, UR9, R25, 0x4, P1 ;  /* 0x000000091a197c11 */ /* 0x000fcc00088f2419 */
[----:B------:R-:W2:Y:S02]  /*24f0*/  LDG.E.128 R24, desc[UR10][R24.64] ;  /* 0x0000000a18187981 */ /* 0x000ea4000c1e1d00 */
[----:B--2---:R-:W-:Y:S02]  /*2500*/  DADD R20, R20, R24 ;  /* 0x0000000014147229 */ /* 0x004fe40000000018 */
[----:B------:R-:W-:-:S11]  /*2510*/  DADD R22, R22, R26 ;  /* 0x0000000016167229 */ /* 0x000fd6000000001a */
.L_x_502:
[----:B------:R-:W-:Y:S05]  /*2520*/  BSYNC B3 ;  /* 0x0000000000037941 */ /* 0x000fea0003800000 */
.L_x_501:
        /* <DEDUP_REMOVED lines=25> */
[----:B------:R-:W-:Y:S01]  /*26c0*/  MOV R24, 0x26f0 ;  /* 0x000026f000187802 */ /* 0x000fe20000000f00 */
[----:B------:R-:W-:-:S07]  /*26d0*/  IMAD.U32 R48, RZ, RZ, UR9 ;  /* 0x00000009ff307e24 */ /* 0x000fce000f8e00ff */
[----:B0-----:R-:W-:Y:S05]  /*26e0*/  CALL.REL.NOINC `($__internal_9_$__cuda_sm20_rem_s64) ;  /* 0x0000004000647944 */ /* 0x001fea0003c00000 */
[----:B------:R-:W-:-:S04]  /*26f0*/  ISETP.NE.U32.AND P2, PT, R48, RZ, PT ;  /* 0x000000ff3000720c */ /* 0x000fc80003f45070 */
[----:B------:R-:W-:Y:S01]  /*2700*/  ISETP.NE.AND.EX P2, PT, R49, RZ, PT, P2 ;  /* 0x000000ff3100720c */ /* 0x000fe20003f45320 */
[----:B------:R-:W-:-:S12]  /*2710*/  BRA `(.L_x_516) ;  /* 0x0000000000507947 */ /* 0x000fd80003800000 */
.L_x_515:
[----:B------:R-:W-:Y:S01]  /*2720*/  ULDC UR7, c[0x0][0x278] ;  /* 0x00009e0000077ab9 */ /* 0x000fe20000000800 */
[----:B------:R-:W-:Y:S01]  /*2730*/  IMAD.MOV.U32 R24, RZ, RZ, RZ ;  /* 0x000000ffff187224 */ /* 0x000fe200078e00ff */
[----:B------:R-:W1:Y:S01]  /*2740*/  I2F.U32.RP R36, UR7 ;  /* 0x0000000700247d06 */ /* 0x000e620008209000 */
[----:B------:R-:W-:-:S07]  /*2750*/  ISETP.NE.U32.AND P3, PT, RZ, UR7, PT ;  /* 0x00000007ff007c0c */ /* 0x000fce000bf65070 */
[----:B-1----:R-:W1:Y:S02]  /*2760*/  MUFU.RCP R36, R36 ;  /* 0x0000002400247308 */ /* 0x002e640000001000 */
[----:B-1----:R-:W-:-:S06]  /*2770*/  IADD3 R38, R36, 0xffffffe, RZ ;  /* 0x0ffffffe24267810 */ /* 0x002fcc0007ffe0ff */
[----:B------:R-:W1:Y:S02]  /*2780*/  F2I.FTZ.U32.TRUNC.NTZ R25, R38 ;  /* 0x0000002600197305 */ /* 0x000e64000021f000 */
        /* <DEDUP_REMOVED lines=13> */
.L_x_516:
[----:B------:R-:W-:Y:S05]  /*2860*/  BSYNC B4 ;  /* 0x0000000000047941 */ /* 0x000fea0003800000 */
.L_x_514:
        /* <DEDUP_REMOVED lines=10> */
[----:B------:R-:W-:Y:S02]  /*2910*/  IMAD.MOV.U32 R38, RZ, RZ, R52 ;  /* 0x000000ffff267224 */ /* 0x000fe400078e0034 */
[----:B------:R-:W-:Y:S01]  /*2920*/  IMAD.MOV.U32 R39, RZ, RZ, R53 ;  /* 0x000000ffff277224 */ /* 0x000fe200078e0035 */
[----:B------:R-:W-:Y:S06]  /*2930*/  BRA `(.L_x_519) ;  /* 0x0000000000507947 */ /* 0x000fec0003800000 */
.L_x_518:
        /* <DEDUP_REMOVED lines=20> */
.L_x_519:
[----:B------:R-:W-:Y:S05]  /*2a80*/  BSYNC B4 ;  /* 0x0000000000047941 */ /* 0x000fea0003800000 */
.L_x_517:
        /* <DEDUP_REMOVED lines=10> */
.L_x_521:
        /* <DEDUP_REMOVED lines=20> */
.L_x_522:
[----:B------:R-:W-:Y:S05]  /*2c70*/  BSYNC B4 ;  /* 0x0000000000047941 */ /* 0x000fea0003800000 */
.L_x_520:
[----:B------:R-:W-:Y:S01]  /*2c80*/  ULDC.64 UR8, c[0x0][0x240] ;  /* 0x0000900000087ab9 */ /* 0x000fe20000000a00 */
[----:B------:R-:W-:Y:S01]  /*2c90*/  MOV R27, R39 ;  /* 0x00000027001b7202 */ /* 0x000fe20000000f00 */
[----:B------:R-:W-:Y:S01]  /*2ca0*/  IMAD R25, R9, UR8, RZ ;  /* 0x0000000809197c24 */ /* 0x000fe2000f8e02ff */
[----:B------:R-:W-:Y:S01]  /*2cb0*/  ULDC.64 UR10, c[0x0][0x220] ;  /* 0x00008800000a7ab9 */ /* 0x000fe20000000a00 */
[----:B------:R-:W-:Y:S02]  /*2cc0*/  IMAD.MOV.U32 R26, RZ, RZ, R38 ;  /* 0x000000ffff1a7224 */ /* 0x000fe400078e0026 */
[C---:B------:R-:W-:Y:S02]  /*2cd0*/  IMAD R25, R8.reuse, UR9, R25 ;  /* 0x0000000908197c24 */ /* 0x040fe4000f8e0219 */
[----:B------:R-:W-:Y:S01]  /*2ce0*/  IMAD.WIDE.U32 R26, R8, UR8, R26 ;  /* 0x00000008081a7c25 */ /* 0x000fe2000f8e001a */
[----:B------:R-:W-:-:S03]  /*2cf0*/  ULDC.64 UR8, c[0x0][0x248] ;  /* 0x0000920000087ab9 */ /* 0x000fc60000000a00 */
[----:B------:R-:W-:Y:S01]  /*2d00*/  IMAD.IADD R24, R25, 0x1, R27 ;  /* 0x0000000119187824 */ /* 0x000fe200078e021b */
[----:B------:R-:W-:Y:S01]  /*2d10*/  MOV R25, R53 ;  /* 0x0000003500197202 */ /* 0x000fe20000000f00 */
        /* <DEDUP_REMOVED lines=11> */
[----:B------:R-:W-:Y:S01]  /*2dd0*/  R2UR UR11, R17 ;  /* 0x00000000110b72ca */ /* 0x000fe200000e0000 */
[----:B------:R-:W-:-:S04]  /*2de0*/  IMAD.WIDE.U32 R26, R24, UR8, R4 ;  /* 0x00000008181a7c25 */ /* 0x000fc8000f8e0004 */
[----:B------:R-:W-:Y:S01]  /*2df0*/  IMAD R25, R24, UR9, R25 ;  /* 0x0000000918197c24 */ /* 0x000fe2000f8e0219 */
[----:B------:R-:W-:Y:S01]  /*2e00*/  ULDC.64 UR8, c[0x0][0x288] ;  /* 0x0000a20000087ab9 */ /* 0x000fe20000000a00 */
[----:B------:R-:W-:-:S03]  /*2e10*/  IMAD.IADD R39, R41, 0x1, R39 ;  /* 0x0000000129277824 */ /* 0x000fc600078e0227 */
        /* <DEDUP_REMOVED lines=9> */
[----:B------:R-:W2:Y:S02]  /*2eb0*/  LDG.E.128 R24, desc[UR10][R24.64+0x10] ;  /* 0x0000100a18187981 */ /* 0x000ea4000c1e1d00 */
[----:B--2---:R-:W-:Y:S02]  /*2ec0*/  DADD R20, R20, R24 ;  /* 0x0000000014147229 */ /* 0x004fe40000000018 */
[----:B------:R-:W-:-:S11]  /*2ed0*/  DADD R22, R22, R26 ;  /* 0x0000000016167229 */ /* 0x000fd6000000001a */
.L_x_513:
[----:B------:R-:W-:Y:S05]  /*2ee0*/  BSYNC B3 ;  /* 0x0000000000037941 */ /* 0x000fea0003800000 */
.L_x_512:
        /* <DEDUP_REMOVED lines=27> */
[----:B------:R-:W-:-:S07]  /*30a0*/  MOV R24, 0x30c0 ;  /* 0x000030c000187802 */ /* 0x000fce0000000f00 */
[----:B0-----:R-:W-:Y:S05]  /*30b0*/  CALL.REL.NOINC `($__internal_9_$__cuda_sm20_rem_s64) ;  /* 0x0000003400f07944 */ /* 0x001fea0003c00000 */
[----:B------:R-:W-:-:S04]  /*30c0*/  ISETP.NE.U32.AND P2, PT, R48, RZ, PT ;  /* 0x000000ff3000720c */ /* 0x000fc80003f45070 */
[----:B------:R-:W-:Y:S01]  /*30d0*/  ISETP.NE.AND.EX P2, PT, R49, RZ, PT, P2 ;  /* 0x000000ff3100720c */ /* 0x000fe20003f45320 */
[----:B------:R-:W-:-:S12]  /*30e0*/  BRA `(.L_x_525) ;  /* 0x0000000000507947 */ /* 0x000fd80003800000 */
.L_x_524:
[----:B------:R-:W-:Y:S01]  /*30f0*/  ULDC UR7, c[0x0][0x278] ;  /* 0x00009e0000077ab9 */ /* 0x000fe20000000800 */
[----:B------:R-:W-:Y:S01]  /*3100*/  MOV R24, RZ ;  /* 0x000000ff00187202 */ /* 0x000fe20000000f00 */
[----:B------:R-:W1:Y:S01]  /*3110*/  I2F.U32.RP R36, UR7 ;  /* 0x0000000700247d06 */ /* 0x000e620008209000 */
[----:B------:R-:W-:-:S07]  /*3120*/  ISETP.NE.U32.AND P3, PT, RZ, UR7, PT ;  /* 0x00000007ff007c0c */ /* 0x000fce000bf65070 */
[----:B-1----:R-:W1:Y:S02]  /*3130*/  MUFU.RCP R36, R36 ;  /* 0x0000002400247308 */ /* 0x002e640000001000 */
[----:B-1----:R-:W-:-:S06]  /*3140*/  VIADD R37, R36, 0xffffffe ;  /* 0x0ffffffe24257836 */ /* 0x002fcc0000000000 */
[----:B------:R-:W1:Y:S02]  /*3150*/  F2I.FTZ.U32.TRUNC.NTZ R25, R37 ;  /* 0x0000002500197305 */ /* 0x000e64000021f000 */
[----:B-1----:R-:W-:-:S04]  /*3160*/  IMAD.MOV R39, RZ, RZ, -R25 ;  /* 0x000000ffff277224 */ /* 0x002fc800078e0a19 */
[----:B------:R-:W-:-:S04]  /*3170*/  IMAD R39, R39, UR7, RZ ;  /* 0x0000000727277c24 */ /* 0x000fc8000f8e02ff */
        /* <DEDUP_REMOVED lines=11> */
.L_x_525:
[----:B------:R-:W-:Y:S05]  /*3230*/  BSYNC B3 ;  /* 0x0000000000037941 */ /* 0x000fea0003800000 */
.L_x_523:
        /* <DEDUP_REMOVED lines=15> */
.L_x_527:
        /* <DEDUP_REMOVED lines=20> */
.L_x_528:
[----:B------:R-:W-:Y:S05]  /*3470*/  BSYNC B3 ;  /* 0x0000000000037941 */ /* 0x000fea0003800000 */
.L_x_526:
        /* <DEDUP_REMOVED lines=10> */
.L_x_530:
        /* <DEDUP_REMOVED lines=20> */
.L_x_531:
[----:B------:R-:W-:Y:S05]  /*3660*/  BSYNC B3 ;  /* 0x0000000000037941 */ /* 0x000fea0003800000 */
.L_x_529:
[----:B------:R-:W-:Y:S01]  /*3670*/  ULDC.64 UR8, c[0x0][0x240] ;  /* 0x0000900000087ab9 */ /* 0x000fe20000000a00 */
[----:B------:R-:W-:Y:S01]  /*3680*/  IMAD.MOV.U32 R24, RZ, RZ, R36 ;  /* 0x000000ffff187224 */ /* 0x000fe200078e0024 */
[----:B------:R-:W-:Y:S01]  /*3690*/  ULDC.64 UR10, c[0x0][0x220] ;  /* 0x00008800000a7ab9 */ /* 0x000fe20000000a00 */
[----:B------:R-:W-:Y:S02]  /*36a0*/  IMAD R27, R9, UR8, RZ ;  /* 0x00000008091b7c24 */ /* 0x000fe4000f8e02ff */
[----:B------:R-:W-:Y:S02]  /*36b0*/  IMAD.MOV.U32 R25, RZ, RZ, R37 ;  /* 0x000000ffff197224 */ /* 0x000fe400078e0025 */
[C---:B------:R-:W-:Y:S02]  /*36c0*/  IMAD R27, R8.reuse, UR9, R27 ;  /* 0x00000009081b7c24 */ /* 0x040fe4000f8e021b */
[----:B------:R-:W-:Y:S01]  /*36d0*/  IMAD.WIDE.U32 R24, R8, UR8, R24 ;  /* 0x0000000808187c25 */ /* 0x000fe2000f8e0018 */
[----:B------:R-:W-:-:S03]  /*36e0*/  ULDC.64 UR8, c[0x0][0x248] ;  /* 0x0000920000087ab9 */ /* 0x000fc60000000a00 */
[----:B------:R-:W-:Y:S01]  /*36f0*/  IMAD.MOV.U32 R26, RZ, RZ, R52 ;  /* 0x000000ffff1a7224 */ /* 0x000fe200078e0034 */
[----:B------:R-:W-:Y:S01]  /*3700*/  IADD3 R25, R27, R25, RZ ;  /* 0x000000191b197210 */ /* 0x000fe20007ffe0ff */
[----:B------:R-:W-:Y:S02]  /*3710*/  IMAD.MOV.U32 R27, RZ, RZ, R53 ;  /* 0x000000ffff1b7224 */ /* 0x000fe400078e0035 */
[----:B------:R-:W-:-:S04]  /*3720*/  IMAD.WIDE.U32 R36, R14, UR10, RZ ;  /* 0x0000000a0e247c25 */ /* 0x000fc8000f8e00ff */
[----:B------:R-:W-:Y:S02]  /*3730*/  IMAD R25, R25, UR8, RZ ;  /* 0x0000000819197c24 */ /* 0x000fe4000f8e02ff */
[----:B------:R-:W-:-:S04]  /*3740*/  IMAD.WIDE.U32 R26, R24, UR8, R26 ;  /* 0x00000008181a7c25 */ /* 0x000fc8000f8e001a */
[----:B------:R-:W-:Y:S01]  /*3750*/  IMAD R25, R24, UR9, R25 ;  /* 0x0000000918197c24 */ /* 0x000fe2000f8e0219 */
[----:B------:R-:W-:-:S04]  /*3760*/  ULDC.64 UR8, c[0x0][0x280] ;  /* 0x0000a00000087ab9 */ /* 0x000fc80000000a00 */
[----:B------:R-:W-:Y:S01]  /*3770*/  IADD3 R24, R27, R25, RZ ;  /* 0x000000191b187210 */ /* 0x000fe20007ffe0ff */
[----:B------:R-:W-:Y:S01]  /*3780*/  IMAD R25, R15, UR10, RZ ;  /* 0x0000000a0f197c24 */ /* 0x000fe2000f8e02ff */
[----:B0-----:R-:W-:-:S03]  /*3790*/  R2UR UR10, R16 ;  /* 0x00000000100a72ca */ /* 0x001fc600000e0000 */
[----:B------:R-:W-:Y:S02]  /*37a0*/  IMAD R27, R24, UR8, RZ ;  /* 0x00000008181b7c24 */ /* 0x000fe4000f8e02ff */
[----:B------:R-:W-:Y:S01]  /*37b0*/  IMAD R39, R14, UR11, R25 ;  /* 0x0000000b0e277c24 */ /* 0x000fe2000f8e0219 */
[----:B------:R-:W-:Y:S01]  /*37c0*/  R2UR UR11, R17 ;  /* 0x00000000110b72ca */ /* 0x000fe200000e0000 */
[----:B------:R-:W-:-:S04]  /*37d0*/  IMAD.WIDE.U32 R24, R26, UR8, R4 ;  /* 0x000000081a187c25 */ /* 0x000fc8000f8e0004 */
[----:B------:R-:W-:Y:S01]  /*37e0*/  IMAD R27, R26, UR9, R27 ;  /* 0x000000091a1b7c24 */ /* 0x000fe2000f8e021b */
[----:B------:R-:W-:Y:S01]  /*37f0*/  ULDC.64 UR8, c[0x0][0x288] ;  /* 0x0000a20000087ab9 */ /* 0x000fe20000000a00 */
        /* <DEDUP_REMOVED lines=10> */
[----:B------:R-:W2:Y:S01]  /*38a0*/  LDG.E.128 R24, desc[UR10][R24.64+0x20] ;  /* 0x0000200a18187981 */ /* 0x000ea2000c1e1d00 */
[----:B------:R-:W-:-:S04]  /*38b0*/  IADD3 R36, P1, R6, 0x3, RZ ;  /* 0x0000000306247810 */ /* 0x000fc80007f3e0ff */
[----:B------:R-:W-:Y:S01]  /*38c0*/  IADD3.X R47, RZ, R7, RZ, P1, !PT ;  /* 0x00000007ff2f7210 */ /* 0x000fe20000ffe4ff */
[----:B--2---:R-:W-:Y:S02]  /*38d0*/  DADD R20, R20, R24 ;  /* 0x0000000014147229 */ /* 0x004fe40000000018 */
[----:B------:R-:W-:-:S11]  /*38e0*/  DADD R22, R22, R26 ;  /* 0x0000000016167229 */ /* 0x000fd6000000001a */
.L_x_500:
[----:B------:R-:W-:Y:S05]  /*38f0*/  BSYNC B2 ;  /* 0x0000000000027941 */ /* 0x000fea0003800000 */
.L_x_499:
        /* <DEDUP_REMOVED lines=17> */
[C---:B------:R-:W-:Y:S01]  /*3a10*/  IADD3 R49, P1, R36.reuse, 0x1, RZ ;  /* 0x0000000124317810 */ /* 0x040fe20007f3e0ff */
[--C-:B------:R-:W-:Y:S01]  /*3a20*/  IMAD.MOV.U32 R37, RZ, RZ, R47.reuse ;  /* 0x000000ffff257224 */ /* 0x100fe200078e002f */
[----:B------:R-:W-:Y:S01]  /*3a30*/  IADD3 R41, P3, R36, 0x2, RZ ;  /* 0x0000000224297810 */ /* 0x000fe20007f7e0ff */
[----:B------:R-:W-:Y:S01]  /*3a40*/  IMAD.X R38, RZ, RZ, ~R47, P2 ;  /* 0x000000ffff267224 */ /* 0x000fe200010e0e2f */
[----:B------:R-:W-:Y:S01]  /*3a50*/  MOV R24, R12 ;  /* 0x0000000c00187202 */ /* 0x000fe20000000f00 */
[----:B------:R-:W-:Y:S01]  /*3a60*/  IMAD.WIDE.U32 R26, R14, UR8, R36 ;  /* 0x000000080e1a7c25 */ /* 0x000fe2000f8e0024 */
[----:B------:R-:W-:Y:S02]  /*3a70*/  IADD3 R49, P2, RZ, -R49, RZ ;  /* 0x80000031ff317210 */ /* 0x000fe40007f5e0ff */
[----:B------:R-:W-:Y:S01]  /*3a80*/  IADD3 R37, P5, R36, 0x3, RZ ;  /* 0x0000000324257810 */ /* 0x000fe20007fbe0ff */
[----:B------:R-:W-:Y:S01]  /*3a90*/  IMAD R51, R14, UR9, R25 ;  /* 0x000000090e337c24 */ /* 0x000fe2000f8e0219 */
[----:B------:R-:W-:Y:S01]  /*3aa0*/  ULDC.64 UR8, c[0x0][0x268] ;  /* 0x00009a0000087ab9 */ /* 0x000fe20000000a00 */
[----:B------:R-:W-:Y:S01]  /*3ab0*/  IMAD.MOV.U32 R25, RZ, RZ, R13 ;  /* 0x000000ffff197224 */ /* 0x000fe200078e000d */
[----:B------:R-:W-:Y:S01]  /*3ac0*/  IADD3 R41, P4, RZ, -R41, RZ ;  /* 0x80000029ff297210 */ /* 0x000fe20007f9e0ff */
[----:B------:R-:W-:Y:S01]  /*3ad0*/  IMAD R38, R38, UR8, RZ ;  /* 0x0000000826267c24 */ /* 0x000fe2000f8e02ff */
[----:B------:R-:W-:Y:S01]  /*3ae0*/  IADD3.X R42, RZ, R47, RZ, P3, !PT ;  /* 0x0000002fff2a7210 */ /* 0x000fe20001ffe4ff */
[----:B------:R-:W-:Y:S01]  /*3af0*/  IMAD.X R43, RZ, RZ, R47, P1 ;  /* 0x000000ffff2b7224 */ /* 0x000fe200008e062f */
[----:B------:R-:W-:Y:S01]  /*3b00*/  IADD3 R37, P1, RZ, -R37, RZ ;  /* 0x80000025ff257210 */ /* 0x000fe20007f3e0ff */
[----:B------:R-:W-:-:S02]  /*3b10*/  IMAD R45, R39, UR9, R38 ;  /* 0x00000009272d7c24 */ /* 0x000fc4000f8e0226 */
[----:B------:R-:W-:-:S04]  /*3b20*/  IMAD.WIDE.U32 R38, R39, UR8, R24 ;  /* 0x0000000827267c25 */ /* 0x000fc8000f8e0018 */
[----:B------:R-:W-:Y:S01]  /*3b30*/  IMAD.X R44, RZ, RZ, ~R43, P2 ;  /* 0x000000ffff2c7224 */ /* 0x000fe200010e0e2b */
[----:B------:R-:W-:Y:S01]  /*3b40*/  IADD3 R43, R51, R27, RZ ;  /* 0x0000001b332b7210 */ /* 0x000fe20007ffe0ff */
[----:B------:R-:W-:Y:S01]  /*3b50*/  IMAD.X R40, RZ, RZ, R47, P5 ;  /* 0x000000ffff287224 */ /* 0x000fe200028e062f */
[----:B------:R-:W-:Y:S01]  /*3b60*/  MOV R46, R38 ;  /* 0x00000026002e7202 */ /* 0x000fe20000000f00 */
[----:B------:R-:W-:Y:S01]  /*3b70*/  IMAD.X R42, RZ, RZ, ~R42, P4 ;  /* 0x000000ffff2a7224 */ /* 0x000fe200020e0e2a */
[----:B------:R-:W-:Y:S01]  /*3b80*/  SHF.L.U64.HI R43, R26, 0x4, R43 ;  /* 0x000000041a2b7819 */ /* 0x000fe2000001022b */
[----:B------:R-:W-:Y:S02]  /*3b90*/  IMAD R38, R44, UR8, RZ ;  /* 0x000000082c267c24 */ /* 0x000fe4000f8e02ff */
[----:B------:R-:W-:Y:S02]  /*3ba0*/  IMAD.X R40, RZ, RZ, ~R40, P1 ;  /* 0x000000ffff287224 */ /* 0x000fe400008e0e28 */
[----:B------:R-:W-:-:S02]  /*3bb0*/  IMAD.SHL.U32 R44, R26, 0x10, RZ ;  /* 0x000000101a2c7824 */ /* 0x000fc400078e00ff */
[----:B------:R-:W-:Y:S02]  /*3bc0*/  IMAD R26, R42, UR8, RZ ;  /* 0x000000082a1a7c24 */ /* 0x000fe4000f8e02ff */
[----:B------:R-:W-:Y:S02]  /*3bd0*/  IMAD.IADD R45, R39, 0x1, R45 ;  /* 0x00000001272d7824 */ /* 0x000fe400078e022d */
[C---:B------:R-:W-:Y:S02]  /*3be0*/  IMAD R51, R49.reuse, UR9, R38 ;  /* 0x0000000931337c24 */ /* 0x040fe4000f8e0226 */
[----:B------:R-:W-:-:S04]  /*3bf0*/  IMAD.WIDE.U32 R38, R49, UR8, R24 ;  /* 0x0000000831267c25 */ /* 0x000fc8000f8e0018 */
[----:B------:R-:W-:Y:S01]  /*3c00*/  IMAD R40, R40, UR8, RZ ;  /* 0x0000000828287c24 */ /* 0x000fe2000f8e02ff */
[----:B------:R-:W-:Y:S01]  /*3c10*/  MOV R42, R38 ;  /* 0x00000026002a7202 */ /* 0x000fe20000000f00 */
[C---:B------:R-:W-:Y:S02]  /*3c20*/  IMAD R49, R41.reuse, UR9, R26 ;  /* 0x0000000929317c24 */ /* 0x040fe4000f8e021a */
[----:B------:R-:W-:-:S04]  /*3c30*/  IMAD.WIDE.U32 R26, R41, UR8, R24 ;  /* 0x00000008291a7c25 */ /* 0x000fc8000f8e0018 */
[----:B------:R-:W-:-:S04]  /*3c40*/  IMAD.WIDE.U32 R24, R37, UR8, R24 ;  /* 0x0000000825187c25 */ /* 0x000fc8000f8e0018 */
[----:B------:R-:W-:Y:S02]  /*3c50*/  IMAD R37, R37, UR9, R40 ;  /* 0x0000000925257c24 */ /* 0x000fe4000f8e0228 */
[----:B------:R-:W-:Y:S01]  /*3c60*/  IMAD.IADD R41, R39, 0x1, R51 ;  /* 0x0000000127297824 */ /* 0x000fe200078e0233 */
[----:B------:R-:W-:Y:S01]  /*3c70*/  IADD3 R39, R27, R49, RZ ;  /* 0x000000311b277210 */ /* 0x000fe20007ffe0ff */
[----:B------:R-:W-:Y:S02]  /*3c80*/  IMAD.MOV.U32 R40, RZ, RZ, R26 ;  /* 0x000000ffff287224 */ /* 0x000fe400078e001a */
[----:B------:R-:W-:Y:S02]  /*3c90*/  IMAD.MOV.U32 R38, RZ, RZ, R24 ;  /* 0x000000ffff267224 */ /* 0x000fe400078e0018 */
[----:B------:R-:W-:-:S07]  /*3ca0*/  IMAD.IADD R37, R25, 0x1, R37 ;  /* 0x0000000119257824 */ /* 0x000fce00078e0225 */
.L_x_576:
        /* <DEDUP_REMOVED lines=19> */
.L_x_535:
[----:B------:R-:W-:Y:S01]  /*3de0*/  ULDC UR7, c[0x0][0x278] ;  /* 0x00009e0000077ab9 */ /* 0x000fe20000000800 */
[----:B------:R-:W-:Y:S01]  /*3df0*/  HFMA2.MMA R24, -RZ, RZ, 0, 0 ;  /* 0x00000000ff187435 */ /* 0x000fe200000001ff */
        /* <DEDUP_REMOVED lines=18> */
.L_x_536:
[----:B------:R-:W-:Y:S05]  /*3f20*/  BSYNC B3 ;  /* 0x0000000000037941 */ /* 0x000fea0003800000 */
.L_x_534:
        /* <DEDUP_REMOVED lines=13> */
.L_x_538:
        /* <DEDUP_REMOVED lines=20> */
.L_x_539:
[----:B------:R-:W-:Y:S05]  /*4140*/  BSYNC B3 ;  /* 0x0000000000037941 */ /* 0x000fea0003800000 */
.L_x_537:
        /* <DEDUP_REMOVED lines=13> */
.L_x_541:
        /* <DEDUP_REMOVED lines=20> */
.L_x_542:
[----:B------:R-:W-:Y:S05]  /*4360*/  BSYNC B3 ;  /* 0x0000000000037941 */ /* 0x000fea0003800000 */
.L_x_540:
[----:B------:R-:W-:Y:S01]  /*4370*/  ULDC.64 UR8, c[0x0][0x240] ;  /* 0x0000900000087ab9 */ /* 0x000fe20000000a00 */
[----:B------:R-:W-:Y:S01]  /*4380*/  MOV R24, R26 ;  /* 0x0000001a00187202 */ /* 0x000fe20000000f00 */
[----:B------:R-:W-:Y:S01]  /*4390*/  IMAD R49, R9, UR8, RZ ;  /* 0x0000000809317c24 */ /* 0x000fe2000f8e02ff */
[----:B------:R-:W-:Y:S01]  /*43a0*/  MOV R26, R52 ;  /* 0x00000034001a7202 */ /* 0x000fe20000000f00 */
[----:B------:R-:W-:Y:S01]  /*43b0*/  IMAD.MOV.U32 R25, RZ, RZ, R27 ;  /* 0x000000ffff197224 */ /* 0x000fe200078e001b */
[----:B0-----:R-:W-:Y:S01]  /*43c0*/  R2UR UR10, R16 ;  /* 0x00000000100a72ca */ /* 0x001fe200000e0000 */
        /* <DEDUP_REMOVED lines=9> */
[----:B------:R-:W-:-:S03]  /*4460*/  ULDC.64 UR8, c[0x0][0x280] ;  /* 0x0000a00000087ab9 */ /* 0x000fc60000000a00 */
[----:B------:R-:W-:-:S04]  /*4470*/  IMAD.IADD R24, R27, 0x1, R25 ;  /* 0x000000011b187824 */ /* 0x000fc800078e0219 */
[----:B------:R-:W-:Y:S02]  /*4480*/  IMAD R27, R24, UR8, RZ ;  /* 0x00000008181b7c24 */ /* 0x000fe4000f8e02ff */
[----:B------:R-:W-:-:S04]  /*4490*/  IMAD.WIDE.U32 R24, R26, UR8, R4 ;  /* 0x000000081a187c25 */ /* 0x000fc8000f8e0004 */
[----:B------:R-:W-:Y:S01]  /*44a0*/  IMAD R27, R26, UR9, R27 ;  /* 0x000000091a1b7c24 */ /* 0x000fe2000f8e021b */
[----:B------:R-:W-:-:S04]  /*44b0*/  ULDC.64 UR8, c[0x0][0x288] ;  /* 0x0000a20000087ab9 */ /* 0x000fc80000000a00 */
[----:B------:R-:W-:Y:S01]  /*44c0*/  IADD3 R25, R25, R27, RZ ;  /* 0x0000001b19197210 */ /* 0x000fe20007ffe0ff */
[----:B------:R-:W-:-:S04]  /*44d0*/  IMAD.WIDE.U32 R26, R24, UR8, RZ ;  /* 0x00000008181a7c25 */ /* 0x000fc8000f8e00ff */
[----:B------:R-:W-:-:S04]  /*44e0*/  IMAD R25, R25, UR8, RZ ;  /* 0x0000000819197c24 */ /* 0x000fc8000f8e02ff */
[----:B------:R-:W-:Y:S01]  /*44f0*/  IMAD R25, R24, UR9, R25 ;  /* 0x0000000918197c24 */ /* 0x000fe2000f8e0219 */
[----:B------:R-:W-:Y:S01]  /*4500*/  LEA R24, P2, R26, R44, 0x4 ;  /* 0x0000002c1a187211 */ /* 0x000fe200078420ff */
[----:B------:R-:W-:Y:S02]  /*4510*/  ULDC.64 UR8, c[0x0][0x218] ;  /* 0x0000860000087ab9 */ /* 0x000fe40000000a00 */
[----:B------:R-:W-:Y:S01]  /*4520*/  IMAD.IADD R25, R27, 0x1, R25 ;  /* 0x000000011b197824 */ /* 0x000fe200078e0219 */
[----:B------:R-:W-:-:S04]  /*4530*/  IADD3 R24, P3, R24, UR8, RZ ;  /* 0x0000000818187c10 */ /* 0x000fc8000ff7e0ff */
[----:B------:R-:W-:-:S04]  /*4540*/  LEA.HI.X R26, R26, R43, R25, 0x4, P2 ;  /* 0x0000002b1a1a7211 */ /* 0x000fc800010f2419 */
[----:B------:R-:W-:-:S06]  /*4550*/  IADD3.X R25, R26, UR9, RZ, P3, !PT ;  /* 0x000000091a197c10 */ /* 0x000fcc0009ffe4ff */
[----:B------:R-:W2:Y:S02]  /*4560*/  LDG.E.128 R24, desc[UR10][R24.64] ;  /* 0x0000000a18187981 */ /* 0x000ea4000c1e1d00 */
[----:B--2---:R-:W-:Y:S02]  /*4570*/  DADD R20, R20, R24 ;  /* 0x0000000014147229 */ /* 0x004fe40000000018 */
[----:B------:R-:W-:-:S11]  /*4580*/  DADD R22, R22, R26 ;  /* 0x0000000016167229 */ /* 0x000fd6000000001a */
.L_x_533:
[----:B------:R-:W-:Y:S05]  /*4590*/  BSYNC B2 ;  /* 0x0000000000027941 */ /* 0x000fea0003800000 */
.L_x_532:
        /* <DEDUP_REMOVED lines=13> */
[----:B0-----:R-:W-:Y:S05]  /*4670*/  CALL.REL.NOINC `($__internal_9_$__cuda_sm20_rem_s64) ;  /* 0x0000002000807944 */ /* 0x001fea0003c00000 */
[----:B------:R-:W-:-:S04]  /*4680*/  ISETP.NE.U32.AND P2, PT, R48, RZ, PT ;  /* 0x000000ff3000720c */ /* 0x000fc80003f45070 */
[----:B------:R-:W-:Y:S01]  /*4690*/  ISETP.NE.AND.EX P2, PT, R49, RZ, PT, P2 ;  /* 0x000000ff3100720c */ /* 0x000fe20003f45320 */
[----:B------:R-:W-:-:S12]  /*46a0*/  BRA `(.L_x_547) ;  /* 0x0000000000507947 */ /* 0x000fd80003800000 */
.L_x_546:
        /* <DEDUP_REMOVED lines=20> */
.L_x_547:
[----:B------:R-:W-:Y:S05]  /*47f0*/  BSYNC B3 ;  /* 0x0000000000037941 */ /* 0x000fea0003800000 */
.L_x_545:
        /* <DEDUP_REMOVED lines=13> */
.L_x_549:
        /* <DEDUP_REMOVED lines=20> */
.L_x_550:
[----:B------:R-:W-:Y:S05]  /*4a10*/  BSYNC B3 ;  /* 0x0000000000037941 */ /* 0x000fea0003800000 */
.L_x_548:
        /* <DEDUP_REMOVED lines=13> */
.L_x_552:
        /* <DEDUP_REMOVED lines=20> */
.L_x_553:
[----:B------:R-:W-:Y:S05]  /*4c30*/  BSYNC B3 ;  /* 0x0000000000037941 */ /* 0x000fea0003800000 */
.L_x_551:
        /* <DEDUP_REMOVED lines=31> */
[----:B------:R-:W2:Y:S02]  /*4e30*/  LDG.E.128 R24, desc[UR10][R24.64+0x10] ;  /* 0x0000100a18187981 */ /* 0x000ea4000c1e1d00 */
[----:B--2---:R-:W-:Y:S02]  /*4e40*/  DADD R20, R20, R24 ;  /* 0x0000000014147229 */ /* 0x004fe40000000018 */
[----:B------:R-:W-:-:S11]  /*4e50*/  DADD R22, R22, R26 ;  /* 0x0000000016167229 */ /* 0x000fd6000000001a */
.L_x_544:
[----:B------:R-:W-:Y:S05]  /*4e60*/  BSYNC B2 ;  /* 0x0000000000027941 */ /* 0x000fea0003800000 */
.L_x_543:
        /* <DEDUP_REMOVED lines=17> */
.L_x_557:
        /* <DEDUP_REMOVED lines=20> */
.L_x_558:
[----:B------:R-:W-:Y:S05]  /*50c0*/  BSYNC B3 ;  /* 0x0000000000037941 */ /* 0x000fea0003800000 */
.L_x_556:
        /* <DEDUP_REMOVED lines=13> */
.L_x_560:
[----:B------:R-:W-:Y:S02]  /*51a0*/  ULDC UR7, c[0x0][0x270] ;  /* 0x00009c0000077ab9 */ /* 0x000fe40000000800 */
[----:B------:R-:W1:Y:S01]  /*51b0*/  I2F.U32.RP R26, UR7 ;  /* 0x00000007001a7d06 */ /* 0x000e620008209000 */
[----:B------:R-:W-:-:S07]  /*51c0*/  ISETP.NE.U32.AND P4, PT, RZ, UR7, PT ;  /* 0x00000007ff007c0c */ /* 0x000fce000bf85070 */
[----:B-1----:R-:W1:Y:S02]  /*51d0*/  MUFU.RCP R26, R26 ;  /* 0x0000001a001a7308 */ /* 0x002e640000001000 */
[----:B-1----:R-:W-:-:S06]  /*51e0*/  IADD3 R24, R26, 0xffffffe, RZ ;  /* 0x0ffffffe1a187810 */ /* 0x002fcc0007ffe0ff */
        /* <DEDUP_REMOVED lines=10> */
[----:B------:R-:W-:Y:S01]  /*5290*/  @P2 IADD3 R25, R25, -UR7, RZ ;  /* 0x8000000719192c10 */ /* 0x000fe2000fffe0ff */
[----:B------:R-:W-:-:S03]  /*52a0*/  @P2 VIADD R26, R26, 0x1 ;  /* 0x000000011a1a2836 */ /* 0x000fc60000000000 */
[----:B------:R-:W-:-:S13]  /*52b0*/  ISETP.GE.U32.AND P3, PT, R25, UR7, PT ;  /* 0x0000000719007c0c */ /* 0x000fda000bf66070 */
[----:B------:R-:W-:Y:S02]  /*52c0*/  @P3 IADD3 R26, R26, 0x1, RZ ;  /* 0x000000011a1a3810 */ /* 0x000fe40007ffe0ff */
[----:B------:R-:W-:-:S07]  /*52d0*/  @!P4 LOP3.LUT R26, RZ, UR7, RZ, 0x33, !PT ;  /* 0x00000007ff1acc12 */ /* 0x000fce000f8e33ff */
.L_x_561:
[----:B------:R-:W-:Y:S05]  /*52e0*/  BSYNC B3 ;  /* 0x0000000000037941 */ /* 0x000fea0003800000 */
.L_x_559:
        /* <DEDUP_REMOVED lines=11> */
[----:B0-----:R-:W-:Y:S05]  /*53a0*/  CALL.REL.NOINC `($__internal_8_$__cuda_sm20_div_s64) ;  /* 0x0000000c00e87944 */ /* 0x001fea0003c00000 */
[----:B------:R-:W-:Y:S05]  /*53b0*/  BRA `(.L_x_564) ;  /* 0x0000000000507947 */ /* 0x000fea0003800000 */
.L_x_563:
[----:B------:R-:W-:Y:S01]  /*53c0*/  ULDC UR7, c[0x0][0x278] ;  /* 0x00009e0000077ab9 */ /* 0x000fe20000000800 */
[----:B------:R-:W-:Y:S01]  /*53d0*/  IMAD.MOV.U32 R53, RZ, RZ, RZ ;  /* 0x000000ffff357224 */ /* 0x000fe200078e00ff */
        /* <DEDUP_REMOVED lines=18> */
.L_x_564:
[----:B------:R-:W-:Y:S05]  /*5500*/  BSYNC B3 ;  /* 0x0000000000037941 */ /* 0x000fea0003800000 */
.L_x_562:
        /* <DEDUP_REMOVED lines=10> */
[----:B------:R-:W-:Y:S01]  /*55b0*/  IMAD.MOV.U32 R26, RZ, RZ, R52 ;  /* 0x000000ffff1a7224 */ /* 0x000fe200078e0034 */
[----:B------:R-:W-:-:S03]  /*55c0*/  IADD3 R25, R49, R25, RZ ;  /* 0x0000001931197210 */ /* 0x000fc60007ffe0ff */
[----:B------:R-:W-:-:S04]  /*55d0*/  IMAD.WIDE.U32 R26, R24, UR8, R26 ;  /* 0x00000008181a7c25 */ /* 0x000fc8000f8e001a */
[----:B------:R-:W-:-:S04]  /*55e0*/  IMAD R25, R25, UR8, RZ ;  /* 0x0000000819197c24 */ /* 0x000fc8000f8e02ff */
        /* <DEDUP_REMOVED lines=20> */
.L_x_555:
[----:B------:R-:W-:Y:S05]  /*5730*/  BSYNC B2 ;  /* 0x0000000000027941 */ /* 0x000fea0003800000 */
.L_x_554:
        /* <DEDUP_REMOVED lines=13> */
[----:B0-----:R-:W-:Y:S05]  /*5810*/  CALL.REL.NOINC `($__internal_9_$__cuda_sm20_rem_s64) ;  /* 0x0000001000187944 */ /* 0x001fea0003c00000 */
[----:B------:R-:W-:-:S04]  /*5820*/  ISETP.NE.U32.AND P1, PT, R48, RZ, PT ;  /* 0x000000ff3000720c */ /* 0x000fc80003f25070 */
[----:B------:R-:W-:Y:S01]  /*5830*/  ISETP.NE.AND.EX P1, PT, R49, RZ, PT, P1 ;  /* 0x000000ff3100720c */ /* 0x000fe20003f25310 */
[----:B------:R-:W-:-:S12]  /*5840*/  BRA `(.L_x_569) ;  /* 0x0000000000507947 */ /* 0x000fd80003800000 */
.L_x_568:
[----:B------:R-:W-:Y:S01]  /*5850*/  ULDC UR7, c[0x0][0x278] ;  /* 0x00009e0000077ab9 */ /* 0x000fe20000000800 */
[----:B------:R-:W-:Y:S01]  /*5860*/  HFMA2.MMA R24, -RZ, RZ, 0, 0 ;  /* 0x00000000ff187435 */ /* 0x000fe200000001ff */
        /* <DEDUP_REMOVED lines=18> */
.L_x_569:
[----:B------:R-:W-:Y:S05]  /*5990*/  BSYNC B3 ;  /* 0x0000000000037941 */ /* 0x000fea0003800000 */
.L_x_567:
        /* <DEDUP_REMOVED lines=10> */
[----:B------:R-:W-:Y:S01]  /*5a40*/  MOV R26, R52 ;  /* 0x00000034001a7202 */ /* 0x000fe20000000f00 */
[----:B------:R-:W-:Y:S01]  /*5a50*/  IMAD.MOV.U32 R27, RZ, RZ, R53 ;  /* 0x000000ffff1b7224 */ /* 0x000fe200078e0035 */
[----:B------:R-:W-:Y:S06]  /*5a60*/  BRA `(.L_x_572) ;  /* 0x0000000000507947 */ /* 0x000fec0003800000 */
.L_x_571:
        /* <DEDUP_REMOVED lines=20> */
.L_x_572:
[----:B------:R-:W-:Y:S05]  /*5bb0*/  BSYNC B3 ;  /* 0x0000000000037941 */ /* 0x000fea0003800000 */
.L_x_570:
        /* <DEDUP_REMOVED lines=13> */
.L_x_574:
        /* <DEDUP_REMOVED lines=20> */
.L_x_575:
[----:B------:R-:W-:Y:S05]  /*5dd0*/  BSYNC B3 ;  /* 0x0000000000037941 */ /* 0x000fea0003800000 */
.L_x_573:
        /* <DEDUP_REMOVED lines=34> */
.L_x_566:
[----:B------:R-:W-:Y:S05]  /*6000*/  BSYNC B2 ;  /* 0x0000000000027941 */ /* 0x000fea0003800000 */
.L_x_565:
        /* <DEDUP_REMOVED lines=12> */
[----:B------:R-:W-:Y:S02]  /*60d0*/  ISETP.GE.U32.AND P1, PT, R36, R27, PT ;  /* 0x0000001b2400720c */ /* 0x000fe40003f26070 */
[----:B------:R-:W-:Y:S02]  /*60e0*/  IADD3 R44, P2, R44, 0x40, RZ ;  /* 0x000000402c2c7810 */ /* 0x000fe40007f5e0ff */
[----:B------:R-:W-:Y:S02]  /*60f0*/  ISETP.GE.AND.EX P1, PT, R47, R24, PT, P1 ;  /* 0x000000182f00720c */ /* 0x000fe40003f26310 */
[----:B------:R-:W-:-:S02]  /*6100*/  IADD3 R42, P3, R42, -UR10, RZ ;  /* 0x8000000a2a2a7c10 */ /* 0x000fc4000ff7e0ff */
[----:B------:R-:W-:Y:S02]  /*6110*/  IADD3 R40, P4, R40, -UR10, RZ ;  /* 0x8000000a28287c10 */ /* 0x000fe4000ff9e0ff */
[----:B------:R-:W-:Y:S02]  /*6120*/  IADD3 R38, P5, R38, -UR10, RZ ;  /* 0x8000000a26267c10 */ /* 0x000fe4000ffbe0ff */
[----:B------:R-:W-:Y:S02]  /*6130*/  IADD3 R46, P6, R46, -UR10, RZ ;  /* 0x8000000a2e2e7c10 */ /* 0x000fe4000ffde0ff */
[----:B------:R-:W-:Y:S02]  /*6140*/  IADD3.X R41, R41, ~UR7, RZ, P3, !PT ;  /* 0x8000000729297c10 */ /* 0x000fe40009ffe4ff */
[----:B------:R-:W-:Y:S02]  /*6150*/  IADD3.X R39, R39, ~UR7, RZ, P4, !PT ;  /* 0x8000000727277c10 */ /* 0x000fe4000a7fe4ff */
[----:B------:R-:W-:-:S02]  /*6160*/  IADD3.X R37, R37, ~UR7, RZ, P5, !PT ;  /* 0x8000000725257c10 */ /* 0x000fc4000affe4ff */
[----:B------:R-:W-:Y:S02]  /*6170*/  IADD3.X R45, R45, ~UR7, RZ, P6, !PT ;  /* 0x800000072d2d7c10 */ /* 0x000fe4000b7fe4ff */
[----:B------:R-:W-:Y:S01]  /*6180*/  IADD3.X R43, RZ, R43, RZ, P2, !PT ;  /* 0x0000002bff2b7210 */ /* 0x000fe200017fe4ff */
[----:B------:R-:W-:Y:S06]  /*6190*/  @!P1 BRA `(.L_x_576) ;  /* 0xffffffd800c49947 */ /* 0x000fec000383ffff */
.L_x_495:
[----:B------:R-:W-:Y:S05]  /*61a0*/  BSYNC B0 ;  /* 0x0000000000007941 */ /* 0x000fea0003800000 */
.L_x_494:
[----:B------:R-:W-:-:S05]  /*61b0*/  IADD3 R4, P0, R4, 0x1, RZ ;  /* 0x0000000104047810 */ /* 0x000fca0007f1e0ff */
[----:B------:R-:W-:Y:S01]  /*61c0*/  IMAD.X R5, RZ, RZ, R5, P0 ;  /* 0x000000ffff057224 */ /* 0x000fe200000e0605 */
[----:B------:R-:W-:-:S04]  /*61d0*/  ISETP.GE.U32.AND P0, PT, R4, R3, PT ;  /* 0x000000030400720c */ /* 0x000fc80003f06070 */
[----:B------:R-:W-:-:S13]  /*61e0*/  ISETP.GE.AND.EX P0, PT, R5, R2, PT, P0 ;  /* 0x000000020500720c */ /* 0x000fda0003f06300 */
[----:B------:R-:W-:Y:S05]  /*61f0*/  @!P0 BRA `(.L_x_577) ;  /* 0xffffffb4005c8947 */ /* 0x000fea000383ffff */
.L_x_493:
[----:B------:R-:W-:Y:S05]  /*6200*/  BSYNC B1 ;  /* 0x0000000000017941 */ /* 0x000fea0003800000 */
.L_x_492:
[----:B------:R-:W-:Y:S01]  /*6210*/  ULDC UR7, c[0x0][0x0] ;  /* 0x0000000000077ab9 */ /* 0x000fe20000000800 */
[----:B------:R-:W1:Y:S01]  /*6220*/  LDC R0, c[0x0][0xc] ;  /* 0x00000300ff007b82 */ /* 0x000e620000000800 */
[----:B------:R-:W-:Y:S01]  /*6230*/  ULDC.64 UR8, c[0x0][0x298] ;  /* 0x0000a60000087ab9 */ /* 0x000fe20000000a00 */
        /* <DEDUP_REMOVED lines=8> */
[----:B------:R-:W-:-:S05]  /*62c0*/  LEA.HI.X R5, R2, UR9, R3, 0x4, P0 ;  /* 0x0000000902057c11 */ /* 0x000fca00080f2403 */
[----:B------:R2:W-:Y:S01]  /*62d0*/  STG.E.128 desc[UR10][R4.64], R20 ;  /* 0x0000001404007986 */ /* 0x0005e2000c101d0a */
[----:B-1----:R-:W-:-:S05]  /*62e0*/  IMAD R3, R0, UR7, RZ ;  /* 0x0000000700037c24 */ /* 0x002fca000f8e02ff */
[----:B------:R-:W-:-:S05]  /*62f0*/  IADD3 R34, P0, R3, R34, RZ ;  /* 0x0000002203227210 */ /* 0x000fca0007f1e0ff */
[----:B------:R-:W-:Y:S01]  /*6300*/  IMAD.X R35, RZ, RZ, R35, P0 ;  /* 0x000000ffff237224 */ /* 0x000fe200000e0623 */
[----:B------:R-:W-:-:S04]  /*6310*/  ISETP.GE.U32.AND P0, PT, R34, UR4, PT ;  /* 0x0000000422007c0c */ /* 0x000fc8000bf06070 */
[----:B------:R-:W-:-:S13]  /*6320*/  ISETP.GE.AND.EX P0, PT, R35, UR6, PT, P0 ;  /* 0x0000000623007c0c */ /* 0x000fda000bf06300 */
[----:B--2---:R-:W-:Y:S05]  /*6330*/  @!P0 BRA `(.L_x_578) ;  /* 0xffffff9c00708947 */ /* 0x004fea000383ffff */
[----:B------:R-:W-:Y:S05]  /*6340*/  EXIT ;  /* 0x000000000000794d */ /* 0x000fea0003800000 */
        .weak           $__internal_8_$__cuda_sm20_div_s64
        .type           $__internal_8_$__cuda_sm20_div_s64,@function
        .size           $__internal_8_$__cuda_sm20_div_s64,($__internal_9_$__cuda_sm20_rem_s64 - $__internal_8_$__cuda_sm20_div_s64)
$__internal_8_$__cuda_sm20_div_s64:
[-C--:B------:R-:W-:Y:S02]  /*6350*/  IADD3 R25, P3, RZ, -R50.reuse, RZ ;  /* 0x80000032ff197210 */ /* 0x080fe40007f7e0ff */
[----:B------:R-:W-:Y:S02]  /*6360*/  ISETP.GE.AND P2, PT, R49, RZ, PT ;  /* 0x000000ff3100720c */ /* 0x000fe40003f46270 */
[-C--:B------:R-:W-:Y:S02]  /*6370*/  IADD3.X R54, RZ, ~R49.reuse, RZ, P3, !PT ;  /* 0x80000031ff367210 */ /* 0x080fe40001ffe4ff */
[----:B------:R-:W-:Y:S02]  /*6380*/  SEL R24, R25, R50, !P2 ;  /* 0x0000003219187207 */ /* 0x000fe40005000000 */
[----:B------:R-:W-:Y:S02]  /*6390*/  SEL R25, R54, R49, !P2 ;  /* 0x0000003136197207 */ /* 0x000fe40005000000 */
[----:B------:R-:W-:-:S02]  /*63a0*/  ISETP.GE.AND P5, PT, R52, RZ, PT ;  /* 0x000000ff3400720c */ /* 0x000fc40003fa6270 */
[----:B------:R-:W0:Y:S01]  /*63b0*/  I2F.U64.RP R51, R24 ;  /* 0x0000001800337312 */ /* 0x000e220000309000 */
[----:B------:R-:W-:-:S07]  /*63c0*/  MOV R59, RZ ;  /* 0x000000ff003b7202 */ /* 0x000fce0000000f00 */
[----:B0-----:R-:W0:Y:S02]  /*63d0*/  MUFU.RCP R55, R51 ;  /* 0x0000003300377308 */ /* 0x001e240000001000 */
[----:B0-----:R-:W-:-:S06]  /*63e0*/  VIADD R55, R55, 0x1ffffffe ;  /* 0x1ffffffe37377836 */ /* 0x001fcc0000000000 */
[----:B------:R-:W0:Y:S02]  /*63f0*/  F2I.U64.TRUNC R56, R55 ;  /* 0x0000003700387311 */ /* 0x000e24000020d800 */
[----:B0-----:R-:W-:-:S04]  /*6400*/  IMAD.WIDE.U32 R60, R56, R24, RZ ;  /* 0x00000018383c7225 */ /* 0x001fc800078e00ff */
        /* <DEDUP_REMOVED lines=12> */
[C---:B------:R-:W-:Y:S01]  /*64d0*/  IMAD.WIDE.U32 R54, R61.reuse, R24, RZ ;  /* 0x000000183d367225 */ /* 0x040fe200078e00ff */
[----:B------:R-:W-:Y:S02]  /*64e0*/  IADD3 R57, P6, RZ, -R58, RZ ;  /* 0x8000003aff397210 */ /* 0x000fe40007fde0ff */
[----:B------:R-:W-:Y:S01]  /*64f0*/  IADD3.X R51, RZ, RZ, R51, P4, P3 ;  /* 0x000000ffff337210 */ /* 0x000fe200027e6433 */
[----:B------:R-:W-:Y:S01]  /*6500*/  IMAD R56, R61, R25, R55 ;  /* 0x000000193d387224 */ /* 0x000fe200078e0237 */
[----:B------:R-:W-:Y:S02]  /*6510*/  IADD3 R54, P2, RZ, -R54, RZ ;  /* 0x80000036ff367210 */ /* 0x000fe40007f5e0ff */
[----:B------:R-:W-:Y:S01]  /*6520*/  SEL R57, R57, R58, !P5 ;  /* 0x0000003a39397207 */ /* 0x000fe20006800000 */
[----:B------:R-:W-:Y:S02]  /*6530*/  IMAD R56, R51, R24, R56 ;  /* 0x0000001833387224 */ /* 0x000fe400078e0238 */
[----:B------:R-:W-:-:S04]  /*6540*/  IMAD.HI.U32 R60, R61, R54, RZ ;  /* 0x000000363d3c7227 */ /* 0x000fc800078e00ff */
[----:B------:R-:W-:-:S04]  /*6550*/  IMAD.X R56, RZ, RZ, ~R56, P2 ;  /* 0x000000ffff387224 */ /* 0x000fc800010e0e38 */
[----:B------:R-:W-:-:S04]  /*6560*/  IMAD.WIDE.U32 R60, P2, R61, R56, R60 ;  /* 0x000000383d3c7225 */ /* 0x000fc8000784003c */
[----:B------:R-:W-:-:S04]  /*6570*/  IMAD.HI.U32 R53, P3, R51, R54, R60 ;  /* 0x0000003633357227 */ /* 0x000fc8000786003c */
[CC--:B------:R-:W-:Y:S02]  /*6580*/  IMAD R54, R51.reuse, R56.reuse, RZ ;  /* 0x0000003833367224 */ /* 0x0c0fe400078e02ff */
[----:B------:R-:W-:-:S03]  /*6590*/  IMAD.HI.U32 R56, R51, R56, RZ ;  /* 0x0000003833387227 */ /* 0x000fc600078e00ff */
[----:B------:R-:W-:Y:S01]  /*65a0*/  IADD3 R54, P4, R54, R53, RZ ;  /* 0x0000003536367210 */ /* 0x000fe20007f9e0ff */
[----:B------:R-:W-:Y:S01]  /*65b0*/  IMAD.X R56, R56, 0x1, R51, P2 ;  /* 0x0000000138387824 */ /* 0x000fe200010e0633 */
[----:B------:R-:W-:-:S03]  /*65c0*/  IADD3.X R53, RZ, ~R52, RZ, P6, !PT ;  /* 0x80000034ff357210 */ /* 0x000fc600037fe4ff */
[----:B------:R-:W-:Y:S01]  /*65d0*/  IMAD.HI.U32 R58, R54, R57, RZ ;  /* 0x00000039363a7227 */ /* 0x000fe200078e00ff */
[----:B------:R-:W-:-:S05]  /*65e0*/  SEL R53, R53, R52, !P5 ;  /* 0x0000003435357207 */ /* 0x000fca0006800000 */
[----:B------:R-:W-:Y:S01]  /*65f0*/  IMAD.WIDE.U32 R58, R54, R53, R58 ;  /* 0x00000035363a7225 */ /* 0x000fe200078e003a */
[----:B------:R-:W-:-:S05]  /*6600*/  IADD3.X R54, RZ, RZ, R56, P4, P3 ;  /* 0x000000ffff367210 */ /* 0x000fca00027e6438 */
[----:B------:R-:W-:-:S04]  /*6610*/  IMAD.HI.U32 R56, P3, R54, R57, R58 ;  /* 0x0000003936387227 */ /* 0x000fc8000786003a */
[CC--:B------:R-:W-:Y:S02]  /*6620*/  IMAD R51, R54.reuse, R53.reuse, RZ ;  /* 0x0000003536337224 */ /* 0x0c0fe400078e02ff */
[----:B------:R-:W-:-:S03]  /*6630*/  IMAD.HI.U32 R55, R54, R53, RZ ;  /* 0x0000003536377227 */ /* 0x000fc600078e00ff */
[----:B------:R-:W-:Y:S01]  /*6640*/  IADD3 R51, P2, R51, R56, RZ ;  /* 0x0000003833337210 */ /* 0x000fe20007f5e0ff */
[----:B------:R-:W-:-:S04]  /*6650*/  IMAD.X R55, RZ, RZ, R55, P3 ;  /* 0x000000ffff377224 */ /* 0x000fc800018e0637 */
[----:B------:R-:W-:Y:S01]  /*6660*/  IMAD.WIDE.U32 R58, R51, R24, RZ ;  /* 0x00000018333a7225 */ /* 0x000fe200078e00ff */
[----:B------:R-:W-:-:S03]  /*6670*/  IADD3.X R55, RZ, R55, RZ, P2, !PT ;  /* 0x00000037ff377210 */ /* 0x000fc600017fe4ff */
[----:B------:R-:W-:Y:S01]  /*6680*/  IMAD R54, R51, R25, R59 ;  /* 0x0000001933367224 */ /* 0x000fe200078e023b */
[----:B------:R-:W-:-:S03]  /*6690*/  IADD3 R57, P3, -R58, R57, RZ ;  /* 0x000000393a397210 */ /* 0x000fc60007f7e1ff */
[-C--:B------:R-:W-:Y:S01]  /*66a0*/  IMAD R54, R55, R24.reuse, R54 ;  /* 0x0000001837367224 */ /* 0x080fe200078e0236 */
[----:B------:R-:W-:-:S03]  /*66b0*/  ISETP.GE.U32.AND P2, PT, R57, R24, PT ;  /* 0x000000183900720c */ /* 0x000fc60003f46070 */
        /* <DEDUP_REMOVED lines=13> */
[----:B------:R-:W-:Y:S02]  /*6790*/  IADD3.X R25, RZ, R56, RZ, P2, !PT ;  /* 0x00000038ff197210 */ /* 0x000fe400017fe4ff */
[----:B------:R-:W-:Y:S02]  /*67a0*/  SEL R51, R51, R54, P5 ;  /* 0x0000003633337207 */ /* 0x000fe40002800000 */
[----:B------:R-:W-:-:S02]  /*67b0*/  LOP3.LUT R24, R49, R52, RZ, 0x3c, !PT ;  /* 0x0000003431187212 */ /* 0x000fc400078e3cff */
[----:B------:R-:W-:Y:S02]  /*67c0*/  SEL R25, R25, R56, P5 ;  /* 0x0000003819197207 */ /* 0x000fe40002800000 */
[-C--:B------:R-:W-:Y:S02]  /*67d0*/  IADD3 R52, P3, RZ, -R51.reuse, RZ ;  /* 0x80000033ff347210 */ /* 0x080fe40007f7e0ff */
[----:B------:R-:W-:Y:S02]  /*67e0*/  ISETP.NE.U32.AND P2, PT, R50, RZ, PT ;  /* 0x000000ff3200720c */ /* 0x000fe40003f45070 */
[----:B------:R-:W-:Y:S01]  /*67f0*/  ISETP.GE.AND P4, PT, R24, RZ, PT ;  /* 0x000000ff1800720c */ /* 0x000fe20003f86270 */
[----:B------:R-:W-:Y:S01]  /*6800*/  IMAD.X R24, RZ, RZ, ~R25, P3 ;  /* 0x000000ffff187224 */ /* 0x000fe200018e0e19 */
[----:B------:R-:W-:Y:S01]  /*6810*/  ISETP.NE.AND.EX P2, PT, R49, RZ, PT, P2 ;  /* 0x000000ff3100720c */ /* 0x000fe20003f45320 */
[----:B------:R-:W-:Y:S01]  /*6820*/  HFMA2.MMA R49, -RZ, RZ, 0, 0 ;  /* 0x00000000ff317435 */ /* 0x000fe200000001ff */
[----:B------:R-:W-:-:S02]  /*6830*/  SEL R52, R52, R51, !P4 ;  /* 0x0000003334347207 */ /* 0x000fc40006000000 */
[----:B------:R-:W-:Y:S02]  /*6840*/  SEL R24, R24, R25, !P4 ;  /* 0x0000001918187207 */ /* 0x000fe40006000000 */
[----:B------:R-:W-:Y:S02]  /*6850*/  SEL R52, R52, 0xffffffff, P2 ;  /* 0xffffffff34347807 */ /* 0x000fe40001000000 */
[----:B------:R-:W-:Y:S01]  /*6860*/  SEL R53, R24, 0xffffffff, P2 ;  /* 0xffffffff18357807 */ /* 0x000fe20001000000 */
[----:B------:R-:W-:Y:S06]  /*6870*/  RET.REL.NODEC R48 `(_ZN2at6native21col2im_batched_kernelIN3c107complexIdEEEEvlPKT_llllllllllllllPS5_l) ;  /* 0xffffff9430e07950 */ /* 0x000fec0003c3ffff */
        .weak           $__internal_9_$__cuda_sm20_rem_s64
        .type           $__internal_9_$__cuda_sm20_rem_s64,@function
        .size           $__internal_9_$__cuda_sm20_rem_s64,(.L_x_821 - $__internal_9_$__cuda_sm20_rem_s64)
$__internal_9_$__cuda_sm20_rem_s64:
[----:B------:R-:W-:Y:S02]  /*6880*/  IADD3 R56, P3, RZ, -R25, RZ ;  /* 0x80000019ff387210 */ /* 0x000fe40007f7e0ff */
[----:B------:R-:W-:-:S03]  /*6890*/  ISETP.GE.AND P2, PT, R48, RZ, PT ;  /* 0x000000ff3000720c */ /* 0x000fc60003f46270 */
[----:B------:R-:W-:Y:S01]  /*68a0*/  IMAD.X R49, RZ, RZ, ~R48, P3 ;  /* 0x000000ffff317224 */ /* 0x000fe200018e0e30 */
[----:B------:R-:W-:-:S04]  /*68b0*/  SEL R56, R56, R25, !P2 ;  /* 0x0000001938387207 */ /* 0x000fc80005000000 */
[----:B------:R-:W-:-:S04]  /*68c0*/  SEL R57, R49, R48, !P2 ;  /* 0x0000003031397207 */ /* 0x000fc80005000000 */
[----:B------:R-:W0:Y:S08]  /*68d0*/  I2F.U64.RP R52, R56 ;  /* 0x0000003800347312 */ /* 0x000e300000309000 */
[----:B0-----:R-:W0:Y:S02]  /*68e0*/  MUFU.RCP R52, R52 ;  /* 0x0000003400347308 */ /* 0x001e240000001000 */
[----:B0-----:R-:W-:-:S02]  /*68f0*/  IADD3 R54, R52, 0x1ffffffe, RZ ;  /* 0x1ffffffe34367810 */ /* 0x001fc40007ffe0ff */
[----:B------:R-:W-:-:S04]  /*6900*/  IADD3 R52, P5, RZ, -R53, RZ ;  /* 0x80000035ff347210 */ /* 0x000fc80007fbe0ff */
        /* <DEDUP_REMOVED lines=19> */
[----:B------:R-:W-:Y:S02]  /*6a40*/  IMAD R51, R49, R56, R51 ;  /* 0x0000003831337224 */ /* 0x000fe400078e0233 */
[----:B------:R-:W-:Y:S01]  /*6a50*/  IMAD.HI.U32 R58, R59, R50, RZ ;  /* 0x000000323b3a7227 */ /* 0x000fe200078e00ff */
[----:B------:R-:W-:Y:S02]  /*6a60*/  SEL R52, R52, R53, !P3 ;  /* 0x0000003534347207 */ /* 0x000fe40005800000 */
[----:B------:R-:W-:-:S05]  /*6a70*/  IADD3.X R54, RZ, ~R51, RZ, P2, !PT ;  /* 0x80000033ff367210 */ /* 0x000fca00017fe4ff */
[----:B------:R-:W-:-:S04]  /*6a80*/  IMAD.WIDE.U32 R58, P2, R59, R54, R58 ;  /* 0x000000363b3a7225 */ /* 0x000fc8000784003a */
[C---:B------:R-:W-:Y:S02]  /*6a90*/  IMAD R51, R49.reuse, R54, RZ ;  /* 0x0000003631337224 */ /* 0x040fe400078e02ff */
[----:B------:R-:W-:-:S04]  /*6aa0*/  IMAD.HI.U32 R50, P4, R49, R50, R58 ;  /* 0x0000003231327227 */ /* 0x000fc8000788003a */
[----:B------:R-:W-:Y:S01]  /*6ab0*/  IMAD.HI.U32 R54, R49, R54, RZ ;  /* 0x0000003631367227 */ /* 0x000fe200078e00ff */
[----:B------:R-:W-:-:S03]  /*6ac0*/  IADD3 R51, P6, R51, R50, RZ ;  /* 0x0000003233337210 */ /* 0x000fc60007fde0ff */
[----:B------:R-:W-:Y:S01]  /*6ad0*/  IMAD.X R50, RZ, RZ, ~R27, P5 ;  /* 0x000000ffff327224 */ /* 0x000fe200028e0e1b */
[----:B------:R-:W-:Y:S01]  /*6ae0*/  IADD3.X R54, R54, R49, RZ, P2, !PT ;  /* 0x0000003136367210 */ /* 0x000fe200017fe4ff */
[----:B------:R-:W-:-:S03]  /*6af0*/  IMAD.HI.U32 R58, R51, R52, RZ ;  /* 0x00000034333a7227 */ /* 0x000fc600078e00ff */
[----:B------:R-:W-:Y:S01]  /*6b00*/  SEL R50, R50, R27, !P3 ;  /* 0x0000001b32327207 */ /* 0x000fe20005800000 */
[----:B------:R-:W-:Y:S01]  /*6b10*/  IMAD.MOV.U32 R59, RZ, RZ, RZ ;  /* 0x000000ffff3b7224 */ /* 0x000fe200078e00ff */
        /* <DEDUP_REMOVED lines=27> */
[----:B------:R-:W-:Y:S02]  /*6cd0*/  HFMA2.MMA R25, -RZ, RZ, 0, 0 ;  /* 0x00000000ff197435 */ /* 0x000fe400000001ff */
[----:B------:R-:W-:Y:S01]  /*6ce0*/  IMAD.X R52, RZ, RZ, ~R49, P4 ;  /* 0x000000ffff347224 */ /* 0x000fe200020e0e31 */
[----:B------:R-:W-:Y:S02]  /*6cf0*/  ISETP.NE.AND.EX P2, PT, R48, RZ, PT, P2 ;  /* 0x000000ff3000720c */ /* 0x000fe40003f45320 */
[----:B------:R-:W-:-:S02]  /*6d00*/  SEL R48, R50, R55, !P3 ;  /* 0x0000003732307207 */ /* 0x000fc40005800000 */
[----:B------:R-:W-:Y:S02]  /*6d10*/  SEL R49, R52, R49, !P3 ;  /* 0x0000003134317207 */ /* 0x000fe40005800000 */
[----:B------:R-:W-:Y:S02]  /*6d20*/  SEL R48, R48, 0xffffffff, P2 ;  /* 0xffffffff30307807 */ /* 0x000fe40001000000 */
[----:B------:R-:W-:Y:S01]  /*6d30*/  SEL R49, R49, 0xffffffff, P2 ;  /* 0xffffffff31317807 */ /* 0x000fe20001000000 */
[----:B------:R-:W-:Y:S06]  /*6d40*/  RET.REL.NODEC R24 `(_ZN2at6native21col2im_batched_kernelIN3c107complexIdEEEEvlPKT_llllllllllllllPS5_l) ;  /* 0xffffff9018ac7950 */ /* 0x000fec0003c3ffff */
.L_x_579:
        /* <DEDUP_REMOVED lines=11> */
.L_x_821:


//--------------------- .text._ZN2at6native21col2im_batched_kernelIfEEvlPKT_llllllllllllllPS2_l --------------------------
	.section	.text._ZN2at6native21col2im_batched_kernelIfEEvlPKT_llllllllllllllPS2_l,"ax",@progbits
	.align	128
        .global         _ZN2at6native21col2im_batched_kernelIfEEvlPKT_llllllllllllllPS2_l
        .type           _ZN2at6native21col2im_batched_kernelIfEEvlPKT_llllllllllllllPS2_l,@function
        .size           _ZN2at6native21col2im_batched_kernelIfEEvlPKT_llllllllllllllPS2_l,(.L_x_823 - _ZN2at6native21col2im_batched_kernelIfEEvlPKT_llllllllllllllPS2_l)
        .other          _ZN2at6native21col2im_batched_kernelIfEEvlPKT_llllllllllllllPS2_l,@"STO_CUDA_ENTRY STV_DEFAULT"
_ZN2at6native21col2im_batched_kernelIfEEvlPKT_llllllllllllllPS2_l:
.text._ZN2at6native21col2im_batched_kernelIfEEvlPKT_llllllllllllllPS2_l:
        /* <DEDUP_REMOVED lines=23> */
.L_x_694:
        /* <DEDUP_REMOVED lines=11> */
[----:B------:R-:W-:Y:S05]  /*0220*/  CALL.REL.NOINC `($__internal_10_$__cuda_sm20_div_s64) ;  /* 0x0000006000287944 */ /* 0x000fea0003c00000 */
        /* <DEDUP_REMOVED lines=12> */
.L_x_581:
        /* <DEDUP_REMOVED lines=23> */
.L_x_582:
[----:B------:R-:W-:Y:S05]  /*0460*/  BSYNC B0 ;  /* 0x0000000000007941 */ /* 0x000fea0003800000 */
.L_x_580:
        /* <DEDUP_REMOVED lines=11> */
[----:B------:R-:W-:Y:S05]  /*0520*/  CALL.REL.NOINC `($__internal_10_$__cuda_sm20_div_s64) ;  /* 0x0000005c00687944 */ /* 0x000fea0003c00000 */
        /* <DEDUP_REMOVED lines=10> */
.L_x_584:
        /* <DEDUP_REMOVED lines=23> */
.L_x_585:
[----:B------:R-:W-:Y:S05]  /*0740*/  BSYNC B0 ;  /* 0x0000000000007941 */ /* 0x000fea0003800000 */
.L_x_583:
        /* <DEDUP_REMOVED lines=14> */
[----:B------:R-:W-:Y:S05]  /*0830*/  CALL.REL.NOINC `($__internal_11_$__cuda_sm20_rem_s64) ;  /* 0x0000005c00f47944 */ /* 0x000fea0003c00000 */
[----:B------:R-:W-:Y:S01]  /*0840*/  MOV R2, R30 ;  /* 0x0000001e00027202 */ /* 0x000fe20000000f00 */
[----:B------:R-:W-:Y:S01]  /*0850*/  IMAD.MOV.U32 R3, RZ, RZ, R31 ;  /* 0x000000ffff037224 */ /* 0x000fe200078e001f */
[----:B------:R-:W-:Y:S06]  /*0860*/  BRA `(.L_x_588) ;  /* 0x0000000000507947 */ /* 0x000fec0003800000 */
.L_x_587:
        /* <DEDUP_REMOVED lines=20> */
.L_x_588:
[----:B------:R-:W-:Y:S05]  /*09b0*/  BSYNC B0 ;  /* 0x0000000000007941 */ /* 0x000fea0003800000 */
.L_x_586:
        /* <DEDUP_REMOVED lines=16> */
[----:B------:R-:W-:Y:S05]  /*0ac0*/  CALL.REL.NOINC `($__internal_10_$__cuda_sm20_div_s64) ;  /* 0x0000005800007944 */ /* 0x000fea0003c00000 */
[----:B------:R-:W-:Y:S02]  /*0ad0*/  IMAD.MOV.U32 R22, RZ, RZ, R30 ;  /* 0x000000ffff167224 */ /* 0x000fe400078e001e */
[----:B------:R-:W-:Y:S01]  /*0ae0*/  IMAD.MOV.U32 R23, RZ, RZ, R31 ;  /* 0x000000ffff177224 */ /* 0x000fe200078e001f */
[----:B------:R-:W-:Y:S06]  /*0af0*/  BRA `(.L_x_591) ;  /* 0x00000000004c7947 */ /* 0x000fec0003800000 */
.L_x_590:
        /* <DEDUP_REMOVED lines=19> */
.L_x_591:
[----:B------:R-:W-:Y:S05]  /*0c30*/  BSYNC B0 ;  /* 0x0000000000007941 */ /* 0x000fea0003800000 */
.L_x_589:
        /* <DEDUP_REMOVED lines=26> */
[----:B------:R-:W-:Y:S05]  /*0de0*/  CALL.REL.NOINC `($__internal_10_$__cuda_sm20_div_s64) ;  /* 0x0000005400387944 */ /* 0x000fea0003c00000 */
[----:B------:R-:W-:Y:S05]  /*0df0*/  BRA `(.L_x_596) ;  /* 0x0000000000507947 */ /* 0x000fea0003800000 */
.L_x_595:
        /* <DEDUP_REMOVED lines=20> */
.L_x_596:
[----:B------:R-:W-:Y:S05]  /*0f40*/  BSYNC B1 ;  /* 0x0000000000017941 */ /* 0x000fea0003800000 */
.L_x_594:
[----:B------:R-:W-:-:S05]  /*0f50*/  IADD3 R5, P0, R30, 0x1, RZ ;  /* 0x000000011e057810 */ /* 0x000fca0007f1e0ff */
[----:B------:R-:W-:-:S08]  /*0f60*/  IMAD.X R4, RZ, RZ, R31, P0 ;  /* 0x000000ffff047224 */ /* 0x000fd000000e061f */
.L_x_593:
[----:B------:R-:W-:Y:S05]  /*0f70*/  BSYNC B0 ;  /* 0x0000000000007941 */ /* 0x000fea0003800000 */
.L_x_592:
        /* <DEDUP_REMOVED lines=12> */
[----:B------:R-:W-:Y:S02]  /*1040*/  IMAD.MOV.U32 R24, RZ, RZ, R30 ;  /* 0x000000ffff187224 */ /* 0x000fe400078e001e */
[----:B------:R-:W-:Y:S01]  /*1050*/  IMAD.MOV.U32 R25, RZ, RZ, R31 ;  /* 0x000000ffff197224 */ /* 0x000fe200078e001f */
[----:B------:R-:W-:Y:S06]  /*1060*/  BRA `(.L_x_599) ;  /* 0x0000000000507947 */ /* 0x000fec0003800000 */
.L_x_598:
        /* <DEDUP_REMOVED lines=20> */
.L_x_599:
[----:B------:R-:W-:Y:S05]  /*11b0*/  BSYNC B0 ;  /* 0x0000000000007941 */ /* 0x000fea0003800000 */
.L_x_597:
        /* <DEDUP_REMOVED lines=28> */
.L_x_603:
        /* <DEDUP_REMOVED lines=20> */
.L_x_604:
[----:B------:R-:W-:Y:S05]  /*14c0*/  BSYNC B1 ;  /* 0x0000000000017941 */ /* 0x000fea0003800000 */
.L_x_602:
[----:B------:R-:W-:-:S05]  /*14d0*/  IADD3 R3, P0, R30, 0x1, RZ ;  /* 0x000000011e037810 */ /* 0x000fca0007f1e0ff */
[----:B------:R-:W-:-:S08]  /*14e0*/  IMAD.X R2, RZ, RZ, R31, P0 ;  /* 0x000000ffff027224 */ /* 0x000fd000000e061f */
.L_x_601:
[----:B------:R-:W-:Y:S05]  /*14f0*/  BSYNC B0 ;  /* 0x0000000000007941 */ /* 0x000fea0003800000 */
.L_x_600:
        /* <DEDUP_REMOVED lines=12> */
[----:B------:R-:W-:Y:S05]  /*15c0*/  BRA `(.L_x_607) ;  /* 0x0000000000507947 */ /* 0x000fea0003800000 */
.L_x_606:
        /* <DEDUP_REMOVED lines=20> */
.L_x_607:
[----:B------:R-:W-:Y:S05]  /*1710*/  BSYNC B0 ;  /* 0x0000000000007941 */ /* 0x000fea0003800000 */
.L_x_605:
        /* <DEDUP_REMOVED lines=40> */
.L_x_693:
        /* <DEDUP_REMOVED lines=29> */
[----:B------:R-:W-:Y:S05]  /*1b70*/  CALL.REL.NOINC `($__internal_11_$__cuda_sm20_rem_s64) ;  /* 0x0000004c00247944 */ /* 0x000fea0003c00000 */
[----:B------:R-:W-:Y:S01]  /*1b80*/  MOV R28, R30 ;  /* 0x0000001e001c7202 */ /* 0x000fe20000000f00 */
[----:B------:R-:W-:Y:S01]  /*1b90*/  IMAD.MOV.U32 R29, RZ, RZ, R31 ;  /* 0x000000ffff1d7224 */ /* 0x000fe200078e001f */
[----:B------:R-:W-:Y:S06]  /*1ba0*/  BRA `(.L_x_614) ;  /* 0x00000000004c7947 */ /* 0x000fec0003800000 */
.L_x_613:
        /* <DEDUP_REMOVED lines=19> */
.L_x_614:
[----:B------:R-:W-:Y:S05]  /*1ce0*/  BSYNC B2 ;  /* 0x0000000000027941 */ /* 0x000fea0003800000 */
.L_x_612:
        /* <DEDUP_REMOVED lines=22> */
[----:B------:R-:W-:-:S04]  /*1e50*/  ISETP.NE.U32.AND P2, PT, R30, RZ, PT ;  /* 0x000000ff1e00720c */ /* 0x000fc80003f45070 */
[----:B------:R-:W-:Y:S01]  /*1e60*/  ISETP.NE.AND.EX P2, PT, R31, RZ, PT, P2 ;  /* 0x000000ff1f00720c */ /* 0x000fe20003f45320 */
[----:B------:R-:W-:-:S12]  /*1e70*/  BRA `(.L_x_621) ;  /* 0x0000000000507947 */ /* 0x000fd80003800000 */
.L_x_620:
        /* <DEDUP_REMOVED lines=20> */
.L_x_621:
[----:B------:R-:W-:Y:S05]  /*1fc0*/  BSYNC B4 ;  /* 0x0000000000047941 */ /* 0x000fea0003800000 */
.L_x_619:
        /* <DEDUP_REMOVED lines=13> */
.L_x_623:
        /* <DEDUP_REMOVED lines=20> */
.L_x_624:
[----:B------:R-:W-:Y:S05]  /*21e0*/  BSYNC B4 ;  /* 0x0000000000047941 */ /* 0x000fea0003800000 */
.L_x_622:
        /* <DEDUP_REMOVED lines=9> */
[----:B------:R-:W-:Y:S05]  /*2280*/  BRA `(.L_x_627) ;  /* 0x0000000000507947 */ /* 0x000fea0003800000 */
.L_x_626:
        /* <DEDUP_REMOVED lines=20> */
.L_x_627:
[----:B------:R-:W-:Y:S05]  /*23d0*/  BSYNC B4 ;  /* 0x0000000000047941 */ /* 0x000fea0003800000 */
.L_x_625:
        /* <DEDUP_REMOVED lines=36> */
[----:B------:R-:W2:Y:S02]  /*2620*/  LDG.E R7, desc[UR14][R6.64] ;  /* 0x0000000e06077981 */ /* 0x000ea4000c1e1900 */
[----:B--2---:R-:W-:-:S07]  /*2630*/  FADD.FTZ R0, R0, R7 ;  /* 0x0000000700007221 */ /* 0x004fce0000010000 */
.L_x_618:
[----:B------:R-:W-:Y:S05]  /*2640*/  BSYNC B3 ;  /* 0x0000000000037941 */ /* 0x000fea0003800000 */
.L_x_617:
        /* <DEDUP_REMOVED lines=24> */
.L_x_631:
        /* <DEDUP_REMOVED lines=20> */
.L_x_632:
[----:B------:R-:W-:Y:S05]  /*2910*/  BSYNC B4 ;  /* 0x0000000000047941 */ /* 0x000fea0003800000 */
.L_x_630:
        /* <DEDUP_REMOVED lines=10> */
[----:B------:R-:W-:Y:S01]  /*29c0*/  MOV R10, R30 ;  /* 0x0000001e000a7202 */ /* 0x000fe20000000f00 */
[----:B------:R-:W-:Y:S01]  /*29d0*/  IMAD.MOV.U32 R11, RZ, RZ, R31 ;  /* 0x000000ffff0b7224 */ /* 0x000fe200078e001f */
[----:B------:R-:W-:Y:S06]  /*29e0*/  BRA `(.L_x_635) ;  /* 0x0000000000507947 */ /* 0x000fec0003800000 */
.L_x_634:
        /* <DEDUP_REMOVED lines=20> */
.L_x_635:
[----:B------:R-:W-:Y:S05]  /*2b30*/  BSYNC B4 ;  /* 0x0000000000047941 */ /* 0x000fea0003800000 */
.L_x_633:
        /* <DEDUP_REMOVED lines=10> */
.L_x_637:
        /* <DEDUP_REMOVED lines=20> */
.L_x_638:
[----:B------:R-:W-:Y:S05]  /*2d20*/  BSYNC B4 ;  /* 0x0000000000047941 */ /* 0x000fea0003800000 */
.L_x_636:
        /* <DEDUP_REMOVED lines=37> */
.L_x_629:
[----:B------:R-:W-:Y:S05]  /*2f80*/  BSYNC B3 ;  /* 0x0000000000037941 */ /* 0x000fea0003800000 */
.L_x_628:
        /* <DEDUP_REMOVED lines=26> */
.L_x_640:
        /* <DEDUP_REMOVED lines=20> */
.L_x_641:
[----:B------:R-:W-:Y:S05]  /*3270*/  BSYNC B3 ;  /* 0x0000000000037941 */ /* 0x000fea0003800000 */
.L_x_639:
        /* <DEDUP_REMOVED lines=15> */
.L_x_643:
        /* <DEDUP_REMOVED lines=20> */
.L_x_644:
[----:B------:R-:W-:Y:S05]  /*34b0*/  BSYNC B3 ;  /* 0x0000000000037941 */ /* 0x000fea0003800000 */
.L_x_642:
        /* <DEDUP_REMOVED lines=9> */
[----:B------:R-:W-:Y:S01]  /*3550*/  IMAD.MOV.U32 R6, RZ, RZ, R30 ;  /* 0x000000ffff067224 */ /* 0x000fe200078e001e */
[----:B------:R-:W-:Y:S01]  /*3560*/  MOV R7, R31 ;  /* 0x0000001f00077202 */ /* 0x000fe20000000f00 */
[----:B------:R-:W-:Y:S06]  /*3570*/  BRA `(.L_x_647) ;  /* 0x0000000000507947 */ /* 0x000fec0003800000 */
.L_x_646:
        /* <DEDUP_REMOVED lines=20> */
.L_x_647:
[----:B------:R-:W-:Y:S05]  /*36c0*/  BSYNC B3 ;  /* 0x0000000000037941 */ /* 0x000fea0003800000 */
.L_x_645:
[----:B------:R-:W-:Y:S01]  /*36d0*/  ULDC.64 UR12, c[0x0][0x240] ;  /* 0x00009000000c7ab9 */ /* 0x000fe20000000a00 */
[----:B------:R-:W-:Y:S01]  /*36e0*/  IMAD.MOV.U32 R14, RZ, RZ, R6 ;  /* 0x000000ffff0e7224 */ /* 0x000fe200078e0006 */
[----:B------:R-:W-:Y:S01]  /*36f0*/  MOV R6, R5 ;  /* 0x0000000500067202 */ /* 0x000fe20000000f00 */
[----:B------:R-:W-:Y:S01]  /*3700*/  IMAD R9, R23, UR12, RZ ;  /* 0x0000000c17097c24 */ /* 0x000fe2000f8e02ff */
[----:B------:R-:W-:Y:S01]  /*3710*/  ULDC.64 UR16, c[0x0][0x280] ;  /* 0x0000a00000107ab9 */ /* 0x000fe20000000a00 */
[----:B------:R-:W-:-:S04]  /*3720*/  IMAD.WIDE.U32 R10, R22, UR12, R10 ;  /* 0x0000000c160a7c25 */ /* 0x000fc8000f8e000a */
[----:B------:R-:W-:Y:S01]  /*3730*/  IMAD R9, R22, UR13, R9 ;  /* 0x0000000d16097c24 */ /* 0x000fe2000f8e0209 */
[----:B------:R-:W-:Y:S01]  /*3740*/  ULDC.64 UR12, c[0x0][0x248] ;  /* 0x00009200000c7ab9 */ /* 0x000fe20000000a00 */
[----:B------:R-:W-:Y:S02]  /*3750*/  IMAD.MOV.U32 R15, RZ, RZ, R7 ;  /* 0x000000ffff0f7224 */ /* 0x000fe400078e0007 */
[----:B------:R-:W-:Y:S01]  /*3760*/  IMAD.MOV.U32 R7, RZ, RZ, R4 ;  /* 0x000000ffff077224 */ /* 0x000fe200078e0004 */
[----:B------:R-:W-:Y:S01]  /*3770*/  IADD3 R9, R9, R11, RZ ;  /* 0x0000000b09097210 */ /* 0x000fe20007ffe0ff */
        /* <DEDUP_REMOVED lines=23> */
[----:B------:R-:W-:-:S06]  /*38f0*/  LEA.HI.X R15, R6, UR13, R7, 0x2, P1 ;  /* 0x0000000d060f7c11 */ /* 0x000fcc00088f1407 */
[----:B------:R-:W2:Y:S01]  /*3900*/  LDG.E R15, desc[UR14][R14.64] ;  /* 0x0000000e0e0f7981 */ /* 0x000ea2000c1e1900 */
[----:B------:R-:W-:Y:S01]  /*3910*/  MOV R9, R13 ;  /* 0x0000000d00097202 */ /* 0x000fe20000000f00 */
[----:B------:R-:W-:Y:S02]  /*3920*/  IMAD.MOV.U32 R10, RZ, RZ, R12 ;  /* 0x000000ffff0a7224 */ /* 0x000fe400078e000c */
[----:B--2---:R-:W-:-:S07]  /*3930*/  FADD.FTZ R0, R0, R15 ;  /* 0x0000000f00007221 */ /* 0x004fce0000010000 */
.L_x_616:
[----:B------:R-:W-:Y:S05]  /*3940*/  BSYNC B2 ;  /* 0x0000000000027941 */ /* 0x000fea0003800000 */
.L_x_615:
        /* <DEDUP_REMOVED lines=60> */
.L_x_692:
        /* <DEDUP_REMOVED lines=15> */
[----:B------:R-:W-:Y:S05]  /*3e00*/  CALL.REL.NOINC `($__internal_11_$__cuda_sm20_rem_s64) ;  /* 0x0000002800807944 */ /* 0x000fea0003c00000 */
[----:B------:R-:W-:-:S04]  /*3e10*/  ISETP.NE.U32.AND P2, PT, R30, RZ, PT ;  /* 0x000000ff1e00720c */ /* 0x000fc80003f45070 */
[----:B------:R-:W-:Y:S01]  /*3e20*/  ISETP.NE.AND.EX P2, PT, R31, RZ, PT, P2 ;  /* 0x000000ff1f00720c */ /* 0x000fe20003f45320 */
[----:B------:R-:W-:-:S12]  /*3e30*/  BRA `(.L_x_652) ;  /* 0x0000000000507947 */ /* 0x000fd80003800000 */
.L_x_651:
        /* <DEDUP_REMOVED lines=20> */
.L_x_652:
[----:B------:R-:W-:Y:S05]  /*3f80*/  BSYNC B3 ;  /* 0x0000000000037941 */ /* 0x000fea0003800000 */
.L_x_650:
        /* <DEDUP_REMOVED lines=9> */
[----:B------:R-:W-:Y:S05]  /*4020*/  CALL.REL.NOINC `($__internal_10_$__cuda_sm20_div_s64) ;  /* 0x0000002000a87944 */ /* 0x000fea0003c00000 */
[----:B------:R-:W-:Y:S01]  /*4030*/  IMAD.MOV.U32 R34, RZ, RZ, R30 ;  /* 0x000000ffff227224 */ /* 0x000fe200078e001e */
[----:B------:R-:W-:Y:S01]  /*4040*/  MOV R35, R31 ;  /* 0x0000001f00237202 */ /* 0x000fe20000000f00 */
[----:B------:R-:W-:Y:S06]  /*4050*/  BRA `(.L_x_655) ;  /* 0x0000000000507947 */ /* 0x000fec0003800000 */
.L_x_654:
        /* <DEDUP_REMOVED lines=20> */
.L_x_655:
[----:B------:R-:W-:Y:S05]  /*41a0*/  BSYNC B3 ;  /* 0x0000000000037941 */ /* 0x000fea0003800000 */
.L_x_653:
        /* <DEDUP_REMOVED lines=15> */
.L_x_657:
        /* <DEDUP_REMOVED lines=20> */
.L_x_658:
[----:B------:R-:W-:Y:S05]  /*43e0*/  BSYNC B3 ;  /* 0x0000000000037941 */ /* 0x000fea0003800000 */
.L_x_656:
        /* <DEDUP_REMOVED lines=26> */
[----:B------:R-:W-:-:S06]  /*4590*/  IADD3.X R7, R7, UR13, R31, P2, !PT ;  /* 0x0000000d07077c10 */ /* 0x000fcc00097fe41f */
[----:B------:R-:W2:Y:S02]  /*45a0*/  LDG.E R7, desc[UR14][R6.64] ;  /* 0x0000000e06077981 */ /* 0x000ea4000c1e1900 */
[----:B--2---:R-:W-:-:S07]  /*45b0*/  FADD.FTZ R0, R0, R7 ;  /* 0x0000000700007221 */ /* 0x004fce0000010000 */
.L_x_649:
[----:B------:R-:W-:Y:S05]  /*45c0*/  BSYNC B2 ;  /* 0x0000000000027941 */ /* 0x000fea0003800000 */
.L_x_648:
        /* <DEDUP_REMOVED lines=13> */
[----:B------:R-:W-:Y:S05]  /*46a0*/  CALL.REL.NOINC `($__internal_11_$__cuda_sm20_rem_s64) ;  /* 0x0000002000587944 */ /* 0x000fea0003c00000 */
[----:B------:R-:W-:-:S04]  /*46b0*/  ISETP.NE.U32.AND P2, PT, R30, RZ, PT ;  /* 0x000000ff1e00720c */ /* 0x000fc80003f45070 */
[----:B------:R-:W-:Y:S01]  /*46c0*/  ISETP.NE.AND.EX P2, PT, R31, RZ, PT, P2 ;  /* 0x000000ff1f00720c */ /* 0x000fe20003f45320 */
[----:B------:R-:W-:-:S12]  /*46d0*/  BRA `(.L_x_663) ;  /* 0x0000000000507947 */ /* 0x000fd80003800000 */
.L_x_662:
        /* <DEDUP_REMOVED lines=20> */
.L_x_663:
[----:B------:R-:W-:Y:S05]  /*4820*/  BSYNC B3 ;  /* 0x0000000000037941 */ /* 0x000fea0003800000 */
.L_x_661:
        /* <DEDUP_REMOVED lines=9> */
[----:B------:R-:W-:Y:S05]  /*48c0*/  CALL.REL.NOINC `($__internal_10_$__cuda_sm20_div_s64) ;  /* 0x0000001800807944 */ /* 0x000fea0003c00000 */
[----:B------:R-:W-:Y:S01]  /*48d0*/  MOV R34, R30 ;  /* 0x0000001e00227202 */ /* 0x000fe20000000f00 */
[----:B------:R-:W-:Y:S01]  /*48e0*/  IMAD.MOV.U32 R35, RZ, RZ, R31 ;  /* 0x000000ffff237224 */ /* 0x000fe200078e001f */
[----:B------:R-:W-:Y:S06]  /*48f0*/  BRA `(.L_x_666) ;  /* 0x0000000000507947 */ /* 0x000fec0003800000 */
.L_x_665:
        /* <DEDUP_REMOVED lines=20> */
.L_x_666:
[----:B------:R-:W-:Y:S05]  /*4a40*/  BSYNC B3 ;  /* 0x0000000000037941 */ /* 0x000fea0003800000 */
.L_x_664:
        /* <DEDUP_REMOVED lines=15> */
.L_x_668:
        /* <DEDUP_REMOVED lines=20> */
.L_x_669:
[----:B------:R-:W-:Y:S05]  /*4c80*/  BSYNC B3 ;  /* 0x0000000000037941 */ /* 0x000fea0003800000 */
.L_x_667:
        /* <DEDUP_REMOVED lines=26> */
[----:B------:R-:W-:-:S06]  /*4e30*/  IADD3.X R7, R7, UR13, R31, P2, !PT ;  /* 0x0000000d07077c10 */ /* 0x000fcc00097fe41f */
[----:B------:R-:W2:Y:S02]  /*4e40*/  LDG.E R7, desc[UR14][R6.64+0x4] ;  /* 0x0000040e06077981 */ /* 0x000ea4000c1e1900 */
[----:B--2---:R-:W-:-:S07]  /*4e50*/  FADD.FTZ R0, R0, R7 ;  /* 0x0000000700007221 */ /* 0x004fce0000010000 */
.L_x_660:
[----:B------:R-:W-:Y:S05]  /*4e60*/  BSYNC B2 ;  /* 0x0000000000027941 */ /* 0x000fea0003800000 */
.L_x_659:
        /* <DEDUP_REMOVED lines=17> */
.L_x_673:
        /* <DEDUP_REMOVED lines=20> */
.L_x_674:
[----:B------:R-:W-:Y:S05]  /*50c0*/  BSYNC B3 ;  /* 0x0000000000037941 */ /* 0x000fea0003800000 */
.L_x_672:
        /* <DEDUP_REMOVED lines=13> */
.L_x_676:
        /* <DEDUP_REMOVED lines=20> */
.L_x_677:
[----:B------:R-:W-:Y:S05]  /*52e0*/  BSYNC B3 ;  /* 0x0000000000037941 */ /* 0x000fea0003800000 */
.L_x_675:
        /* <DEDUP_REMOVED lines=15> */
.L_x_679:
        /* <DEDUP_REMOVED lines=20> */
.L_x_680:
[----:B------:R-:W-:Y:S05]  /*5520*/  BSYNC B3 ;  /* 0x0000000000037941 */ /* 0x000fea0003800000 */
.L_x_678:
        /* <DEDUP_REMOVED lines=28> */
.L_x_671:
[----:B------:R-:W-:Y:S05]  /*56f0*/  BSYNC B2 ;  /* 0x0000000000027941 */ /* 0x000fea0003800000 */
.L_x_670:
        /* <DEDUP_REMOVED lines=17> */
.L_x_684:
        /* <DEDUP_REMOVED lines=20> */
.L_x_685:
[----:B------:R-:W-:Y:S05]  /*5950*/  BSYNC B3 ;  /* 0x0000000000037941 */ /* 0x000fea0003800000 */
.L_x_683:
        /* <DEDUP_REMOVED lines=13> */
.L_x_687:
        /* <DEDUP_REMOVED lines=20> */
.L_x_688:
[----:B------:R-:W-:Y:S05]  /*5b70*/  BSYNC B3 ;  /* 0x0000000000037941 */ /* 0x000fea0003800000 */
.L_x_686:
        /* <DEDUP_REMOVED lines=15> */
.L_x_690:
        /* <DEDUP_REMOVED lines=20> */
.L_x_691:
[----:B------:R-:W-:Y:S05]  /*5db0*/  BSYNC B3 ;  /* 0x0000000000037941 */ /* 0x000fea0003800000 */
.L_x_689:
        /* <DEDUP_REMOVED lines=28> */
.L_x_682:
[----:B------:R-:W-:Y:S05]  /*5f80*/  BSYNC B2 ;  /* 0x0000000000027941 */ /* 0x000fea0003800000 */
.L_x_681:
        /* <DEDUP_REMOVED lines=25> */
.L_x_611:
[----:B------:R-:W-:Y:S05]  /*6120*/  BSYNC B0 ;  /* 0x0000000000007941 */ /* 0x000fea0003800000 */
.L_x_610:
[----:B------:R-:W-:-:S04]  /*6130*/  IADD3 R3, P0, R3, 0x1, RZ ;  /* 0x0000000103037810 */ /* 0x000fc80007f1e0ff */
[----:B------:R-:W-:Y:S02]  /*6140*/  IADD3.X R2, RZ, R2, RZ, P0, !PT ;  /* 0x00000002ff027210 */ /* 0x000fe400007fe4ff */
[----:B------:R-:W-:-:S04]  /*6150*/  ISETP.GE.U32.AND P0, PT, R3, R58, PT ;  /* 0x0000003a0300720c */ /* 0x000fc80003f06070 */
[----:B------:R-:W-:-:S13]  /*6160*/  ISETP.GE.AND.EX P0, PT, R2, R61, PT, P0 ;  /* 0x0000003d0200720c */ /* 0x000fda0003f06300 */
[----:B------:R-:W-:Y:S05]  /*6170*/  @!P0 BRA `(.L_x_693) ;  /* 0xffffffb800088947 */ /* 0x000fea000383ffff */
.L_x_609:
[----:B------:R-:W-:Y:S05]  /*6180*/  BSYNC B1 ;  /* 0x0000000000017941 */ /* 0x000fea0003800000 */
.L_x_608:
[----:B------:R-:W-:Y:S01]  /*6190*/  ULDC UR11, c[0x0][0x0] ;  /* 0x00000000000b7ab9 */ /* 0x000fe20000000800 */
[----:B------:R-:W0:Y:S01]  /*61a0*/  LDC R6, c[0x0][0xc] ;  /* 0x00000300ff067b82 */ /* 0x000e220000000800 */
[----:B------:R-:W-:Y:S01]  /*61b0*/  ULDC.64 UR12, c[0x0][0x298] ;  /* 0x0000a600000c7ab9 */ /* 0x000fe20000000a00 */
[----:B------:R-:W-:Y:S01]  /*61c0*/  MOV R3, R57 ;  /* 0x0000003900037202 */ /* 0x000fe20000000f00 */
[----:B------:R-:W-:Y:S02]  /*61d0*/  IMAD R5, R21, UR12, RZ ;  /* 0x0000000c15057c24 */ /* 0x000fe4000f8e02ff */
[----:B------:R-:W-:Y:S02]  /*61e0*/  IMAD.MOV.U32 R2, RZ, RZ, R55 ;  /* 0x000000ffff027224 */ /* 0x000fe400078e0037 */
[C---:B------:R-:W-:Y:S02]  /*61f0*/  IMAD R5, R20.reuse, UR13, R5 ;  /* 0x0000000d14057c24 */ /* 0x040fe4000f8e0205 */
[----:B------:R-:W-:Y:S01]  /*6200*/  IMAD.WIDE.U32 R2, R20, UR12, R2 ;  /* 0x0000000c14027c25 */ /* 0x000fe2000f8e0002 */
[----:B------:R-:W-:-:S03]  /*6210*/  ULDC.64 UR12, c[0x0][0x290] ;  /* 0x0000a400000c7ab9 */ /* 0x000fc60000000a00 */
[----:B------:R-:W-:Y:S01]  /*6220*/  IMAD.IADD R3, R3, 0x1, R5 ;  /* 0x0000000103037824 */ /* 0x000fe200078e0205 */
[----:B------:R-:W-:-:S04]  /*6230*/  LEA R4, P0, R2, UR12, 0x2 ;  /* 0x0000000c02047c11 */ /* 0x000fc8000f8010ff */
[----:B------:R-:W-:-:S05]  /*6240*/  LEA.HI.X R5, R2, UR13, R3, 0x2, P0 ;  /* 0x0000000d02057c11 */ /* 0x000fca00080f1403 */
[----:B------:R1:W-:Y:S01]  /*6250*/  STG.E desc[UR14][R4.64], R0 ;  /* 0x0000000004007986 */ /* 0x0003e2000c10190e */
[----:B0-----:R-:W-:-:S05]  /*6260*/  IMAD R3, R6, UR11, RZ ;  /* 0x0000000b06037c24 */ /* 0x001fca000f8e02ff */
[----:B------:R-:W-:-:S04]  /*6270*/  IADD3 R56, P0, R3, R56, RZ ;  /* 0x0000003803387210 */ /* 0x000fc80007f1e0ff */
[----:B------:R-:W-:Y:S02]  /*6280*/  IADD3.X R59, RZ, R59, RZ, P0, !PT ;  /* 0x0000003bff3b7210 */ /* 0x000fe400007fe4ff */
[----:B------:R-:W-:-:S04]  /*6290*/  ISETP.GE.U32.AND P0, PT, R56, UR4, PT ;  /* 0x0000000438007c0c */ /* 0x000fc8000bf06070 */
[----:B------:R-:W-:-:S13]  /*62a0*/  ISETP.GE.AND.EX P0, PT, R59, UR6, PT, P0 ;  /* 0x000000063b007c0c */ /* 0x000fda000bf06300 */
[----:B-1----:R-:W-:Y:S05]  /*62b0*/  @!P0 BRA `(.L_x_694) ;  /* 0xffffff9c00ac8947 */ /* 0x002fea000383ffff */
[----:B------:R-:W-:Y:S05]  /*62c0*/  EXIT ;  /* 0x000000000000794d */ /* 0x000fea0003800000 */
        .weak           $__internal_10_$__cuda_sm20_div_s64
        .type           $__internal_10_$__cuda_sm20_div_s64,@function
        .size           $__internal_10_$__cuda_sm20_div_s64,($__internal_11_$__cuda_sm20_rem_s64 - $__internal_10_$__cuda_sm20_div_s64)
$__internal_10_$__cuda_sm20_div_s64:
        /* <DEDUP_REMOVED lines=83> */
[----:B------:R-:W-:Y:S06]  /*6800*/  RET.REL.NODEC R6 `(_ZN2at6native21col2im_batched_kernelIfEEvlPKT_llllllllllllllPS2_l) ;  /* 0xffffff9406fc7950 */ /* 0x000fec0003c3ffff */
        .weak           $__internal_11_$__cuda_sm20_rem_s64
        .type           $__internal_11_$__cuda_sm20_rem_s64,@function
        .size           $__internal_11_$__cuda_sm20_rem_s64,(.L_x_823 - $__internal_11_$__cuda_sm20_rem_s64)
$__internal_11_$__cuda_sm20_rem_s64:
        /* <DEDUP_REMOVED lines=76> */
[----:B------:R-:W-:Y:S06]  /*6cd0*/  RET.REL.NODEC R36 `(_ZN2at6native21col2im_batched_kernelIfEEvlPKT_llllllllllllllPS2_l) ;  /* 0xffffff9024c87950 */ /* 0x000fec0003c3ffff */
.L_x_695:
        /* <DEDUP_REMOVED lines=10> */
.L_x_823:


//--------------------- .text._ZN2at6native21col2im_batched_kernelIdEEvlPKT_llllllllllllllPS2_l --------------------------
	.section	.text._ZN2at6native21col2im_batched_kernelIdEEvlPKT_llllllllllllllPS2_l,"ax",@progbits
	.align	128
        .global         _ZN2at6native21col2im_batched_kernelIdEEvlPKT_llllllllllllllPS2_l
        .type           _ZN2at6native21col2im_batched_kernelIdEEvlPKT_llllllllllllllPS2_l,@function
        .size           _ZN2at6native21col2im_batched_kernelIdEEvlPKT_llllllllllllllPS2_l,(.L_x_825 - _ZN2at6native21col2im_batched_kernelIdEEvlPKT_llllllllllllllPS2_l)
        .other          _ZN2at6native21col2im_batched_kernelIdEEvlPKT_llllllllllllllPS2_l,@"STO_CUDA_ENTRY STV_DEFAULT"
_ZN2at6native21col2im_batched_kernelIdEEvlPKT_llllllllllllllPS2_l:
.text._ZN2at6native21col2im_batched_kernelIdEEvlPKT_llllllllllllllPS2_l:
        /* <DEDUP_REMOVED lines=19> */
[----:B------:R-:W-:Y:S01]  /*0130*/  MOV R60, R3 ;  /* 0x00000003003c7202 */ /* 0x000fe20000000f00 */
[----:B------:R-:W-:Y:S02]  /*0140*/  USHF.L.U64.HI UR8, UR10, 0x3, UR11 ;  /* 0x000000030a087899 */ /* 0x000fe4000801020b */
[----:B------:R-:W-:Y:S02]  /*0150*/  USHF.L.U32 UR9, UR10, 0x3, URZ ;  /* 0x000000030a097899 */ /* 0x000fe4000800063f */
[----:B------:R-:W-:Y:S01]  /*0160*/  UIADD3.X UR10, URZ, UR13, URZ, UP0, !UPT ;  /* 0x0000000d3f0a7290 */ /* 0x000fe200087fe43f */
[----:B------:R-:W-:-:S11]  /*0170*/  ULDC.64 UR14, c[0x0][0x208] ;  /* 0x00008200000e7ab9 */ /* 0x000fd60000000a00 */
.L_x_810:
        /* <DEDUP_REMOVED lines=11> */
[----:B------:R-:W-:Y:S05]  /*0230*/  CALL.REL.NOINC `($__internal_12_$__cuda_sm20_div_s64) ;  /* 0x0000006000047944 */ /* 0x000fea0003c00000 */
[----:B------:R-:W-:Y:S01]  /*0240*/  IADD3 R7, P0, RZ, -R32, RZ ;  /* 0x80000020ff077210 */ /* 0x000fe20007f1e0ff */
[----:B------:R-:W-:Y:S01]  /*0250*/  ULDC.64 UR12, c[0x0][0x210] ;  /* 0x00008400000c7ab9 */ /* 0x000fe20000000a00 */
[----:B------:R-:W-:Y:S01]  /*0260*/  MOV R2, R57 ;  /* 0x0000003900027202 */ /* 0x000fe20000000f00 */
[----:B------:R-:W-:Y:S02]  /*0270*/  IMAD.MOV.U32 R3, RZ, RZ, R60 ;  /* 0x000000ffff037224 */ /* 0x000fe400078e003c */
[----:B------:R-:W-:Y:S02]  /*0280*/  IMAD.X R0, RZ, RZ, ~R5, P0 ;  /* 0x000000ffff007224 */ /* 0x000fe400000e0e05 */
[----:B------:R-:W-:-:S04]  /*0290*/  IMAD.WIDE.U32 R2, R7, UR12, R2 ;  /* 0x0000000c07027c25 */ /* 0x000fc8000f8e0002 */
[----:B------:R-:W-:Y:S02]  /*02a0*/  IMAD R0, R0, UR12, RZ ;  /* 0x0000000c00007c24 */ /* 0x000fe4000f8e02ff */
[----:B------:R-:W-:Y:S02]  /*02b0*/  IMAD.MOV.U32 R56, RZ, RZ, R2 ;  /* 0x000000ffff387224 */ /* 0x000fe400078e0002 */
[----:B------:R-:W-:Y:S02]  /*02c0*/  IMAD R7, R7, UR13, R0 ;  /* 0x0000000d07077c24 */ /* 0x000fe4000f8e0200 */
[----:B------:R-:W-:Y:S02]  /*02d0*/  IMAD.MOV.U32 R20, RZ, RZ, R32 ;  /* 0x000000ffff147224 */ /* 0x000fe400078e0020 */
[----:B------:R-:W-:Y:S01]  /*02e0*/  IMAD.MOV.U32 R21, RZ, RZ, R5 ;  /* 0x000000ffff157224 */ /* 0x000fe200078e0005 */
[----:B------:R-:W-:Y:S01]  /*02f0*/  IADD3 R58, R3, R7, RZ ;  /* 0x00000007033a7210 */ /* 0x000fe20007ffe0ff */
[----:B------:R-:W-:Y:S06]  /*0300*/  BRA `(.L_x_698) ;  /* 0x00000000005c7947 */ /* 0x000fec0003800000 */
.L_x_697:
[----:B------:R-:W-:Y:S01]  /*0310*/  ULDC UR11, c[0x0][0x210] ;  /* 0x00008400000b7ab9 */ /* 0x000fe20000000800 */
[----:B------:R-:W-:Y:S01]  /*0320*/  HFMA2.MMA R21, -RZ, RZ, 0, 0 ;  /* 0x00000000ff157435 */ /* 0x000fe200000001ff */
[----:B------:R-:W0:Y:S01]  /*0330*/  I2F.U32.RP R0, UR11 ;  /* 0x0000000b00007d06 */ /* 0x000e220008209000 */
[----:B------:R-:W-:Y:S01]  /*0340*/  ISETP.NE.U32.AND P2, PT, RZ, UR11, PT ;  /* 0x0000000bff007c0c */ /* 0x000fe2000bf45070 */
[----:B------:R-:W-:-:S06]  /*0350*/  IMAD.MOV.U32 R58, RZ, RZ, RZ ;  /* 0x000000ffff3a7224 */ /* 0x000fcc00078e00ff */
        /* <DEDUP_REMOVED lines=18> */
.L_x_698:
[----:B------:R-:W-:Y:S05]  /*0480*/  BSYNC B0 ;  /* 0x0000000000007941 */ /* 0x000fea0003800000 */
.L_x_696:
        /* <DEDUP_REMOVED lines=15> */
[----:B------:R-:W-:Y:S01]  /*0580*/  IMAD.MOV.U32 R3, RZ, RZ, R58 ;  /* 0x000000ffff037224 */ /* 0x000fe200078e003a */
[----:B------:R-:W-:Y:S01]  /*0590*/  MOV R4, R32 ;  /* 0x0000002000047202 */ /* 0x000fe20000000f00 */
[----:B------:R-:W-:Y:S02]  /*05a0*/  IMAD.X R0, RZ, RZ, ~R5, P0 ;  /* 0x000000ffff007224 */ /* 0x000fe400000e0e05 */
[----:B------:R-:W-:-:S04]  /*05b0*/  IMAD.WIDE.U32 R2, R7, UR12, R2 ;  /* 0x0000000c07027c25 */ /* 0x000fc8000f8e0002 */
[----:B------:R-:W-:-:S04]  /*05c0*/  IMAD R0, R0, UR12, RZ ;  /* 0x0000000c00007c24 */ /* 0x000fc8000f8e02ff */
[----:B------:R-:W-:-:S04]  /*05d0*/  IMAD R7, R7, UR13, R0 ;  /* 0x0000000d07077c24 */ /* 0x000fc8000f8e0200 */
[----:B------:R-:W-:Y:S01]  /*05e0*/  IMAD.IADD R0, R3, 0x1, R7 ;  /* 0x0000000103007824 */ /* 0x000fe200078e0207 */
[----:B------:R-:W-:Y:S06]  /*05f0*/  BRA `(.L_x_701) ;  /* 0x00000000005c7947 */ /* 0x000fec0003800000 */
.L_x_700:
[----:B------:R-:W-:Y:S02]  /*0600*/  ULDC UR11, c[0x0][0x238] ;  /* 0x00008e00000b7ab9 */ /* 0x000fe40000000800 */
        /* <DEDUP_REMOVED lines=22> */
.L_x_701:
[----:B------:R-:W-:Y:S05]  /*0770*/  BSYNC B0 ;  /* 0x0000000000007941 */ /* 0x000fea0003800000 */
.L_x_699:
        /* <DEDUP_REMOVED lines=9> */
[----:B------:R-:W-:Y:S01]  /*0810*/  MOV R36, R5 ;  /* 0x0000000500247202 */ /* 0x000fe20000000f00 */
[----:B------:R-:W-:Y:S01]  /*0820*/  IMAD.MOV.U32 R37, RZ, RZ, R4 ;  /* 0x000000ffff257224 */ /* 0x000fe200078e0004 */
[----:B------:R-:W-:Y:S01]  /*0830*/  MOV R6, 0x870 ;  /* 0x0000087000067802 */ /* 0x000fe20000000f00 */
[----:B------:R-:W-:Y:S02]  /*0840*/  IMAD.U32 R44, RZ, RZ, UR12 ;  /* 0x0000000cff2c7e24 */ /* 0x000fe4000f8e00ff */
[----:B------:R-:W-:-:S07]  /*0850*/  IMAD.U32 R5, RZ, RZ, UR13 ;  /* 0x0000000dff057e24 */ /* 0x000fce000f8e00ff */
[----:B------:R-:W-:Y:S05]  /*0860*/  CALL.REL.NOINC `($__internal_13_$__cuda_sm20_rem_s64) ;  /* 0x0000005c00c87944 */ /* 0x000fea0003c00000 */
[----:B------:R-:W-:Y:S01]  /*0870*/  MOV R2, R5 ;  /* 0x0000000500027202 */ /* 0x000fe20000000f00 */
[----:B------:R-:W-:Y:S01]  /*0880*/  IMAD.MOV.U32 R3, RZ, RZ, R32 ;  /* 0x000000ffff037224 */ /* 0x000fe200078e0020 */
[----:B------:R-:W-:Y:S06]  /*0890*/  BRA `(.L_x_704) ;  /* 0x0000000000507947 */ /* 0x000fec0003800000 */
.L_x_703:
        /* <DEDUP_REMOVED lines=20> */
.L_x_704:
[----:B------:R-:W-:Y:S05]  /*09e0*/  BSYNC B0 ;  /* 0x0000000000007941 */ /* 0x000fea0003800000 */
.L_x_702:
        /* <DEDUP_REMOVED lines=16> */
[----:B------:R-:W-:Y:S05]  /*0af0*/  CALL.REL.NOINC `($__internal_12_$__cuda_sm20_div_s64) ;  /* 0x0000005400d47944 */ /* 0x000fea0003c00000 */
[----:B------:R-:W-:Y:S02]  /*0b00*/  IMAD.MOV.U32 R22, RZ, RZ, R32 ;  /* 0x000000ffff167224 */ /* 0x000fe400078e0020 */
[----:B------:R-:W-:Y:S01]  /*0b10*/  IMAD.MOV.U32 R23, RZ, RZ, R5 ;  /* 0x000000ffff177224 */ /* 0x000fe200078e0005 */
[----:B------:R-:W-:Y:S06]  /*0b20*/  BRA `(.L_x_707) ;  /* 0x00000000004c7947 */ /* 0x000fec0003800000 */
.L_x_706:
        /* <DEDUP_REMOVED lines=19> */
.L_x_707:
[----:B------:R-:W-:Y:S05]  /*0c60*/  BSYNC B0 ;  /* 0x0000000000007941 */ /* 0x000fea0003800000 */
.L_x_705:
        /* <DEDUP_REMOVED lines=8> */
[----:B------:R-:W-:-:S03]  /*0cf0*/  HFMA2.MMA R4, -RZ, RZ, 0, 0 ;  /* 0x00000000ff047435 */ /* 0x000fc600000001ff */
        /* <DEDUP_REMOVED lines=18> */
[----:B------:R-:W-:Y:S05]  /*0e20*/  CALL.REL.NOINC `($__internal_12_$__cuda_sm20_div_s64) ;  /* 0x0000005400087944 */ /* 0x000fea0003c00000 */
[----:B------:R-:W-:Y:S01]  /*0e30*/  IMAD.MOV.U32 R4, RZ, RZ, R32 ;  /* 0x000000ffff047224 */ /* 0x000fe200078e0020 */
[----:B------:R-:W-:Y:S06]  /*0e40*/  BRA `(.L_x_712) ;  /* 0x0000000000507947 */ /* 0x000fec0003800000 */
.L_x_711:
        /* <DEDUP_REMOVED lines=20> */
.L_x_712:
[----:B------:R-:W-:Y:S05]  /*0f90*/  BSYNC B1 ;  /* 0x0000000000017941 */ /* 0x000fea0003800000 */
.L_x_710:
[----:B------:R-:W-:-:S05]  /*0fa0*/  IADD3 R4, P0, R4, 0x1, RZ ;  /* 0x0000000104047810 */ /* 0x000fca0007f1e0ff */
[----:B------:R-:W-:-:S08]  /*0fb0*/  IMAD.X R3, RZ, RZ, R5, P0 ;  /* 0x000000ffff037224 */ /* 0x000fd000000e0605 */
.L_x_709:
[----:B------:R-:W-:Y:S05]  /*0fc0*/  BSYNC B0 ;  /* 0x0000000000007941 */ /* 0x000fea0003800000 */
.L_x_708:
        /* <DEDUP_REMOVED lines=11> */
[----:B------:R-:W-:Y:S05]  /*1080*/  CALL.REL.NOINC `($__internal_12_$__cuda_sm20_div_s64) ;  /* 0x0000005000707944 */ /* 0x000fea0003c00000 */
[----:B------:R-:W-:Y:S02]  /*1090*/  IMAD.MOV.U32 R24, RZ, RZ, R32 ;  /* 0x000000ffff187224 */ /* 0x000fe400078e0020 */
[----:B------:R-:W-:Y:S01]  /*10a0*/  IMAD.MOV.U32 R25, RZ, RZ, R5 ;  /* 0x000000ffff197224 */ /* 0x000fe200078e0005 */
[----:B------:R-:W-:Y:S06]  /*10b0*/  BRA `(.L_x_715) ;  /* 0x0000000000507947 */ /* 0x000fec0003800000 */
.L_x_714:
        /* <DEDUP_REMOVED lines=20> */
.L_x_715:
[----:B------:R-:W-:Y:S05]  /*1200*/  BSYNC B0 ;  /* 0x0000000000007941 */ /* 0x000fea0003800000 */
.L_x_713:
[----:B------:R-:W0:Y:S01]  /*1210*/  LDC.64 R8, c[0x0][0x270] ;  /* 0x00009c00ff087b82 */ /* 0x000e220000000a00 */
[----:B------:R-:W-:Y:S01]  /*1220*/  ULDC.64 UR12, c[0x0][0x240] ;  /* 0x00009000000c7ab9 */ /* 0x000fe20000000a00 */
[----:B------:R-:W-:Y:S01]  /*1230*/  BSSY B0, `(.L_x_716) ;  /* 0x0000033000007945 */ /* 0x000fe20003800000 */
[----:B------:R-:W-:Y:S01]  /*1240*/  UIADD3 UR11, UP0, UR12, -0x1, URZ ;  /* 0xffffffff0c0b7890 */ /* 0x000fe2000ff1e03f */
[----:B------:R-:W-:-:S03]  /*1250*/  HFMA2.MMA R2, -RZ, RZ, 0, 0 ;  /* 0x00000000ff027435 */ /* 0x000fc600000001ff */
[----:B------:R-:W-:-:S06]  /*1260*/  UIADD3.X UR12, UR13, -0x1, URZ, UP0, !UPT ;  /* 0xffffffff0d0c7890 */ /* 0x000fcc00087fe43f */
[C---:B0-----:R-:W-:Y:S02]  /*1270*/  IMAD R0, R8.reuse, UR12, RZ ;  /* 0x0000000c08007c24 */ /* 0x041fe4000f8e02ff */
        /* <DEDUP_REMOVED lines=23> */
.L_x_719:
        /* <DEDUP_REMOVED lines=20> */
.L_x_720:
[----:B------:R-:W-:Y:S05]  /*1530*/  BSYNC B1 ;  /* 0x0000000000017941 */ /* 0x000fea0003800000 */
.L_x_718:
[----:B------:R-:W-:-:S05]  /*1540*/  IADD3 R2, P0, R32, 0x1, RZ ;  /* 0x0000000120027810 */ /* 0x000fca0007f1e0ff */
[----:B------:R-:W-:-:S08]  /*1550*/  IMAD.X R0, RZ, RZ, R33, P0 ;  /* 0x000000ffff007224 */ /* 0x000fd000000e0621 */
.L_x_717:
[----:B------:R-:W-:Y:S05]  /*1560*/  BSYNC B0 ;  /* 0x0000000000007941 */ /* 0x000fea0003800000 */
.L_x_716:
        /* <DEDUP_REMOVED lines=12> */
[----:B------:R-:W-:Y:S01]  /*1630*/  IMAD.MOV.U32 R33, RZ, RZ, R5 ;  /* 0x000000ffff217224 */ /* 0x000fe200078e0005 */
[----:B------:R-:W-:Y:S06]  /*1640*/  BRA `(.L_x_723) ;  /* 0x0000000000507947 */ /* 0x000fec0003800000 */
.L_x_722:
        /* <DEDUP_REMOVED lines=20> */
.L_x_723:
[----:B------:R-:W-:Y:S05]  /*1790*/  BSYNC B0 ;  /* 0x0000000000007941 */ /* 0x000fea0003800000 */
.L_x_721:
[----:B------:R-:W-:Y:S01]  /*17a0*/  IADD3 R59, P0, R32, 0x1, RZ ;  /* 0x00000001203b7810 */ /* 0x000fe20007f1e0ff */
[----:B------:R-:W-:Y:S01]  /*17b0*/  ULDC.64 UR12, c[0x0][0x280] ;  /* 0x0000a000000c7ab9 */ /* 0x000fe20000000a00 */
[----:B------:R-:W-:Y:S01]  /*17c0*/  BSSY B1, `(.L_x_724) ;  /* 0x0000494000017945 */ /* 0x000fe20003800000 */
[----:B------:R-:W-:Y:S02]  /*17d0*/  CS2R R26, SRZ ;  /* 0x00000000001a7805 */ /* 0x000fe4000001ff00 */
        /* <DEDUP_REMOVED lines=12> */
[-C--:B------:R-:W-:Y:S01]  /*18a0*/  IADD3 R55, P1, RZ, -R4.reuse, RZ ;  /* 0x80000004ff377210 */ /* 0x080fe20007f3e0ff */
[----:B------:R-:W-:Y:S01]  /*18b0*/  ULOP3.LUT UR12, URZ, UR13, URZ, 0x33, !UPT ;  /* 0x0000000d3f0c7292 */ /* 0x000fe2000f8e333f */
[----:B------:R-:W-:Y:S02]  /*18c0*/  IADD3.X R5, ~R25, -0x1, RZ, P0, !PT ;  /* 0xffffffff19057810 */ /* 0x000fe400007fe5ff */
[----:B------:R-:W-:Y:S02]  /*18d0*/  CS2R R26, SRZ ;  /* 0x00000000001a7805 */ /* 0x000fe4000001ff00 */
[----:B------:R-:W-:Y:S01]  /*18e0*/  LOP3.LUT R52, RZ, R4, RZ, 0x33, !PT ;  /* 0x00000004ff347212 */ /* 0x000fe200078e33ff */
[----:B------:R-:W-:Y:S01]  /*18f0*/  IMAD.X R8, RZ, RZ, ~R3, P1 ;  /* 0x000000ffff087224 */ /* 0x000fe200008e0e03 */
[----:B------:R-:W-:-:S04]  /*1900*/  ISETP.GT.U32.AND P0, PT, R9, UR11, PT ;  /* 0x0000000b09007c0c */ /* 0x000fc8000bf04070 */
[----:B------:R-:W-:Y:S01]  /*1910*/  ISETP.GT.AND.EX P0, PT, R5, UR12, PT, P0 ;  /* 0x0000000c05007c0c */ /* 0x000fe2000bf04300 */
[----:B------:R-:W-:Y:S02]  /*1920*/  ULDC.64 UR12, c[0x0][0x268] ;  /* 0x00009a00000c7ab9 */ /* 0x000fe40000000a00 */
[----:B------:R-:W-:Y:S01]  /*1930*/  IMAD R5, R3, UR12, RZ ;  /* 0x0000000c03057c24 */ /* 0x000fe2000f8e02ff */
[----:B------:R-:W-:Y:S01]  /*1940*/  SEL R9, R9, UR11, P0 ;  /* 0x0000000b09097c07 */ /* 0x000fe20008000000 */
[----:B------:R-:W-:Y:S02]  /*1950*/  IMAD R8, R8, UR12, RZ ;  /* 0x0000000c08087c24 */ /* 0x000fe4000f8e02ff */
[----:B------:R-:W-:Y:S02]  /*1960*/  IMAD R5, R4, UR13, R5 ;  /* 0x0000000d04057c24 */ /* 0x000fe4000f8e0205 */
[----:B------:R-:W-:-:S04]  /*1970*/  IMAD.WIDE.U32 R40, R55, UR12, R42 ;  /* 0x0000000c37287c25 */ /* 0x000fc8000f8e002a */
[----:B0-----:R-:W-:-:S04]  /*1980*/  IMAD.WIDE.U32 R6, R4, UR12, R6 ;  /* 0x0000000c04067c25 */ /* 0x001fc8000f8e0006 */
[----:B------:R-:W-:Y:S01]  /*1990*/  IMAD.IADD R52, R52, 0x1, -R9 ;  /* 0x0000000134347824 */ /* 0x000fe200078e0a09 */
[C---:B------:R-:W-:Y:S01]  /*19a0*/  IADD3 R48, P1, P2, R42.reuse, -UR12, -R6 ;  /* 0x8000000c2a307c10 */ /* 0x040fe2000fa3e806 */
[----:B------:R-:W-:Y:S01]  /*19b0*/  IMAD R55, R55, UR13, R8 ;  /* 0x0000000d37377c24 */ /* 0x000fe2000f8e0208 */
[----:B------:R-:W-:Y:S02]  /*19c0*/  IADD3 R5, R7, R5, RZ ;  /* 0x0000000507057210 */ /* 0x000fe40007ffe0ff */
[----:B------:R-:W-:Y:S01]  /*19d0*/  IADD3 R49, P0, R42, -R6, RZ ;  /* 0x800000062a317210 */ /* 0x000fe20007f1e0ff */
[----:B------:R-:W-:Y:S01]  /*19e0*/  IMAD.IADD R55, R41, 0x1, R55 ;  /* 0x0000000129377824 */ /* 0x000fe200078e0237 */
[----:B------:R-:W-:Y:S02]  /*19f0*/  IADD3.X R53, R43, ~UR13, ~R5, P1, P2 ;  /* 0x8000000d2b357c10 */ /* 0x000fe40008fe4c05 */
[----:B------:R-:W-:Y:S02]  /*1a00*/  IADD3.X R54, ~R5, R43, RZ, P0, !PT ;  /* 0x0000002b05367210 */ /* 0x000fe400007fe5ff */
[----:B------:R-:W-:-:S07]  /*1a10*/  LOP3.LUT R52, R52, 0x3, RZ, 0xc0, !PT ;  /* 0x0000000334347812 */ /* 0x000fce00078ec0ff */
.L_x_809:
        /* <DEDUP_REMOVED lines=29> */
[----:B------:R-:W-:Y:S05]  /*1bf0*/  CALL.REL.NOINC `($__internal_13_$__cuda_sm20_rem_s64) ;  /* 0x0000004800e47944 */ /* 0x000fea0003c00000 */
[----:B------:R-:W-:Y:S01]  /*1c00*/  IMAD.MOV.U32 R30, RZ, RZ, R5 ;  /* 0x000000ffff1e7224 */ /* 0x000fe200078e0005 */
[----:B------:R-:W-:Y:S01]  /*1c10*/  MOV R31, R32 ;  /* 0x00000020001f7202 */ /* 0x000fe20000000f00 */
[----:B------:R-:W-:Y:S06]  /*1c20*/  BRA `(.L_x_730) ;  /* 0x00000000004c7947 */ /* 0x000fec0003800000 */
.L_x_729:
        /* <DEDUP_REMOVED lines=19> */
.L_x_730:
[----:B------:R-:W-:Y:S05]  /*1d60*/  BSYNC B2 ;  /* 0x0000000000027941 */ /* 0x000fea0003800000 */
.L_x_728:
[----:B------:R-:W-:Y:S01]  /*1d70*/  ISETP.NE.U32.AND P1, PT, R52, RZ, PT ;  /* 0x000000ff3400720c */ /* 0x000fe20003f25070 */
[----:B------:R-:W-:Y:S01]  /*1d80*/  BSSY B2, `(.L_x_731) ;  /* 0x00001c1000027945 */ /* 0x000fe20003800000 */
[----:B------:R-:W-:Y:S01]  /*1d90*/  IMAD.MOV.U32 R8, RZ, RZ, R4 ;  /* 0x000000ffff087224 */ /* 0x000fe200078e0004 */
[----:B------:R-:W-:Y:S02]  /*1da0*/  MOV R9, R3 ;  /* 0x0000000300097202 */ /* 0x000fe40000000f00 */
        /* <DEDUP_REMOVED lines=18> */
[----:B------:R-:W-:-:S04]  /*1ed0*/  ISETP.NE.U32.AND P2, PT, R5, RZ, PT ;  /* 0x000000ff0500720c */ /* 0x000fc80003f45070 */
[----:B------:R-:W-:Y:S01]  /*1ee0*/  ISETP.NE.AND.EX P2, PT, R32, RZ, PT, P2 ;  /* 0x000000ff2000720c */ /* 0x000fe20003f45320 */
[----:B------:R-:W-:-:S12]  /*1ef0*/  BRA `(.L_x_737) ;  /* 0x0000000000507947 */ /* 0x000fd80003800000 */
.L_x_736:
        /* <DEDUP_REMOVED lines=20> */
.L_x_737:
[----:B------:R-:W-:Y:S05]  /*2040*/  BSYNC B4 ;  /* 0x0000000000047941 */ /* 0x000fea0003800000 */
.L_x_735:
        /* <DEDUP_REMOVED lines=10> */
[----:B------:R-:W-:Y:S01]  /*20f0*/  MOV R8, R32 ;  /* 0x0000002000087202 */ /* 0x000fe20000000f00 */
[----:B------:R-:W-:Y:S01]  /*2100*/  IMAD.MOV.U32 R9, RZ, RZ, R5 ;  /* 0x000000ffff097224 */ /* 0x000fe200078e0005 */
[----:B------:R-:W-:Y:S06]  /*2110*/  BRA `(.L_x_740) ;  /* 0x0000000000507947 */ /* 0x000fec0003800000 */
.L_x_739:
        /* <DEDUP_REMOVED lines=20> */
.L_x_740:
[----:B------:R-:W-:Y:S05]  /*2260*/  BSYNC B4 ;  /* 0x0000000000047941 */ /* 0x000fea0003800000 */
.L_x_738:
        /* <DEDUP_REMOVED lines=9> */
[----:B------:R-:W-:Y:S01]  /*2300*/  IMAD.MOV.U32 R33, RZ, RZ, R5 ;  /* 0x000000ffff217224 */ /* 0x000fe200078e0005 */
[----:B------:R-:W-:Y:S06]  /*2310*/  BRA `(.L_x_743) ;  /* 0x0000000000507947 */ /* 0x000fec0003800000 */
.L_x_742:
        /* <DEDUP_REMOVED lines=20> */
.L_x_743:
[----:B------:R-:W-:Y:S05]  /*2460*/  BSYNC B4 ;  /* 0x0000000000047941 */ /* 0x000fea0003800000 */
.L_x_741:
        /* <DEDUP_REMOVED lines=9> */
[----:B------:R-:W-:-:S04]  /*2500*/  IMAD.WIDE.U32 R10, R8, UR12, R10 ;  /* 0x0000000c080a7c25 */ /* 0x000fc8000f8e000a */
[----:B------:R-:W-:Y:S02]  /*2510*/  IMAD R5, R5, UR12, RZ ;  /* 0x0000000c05057c24 */ /* 0x000fe4000f8e02ff */
[----:B------:R-:W-:Y:S02]  /*2520*/  IMAD.MOV.U32 R9, RZ, RZ, R0 ;  /* 0x000000ffff097224 */ /* 0x000fe400078e0000 */
[----:B------:R-:W-:Y:S01]  /*2530*/  IMAD R5, R8, UR13, R5 ;  /* 0x0000000d08057c24 */ /* 0x000fe2000f8e0205 */
[----:B------:R-:W-:Y:S01]  /*2540*/  MOV R8, R2 ;  /* 0x0000000200087202 */ /* 0x000fe20000000f00 */
[----:B------:R-:W-:Y:S02]  /*2550*/  ULDC.64 UR12, c[0x0][0x220] ;  /* 0x00008800000c7ab9 */ /* 0x000fe40000000a00 */
[----:B------:R-:W-:Y:S02]  /*2560*/  IMAD.IADD R5, R11, 0x1, R5 ;  /* 0x000000010b057824 */ /* 0x000fe400078e0205 */
[----:B------:R-:W-:-:S04]  /*2570*/  IMAD.WIDE.U32 R8, R10, UR16, R8 ;  /* 0x000000100a087c25 */ /* 0x000fc8000f8e0008 */
[----:B------:R-:W-:Y:S02]  /*2580*/  IMAD R5, R5, UR16, RZ ;  /* 0x0000001005057c24 */ /* 0x000fe4000f8e02ff */
[----:B------:R-:W-:Y:S02]  /*2590*/  IMAD R13, R21, UR12, RZ ;  /* 0x0000000c150d7c24 */ /* 0x000fe4000f8e02ff */
[----:B------:R-:W-:Y:S02]  /*25a0*/  IMAD R15, R10, UR17, R5 ;  /* 0x000000110a0f7c24 */ /* 0x000fe4000f8e0205 */
[----:B------:R-:W-:Y:S02]  /*25b0*/  IMAD.MOV.U32 R5, RZ, RZ, R3 ;  /* 0x000000ffff057224 */ /* 0x000fe400078e0003 */
[C---:B------:R-:W-:Y:S02]  /*25c0*/  IMAD R13, R20.reuse, UR13, R13 ;  /* 0x0000000d140d7c24 */ /* 0x040fe4000f8e020d */
[----:B------:R-:W-:Y:S01]  /*25d0*/  IMAD.WIDE.U32 R10, R20, UR12, R4 ;  /* 0x0000000c140a7c25 */ /* 0x000fe2000f8e0004 */
[----:B------:R-:W-:Y:S01]  /*25e0*/  IADD3 R5, R9, R15, RZ ;  /* 0x0000000f09057210 */ /* 0x000fe20007ffe0ff */
[----:B------:R-:W-:-:S02]  /*25f0*/  ULDC.64 UR12, c[0x0][0x288] ;  /* 0x0000a200000c7ab9 */ /* 0x000fc40000000a00 */
        /* <DEDUP_REMOVED lines=9> */
[----:B--2---:R-:W-:-:S11]  /*2690*/  DADD R26, R26, R8 ;  /* 0x000000001a1a7229 */ /* 0x004fd60000000008 */
.L_x_734:
[----:B------:R-:W-:Y:S05]  /*26a0*/  BSYNC B3 ;  /* 0x0000000000037941 */ /* 0x000fea0003800000 */
.L_x_733:
        /* <DEDUP_REMOVED lines=24> */
.L_x_747:
        /* <DEDUP_REMOVED lines=20> */
.L_x_748:
[----:B------:R-:W-:Y:S05]  /*2970*/  BSYNC B4 ;  /* 0x0000000000047941 */ /* 0x000fea0003800000 */
.L_x_746:
        /* <DEDUP_REMOVED lines=13> */
.L_x_750:
        /* <DEDUP_REMOVED lines=20> */
.L_x_751:
[----:B------:R-:W-:Y:S05]  /*2b90*/  BSYNC B4 ;  /* 0x0000000000047941 */ /* 0x000fea0003800000 */
.L_x_749:
        /* <DEDUP_REMOVED lines=11> */
.L_x_753:
        /* <DEDUP_REMOVED lines=20> */
.L_x_754:
[----:B------:R-:W-:Y:S05]  /*2d90*/  BSYNC B4 ;  /* 0x0000000000047941 */ /* 0x000fea0003800000 */
.L_x_752:
        /* <DEDUP_REMOVED lines=9> */
[----:B------:R-:W-:Y:S01]  /*2e30*/  IMAD.IADD R5, R5, 0x1, R11 ;  /* 0x0000000105057824 */ /* 0x000fe200078e020b */
[----:B------:R-:W-:Y:S01]  /*2e40*/  MOV R11, R0 ;  /* 0x00000000000b7202 */ /* 0x000fe20000000f00 */
[----:B------:R-:W-:Y:S02]  /*2e50*/  IMAD.MOV.U32 R8, RZ, RZ, R32 ;  /* 0x000000ffff087224 */ /* 0x000fe400078e0020 */
[----:B------:R-:W-:Y:S02]  /*2e60*/  IMAD R5, R5, UR12, RZ ;  /* 0x0000000c05057c24 */ /* 0x000fe4000f8e02ff */
[----:B------:R-:W-:-:S04]  /*2e70*/  IMAD.WIDE.U32 R8, R10, UR12, R8 ;  /* 0x0000000c0a087c25 */ /* 0x000fc8000f8e0008 */
[----:B------:R-:W-:Y:S01]  /*2e80*/  IMAD R5, R10, UR13, R5 ;  /* 0x0000000d0a057c24 */ /* 0x000fe2000f8e0205 */
[----:B------:R-:W-:Y:S01]  /*2e90*/  ULDC.64 UR12, c[0x0][0x220] ;  /* 0x00008800000c7ab9 */ /* 0x000fe20000000a00 */
[----:B------:R-:W-:Y:S02]  /*2ea0*/  IMAD.MOV.U32 R10, RZ, RZ, R2 ;  /* 0x000000ffff0a7224 */ /* 0x000fe400078e0002 */
        /* <DEDUP_REMOVED lines=19> */
[----:B------:R-:W2:Y:S02]  /*2fe0*/  LDG.E.64 R8, desc[UR14][R10.64] ;  /* 0x0000000e0a087981 */ /* 0x000ea4000c1e1b00 */
[----:B--2---:R-:W-:-:S11]  /*2ff0*/  DADD R26, R26, R8 ;  /* 0x000000001a1a7229 */ /* 0x004fd60000000008 */
.L_x_745:
[----:B------:R-:W-:Y:S05]  /*3000*/  BSYNC B3 ;  /* 0x0000000000037941 */ /* 0x000fea0003800000 */
.L_x_744:
[----:B------:R-:W-:Y:S02]  /*3010*/  ISETP.NE.U32.AND P2, PT, R52, 0x2, PT ;  /* 0x000000023400780c */ /* 0x000fe40003f45070 */
[----:B------:R-:W-:Y:S02]  /*3020*/  ISETP.NE.U32.AND P1, PT, R30, RZ, PT ;  /* 0x000000ff1e00720c */ /* 0x000fe40003f25070 */
[----:B------:R-:W-:Y:S02]  /*3030*/  ISETP.NE.AND.EX P2, PT, RZ, RZ, PT, P2 ;  /* 0x000000ffff00720c */ /* 0x000fe40003f45320 */
[C---:B------:R-:W-:Y:S02]  /*3040*/  IADD3 R11, P3, R4.reuse, 0x3, RZ ;  /* 0x00000003040b7810 */ /* 0x040fe40007f7e0ff */
        /* <DEDUP_REMOVED lines=22> */
.L_x_756:
        /* <DEDUP_REMOVED lines=20> */
.L_x_757:
[----:B------:R-:W-:Y:S05]  /*32f0*/  BSYNC B3 ;  /* 0x0000000000037941 */ /* 0x000fea0003800000 */
.L_x_755:
        /* <DEDUP_REMOVED lines=13> */
[----:B------:R-:W-:Y:S01]  /*33d0*/  MOV R9, R5 ;  /* 0x0000000500097202 */ /* 0x000fe20000000f00 */
[----:B------:R-:W-:Y:S06]  /*33e0*/  BRA `(.L_x_760) ;  /* 0x0000000000507947 */ /* 0x000fec0003800000 */
.L_x_759:
        /* <DEDUP_REMOVED lines=20> */
.L_x_760:
[----:B------:R-:W-:Y:S05]  /*3530*/  BSYNC B3 ;  /* 0x0000000000037941 */ /* 0x000fea0003800000 */
.L_x_758:
        /* <DEDUP_REMOVED lines=12> */
.L_x_762:
        /* <DEDUP_REMOVED lines=20> */
.L_x_763:
[----:B------:R-:W-:Y:S05]  /*3740*/  BSYNC B3 ;  /* 0x0000000000037941 */ /* 0x000fea0003800000 */
.L_x_761:
[----:B------:R-:W-:Y:S01]  /*3750*/  ULDC.64 UR12, c[0x0][0x240] ;  /* 0x00009000000c7ab9 */ /* 0x000fe20000000a00 */
[----:B------:R-:W-:Y:S01]  /*3760*/  ULDC.64 UR16, c[0x0][0x280] ;  /* 0x0000a00000107ab9 */ /* 0x000fe20000000a00 */
[----:B------:R-:W-:Y:S02]  /*3770*/  IMAD R5, R23, UR12, RZ ;  /* 0x0000000c17057c24 */ /* 0x000fe4000f8e02ff */
[----:B------:R-:W-:-:S04]  /*3780*/  IMAD.WIDE.U32 R8, R22, UR12, R8 ;  /* 0x0000000c16087c25 */ /* 0x000fc8000f8e0008 */
[----:B------:R-:W-:Y:S01]  /*3790*/  IMAD R5, R22, UR13, R5 ;  /* 0x0000000d16057c24 */ /* 0x000fe2000f8e0205 */
[----:B------:R-:W-:Y:S02]  /*37a0*/  ULDC.64 UR12, c[0x0][0x248] ;  /* 0x00009200000c7ab9 */ /* 0x000fe40000000a00 */
[----:B------:R-:W-:-:S04]  /*37b0*/  IMAD.WIDE.U32 R12, R8, UR12, R12 ;  /* 0x0000000c080c7c25 */ /* 0x000fc8000f8e000c */
[----:B------:R-:W-:Y:S02]  /*37c0*/  IMAD.IADD R5, R5, 0x1, R9 ;  /* 0x0000000105057824 */ /* 0x000fe400078e0209 */
[----:B------:R-:W-:Y:S02]  /*37d0*/  IMAD.MOV.U32 R9, RZ, RZ, R0 ;  /* 0x000000ffff097224 */ /* 0x000fe400078e0000 */
[----:B------:R-:W-:-:S04]  /*37e0*/  IMAD R5, R5, UR12, RZ ;  /* 0x0000000c05057c24 */ /* 0x000fc8000f8e02ff */
[----:B------:R-:W-:Y:S01]  /*37f0*/  IMAD R5, R8, UR13, R5 ;  /* 0x0000000d08057c24 */ /* 0x000fe2000f8e0205 */
[----:B------:R-:W-:Y:S01]  /*3800*/  ULDC.64 UR12, c[0x0][0x220] ;  /* 0x00008800000c7ab9 */ /* 0x000fe20000000a00 */
[----:B------:R-:W-:-:S03]  /*3810*/  IMAD.MOV.U32 R8, RZ, RZ, R2 ;  /* 0x000000ffff087224 */ /* 0x000fc600078e0002 */
[----:B------:R-:W-:Y:S01]  /*3820*/  IADD3 R6, R13, R5, RZ ;  /* 0x000000050d067210 */ /* 0x000fe20007ffe0ff */
[----:B------:R-:W-:Y:S01]  /*3830*/  IMAD.WIDE.U32 R8, R12, UR16, R8 ;  /* 0x000000100c087c25 */ /* 0x000fe2000f8e0008 */
[----:B------:R-:W-:-:S03]  /*3840*/  MOV R5, R3 ;  /* 0x0000000300057202 */ /* 0x000fc60000000f00 */
[----:B------:R-:W-:Y:S02]  /*3850*/  IMAD R13, R6, UR16, RZ ;  /* 0x00000010060d7c24 */ /* 0x000fe4000f8e02ff */
[----:B------:R-:W-:-:S04]  /*3860*/  IMAD.WIDE.U32 R14, R20, UR12, R4 ;  /* 0x0000000c140e7c25 */ /* 0x000fc8000f8e0004 */
[----:B------:R-:W-:Y:S02]  /*3870*/  IMAD R5, R21, UR12, RZ ;  /* 0x0000000c15057c24 */ /* 0x000fe4000f8e02ff */
[----:B------:R-:W-:Y:S01]  /*3880*/  IMAD R13, R12, UR17, R13 ;  /* 0x000000110c0d7c24 */ /* 0x000fe2000f8e020d */
[----:B------:R-:W-:Y:S01]  /*3890*/  IADD3 R12, P1, R14, 0x2, RZ ;  /* 0x000000020e0c7810 */ /* 0x000fe20007f3e0ff */
[----:B------:R-:W-:Y:S01]  /*38a0*/  IMAD R17, R20, UR13, R5 ;  /* 0x0000000d14117c24 */ /* 0x000fe2000f8e0205 */
[----:B------:R-:W-:Y:S01]  /*38b0*/  ULDC.64 UR12, c[0x0][0x288] ;  /* 0x0000a200000c7ab9 */ /* 0x000fe20000000a00 */
[----:B------:R-:W-:Y:S02]  /*38c0*/  IMAD.IADD R5, R9, 0x1, R13 ;  /* 0x0000000109057824 */ /* 0x000fe400078e020d */
[----:B------:R-:W-:Y:S02]  /*38d0*/  IMAD.X R13, R15, 0x1, R17, P1 ;  /* 0x000000010f0d7824 */ /* 0x000fe400008e0611 */
[----:B------:R-:W-:-:S02]  /*38e0*/  IMAD R5, R5, UR12, RZ ;  /* 0x0000000c05057c24 */ /* 0x000fc4000f8e02ff */
[----:B------:R-:W-:-:S04]  /*38f0*/  IMAD.WIDE.U32 R12, R8, UR12, R12 ;  /* 0x0000000c080c7c25 */ /* 0x000fc8000f8e000c */
[----:B------:R-:W-:Y:S01]  /*3900*/  IMAD R5, R8, UR13, R5 ;  /* 0x0000000d08057c24 */ /* 0x000fe2000f8e0205 */
[----:B------:R-:W-:Y:S02]  /*3910*/  ULDC.64 UR12, c[0x0][0x218] ;  /* 0x00008600000c7ab9 */ /* 0x000fe40000000a00 */
[----:B------:R-:W-:Y:S02]  /*3920*/  LEA R14, P1, R12, UR12, 0x3 ;  /* 0x0000000c0c0e7c11 */ /* 0x000fe4000f8218ff */
[----:B------:R-:W-:-:S04]  /*3930*/  IADD3 R5, R13, R5, RZ ;  /* 0x000000050d057210 */ /* 0x000fc80007ffe0ff */
[----:B------:R-:W-:-:S06]  /*3940*/  LEA.HI.X R15, R12, UR13, R5, 0x3, P1 ;  /* 0x0000000d0c0f7c11 */ /* 0x000fcc00088f1c05 */
[----:B------:R-:W2:Y:S01]  /*3950*/  LDG.E.64 R14, desc[UR14][R14.64] ;  /* 0x0000000e0e0e7981 */ /* 0x000ea2000c1e1b00 */
[----:B------:R-:W-:Y:S02]  /*3960*/  IMAD.MOV.U32 R8, RZ, RZ, R11 ;  /* 0x000000ffff087224 */ /* 0x000fe400078e000b */
[----:B------:R-:W-:Y:S01]  /*3970*/  IMAD.MOV.U32 R9, RZ, RZ, R10 ;  /* 0x000000ffff097224 */ /* 0x000fe200078e000a */
[----:B--2---:R-:W-:-:S11]  /*3980*/  DADD R26, R26, R14 ;  /* 0x000000001a1a7229 */ /* 0x004fd6000000000e */
.L_x_732:
[----:B------:R-:W-:Y:S05]  /*3990*/  BSYNC B2 ;  /* 0x0000000000027941 */ /* 0x000fea0003800000 */
.L_x_731:
        /* <DEDUP_REMOVED lines=19> */
[----:B------:R-:W-:Y:S02]  /*3ad0*/  IADD3.X R6, RZ, ~R9, RZ, P2, !PT ;  /* 0x80000009ff067210 */ /* 0x000fe400017fe4ff */
[----:B------:R-:W-:Y:S01]  /*3ae0*/  IADD3 R17, P3, R8, 0x2, RZ ;  /* 0x0000000208117810 */ /* 0x000fe20007f7e0ff */
[----:B------:R-:W-:Y:S01]  /*3af0*/  IMAD R37, R20, UR13, R5 ;  /* 0x0000000d14257c24 */ /* 0x000fe2000f8e0205 */
[----:B------:R-:W-:Y:S01]  /*3b00*/  ULDC.64 UR12, c[0x0][0x268] ;  /* 0x00009a00000c7ab9 */ /* 0x000fe20000000a00 */
[----:B------:R-:W-:Y:S01]  /*3b10*/  IADD3 R5, P5, R8, 0x3, RZ ;  /* 0x0000000308057810 */ /* 0x000fe20007fbe0ff */
[----:B------:R-:W-:Y:S01]  /*3b20*/  IMAD R6, R6, UR12, RZ ;  /* 0x0000000c06067c24 */ /* 0x000fe2000f8e02ff */
[----:B------:R-:W-:Y:S01]  /*3b30*/  IADD3 R33, P2, RZ, -R33, RZ ;  /* 0x80000021ff217210 */ /* 0x000fe20007f5e0ff */
[----:B------:R-:W-:Y:S01]  /*3b40*/  IMAD.X R12, RZ, RZ, R9, P3 ;  /* 0x000000ffff0c7224 */ /* 0x000fe200018e0609 */
[----:B------:R-:W-:Y:S01]  /*3b50*/  IADD3.X R13, RZ, R9, RZ, P1, !PT ;  /* 0x00000009ff0d7210 */ /* 0x000fe20000ffe4ff */
[----:B------:R-:W-:Y:S01]  /*3b60*/  IMAD R35, R11, UR13, R6 ;  /* 0x0000000d0b237c24 */ /* 0x000fe2000f8e0206 */
[----:B------:R-:W-:Y:S01]  /*3b70*/  IADD3 R17, P4, RZ, -R17, RZ ;  /* 0x80000011ff117210 */ /* 0x000fe20007f9e0ff */
[----:B------:R-:W-:Y:S01]  /*3b80*/  IMAD.MOV.U32 R18, RZ, RZ, R42 ;  /* 0x000000ffff127224 */ /* 0x000fe200078e002a */
[----:B------:R-:W-:Y:S01]  /*3b90*/  IADD3 R5, P1, RZ, -R5, RZ ;  /* 0x80000005ff057210 */ /* 0x000fe20007f3e0ff */
[----:B------:R-:W-:Y:S01]  /*3ba0*/  IMAD.MOV.U32 R19, RZ, RZ, R43 ;  /* 0x000000ffff137224 */ /* 0x000fe200078e002b */
[----:B------:R-:W-:Y:S01]  /*3bb0*/  IADD3.X R16, RZ, ~R13, RZ, P2, !PT ;  /* 0x8000000dff107210 */ /* 0x000fe200017fe4ff */
[----:B------:R-:W-:Y:S01]  /*3bc0*/  IMAD.X R6, RZ, RZ, R9, P5 ;  /* 0x000000ffff067224 */ /* 0x000fe200028e0609 */
[----:B------:R-:W-:Y:S01]  /*3bd0*/  IADD3 R13, R37, R15, RZ ;  /* 0x0000000f250d7210 */ /* 0x000fe20007ffe0ff */
[----:B------:R-:W-:-:S02]  /*3be0*/  IMAD.X R32, RZ, RZ, ~R12, P4 ;  /* 0x000000ffff207224 */ /* 0x000fc400020e0e0c */
[----:B------:R-:W-:Y:S01]  /*3bf0*/  IMAD.WIDE.U32 R10, R11, UR12, R18 ;  /* 0x0000000c0b0a7c25 */ /* 0x000fe2000f8e0012 */
[----:B------:R-:W-:-:S03]  /*3c00*/  SHF.L.U64.HI R13, R14, 0x3, R13 ;  /* 0x000000030e0d7819 */ /* 0x000fc6000001020d */
[----:B------:R-:W-:Y:S02]  /*3c10*/  IMAD.X R34, RZ, RZ, ~R6, P1 ;  /* 0x000000ffff227224 */ /* 0x000fe400008e0e06 */
[----:B------:R-:W-:Y:S02]  /*3c20*/  IMAD R6, R16, UR12, RZ ;  /* 0x0000000c10067c24 */ /* 0x000fe4000f8e02ff */
[----:B------:R-:W-:Y:S02]  /*3c30*/  IMAD R16, R32, UR12, RZ ;  /* 0x0000000c20107c24 */ /* 0x000fe4000f8e02ff */
[----:B------:R-:W-:Y:S02]  /*3c40*/  IMAD.IADD R11, R11, 0x1, R35 ;  /* 0x000000010b0b7824 */ /* 0x000fe400078e0223 */
[----:B------:R-:W-:Y:S02]  /*3c50*/  IMAD.SHL.U32 R12, R14, 0x8, RZ ;  /* 0x000000080e0c7824 */ /* 0x000fe400078e00ff */
[----:B------:R-:W-:-:S02]  /*3c60*/  IMAD R35, R33, UR13, R6 ;  /* 0x0000000d21237c24 */ /* 0x000fc4000f8e0206 */
[----:B------:R-:W-:-:S04]  /*3c70*/  IMAD.WIDE.U32 R14, R33, UR12, R18 ;  /* 0x0000000c210e7c25 */ /* 0x000fc8000f8e0012 */
[----:B------:R-:W-:Y:S01]  /*3c80*/  IMAD R6, R34, UR12, RZ ;  /* 0x0000000c22067c24 */ /* 0x000fe2000f8e02ff */
[----:B------:R-:W-:Y:S01]  /*3c90*/  IADD3 R15, R15, R35, RZ ;  /* 0x000000230f0f7210 */ /* 0x000fe20007ffe0ff */
[C---:B------:R-:W-:Y:S02]  /*3ca0*/  IMAD R33, R17.reuse, UR13, R16 ;  /* 0x0000000d11217c24 */ /* 0x040fe4000f8e0210 */
[----:B------:R-:W-:-:S04]  /*3cb0*/  IMAD.WIDE.U32 R16, R17, UR12, R18 ;  /* 0x0000000c11107c25 */ /* 0x000fc8000f8e0012 */
[----:B------:R-:W-:-:S04]  /*3cc0*/  IMAD.WIDE.U32 R18, R5, UR12, R18 ;  /* 0x0000000c05127c25 */ /* 0x000fc8000f8e0012 */
[----:B------:R-:W-:Y:S01]  /*3cd0*/  IMAD R5, R5, UR13, R6 ;  /* 0x0000000d05057c24 */ /* 0x000fe2000f8e0206 */
[----:B------:R-:W-:Y:S01]  /*3ce0*/  MOV R38, R18 ;  /* 0x0000001200267202 */ /* 0x000fe20000000f00 */
[----:B------:R-:W-:Y:S02]  /*3cf0*/  IMAD.IADD R17, R17, 0x1, R33 ;  /* 0x0000000111117824 */ /* 0x000fe400078e0221 */
[----:B------:R-:W-:-:S07]  /*3d00*/  IMAD.IADD R39, R19, 0x1, R5 ;  /* 0x0000000113277824 */ /* 0x000fce00078e0205 */
.L_x_808:
        /* <DEDUP_REMOVED lines=15> */
[----:B------:R-:W-:Y:S05]  /*3e00*/  CALL.REL.NOINC `($__internal_13_$__cuda_sm20_rem_s64) ;  /* 0x0000002800607944 */ /* 0x000fea0003c00000 */
[----:B------:R-:W-:-:S04]  /*3e10*/  ISETP.NE.U32.AND P2, PT, R5, RZ, PT ;  /* 0x000000ff0500720c */ /* 0x000fc80003f45070 */
[----:B------:R-:W-:Y:S01]  /*3e20*/  ISETP.NE.AND.EX P2, PT, R32, RZ, PT, P2 ;  /* 0x000000ff2000720c */ /* 0x000fe20003f45320 */
[----:B------:R-:W-:-:S12]  /*3e30*/  BRA `(.L_x_768) ;  /* 0x0000000000507947 */ /* 0x000fd80003800000 */
.L_x_767:
        /* <DEDUP_REMOVED lines=20> */
.L_x_768:
[----:B------:R-:W-:Y:S05]  /*3f80*/  BSYNC B3 ;  /* 0x0000000000037941 */ /* 0x000fea0003800000 */
.L_x_766:
        /* <DEDUP_REMOVED lines=9> */
[----:B------:R-:W-:Y:S05]  /*4020*/  CALL.REL.NOINC `($__internal_12_$__cuda_sm20_div_s64) ;  /* 0x0000002000887944 */ /* 0x000fea0003c00000 */
[----:B------:R-:W-:Y:S01]  /*4030*/  MOV R34, R32 ;  /* 0x0000002000227202 */ /* 0x000fe20000000f00 */
[----:B------:R-:W-:Y:S01]  /*4040*/  IMAD.MOV.U32 R35, RZ, RZ, R5 ;  /* 0x000000ffff237224 */ /* 0x000fe200078e0005 */
[----:B------:R-:W-:Y:S06]  /*4050*/  BRA `(.L_x_771) ;  /* 0x0000000000507947 */ /* 0x000fec0003800000 */
.L_x_770:
        /* <DEDUP_REMOVED lines=20> */
.L_x_771:
[----:B------:R-:W-:Y:S05]  /*41a0*/  BSYNC B3 ;  /* 0x0000000000037941 */ /* 0x000fea0003800000 */
.L_x_769:
        /* <DEDUP_REMOVED lines=15> */
.L_x_773:
        /* <DEDUP_REMOVED lines=20> */
.L_x_774:
[----:B------:R-:W-:Y:S05]  /*43e0*/  BSYNC B3 ;  /* 0x0000000000037941 */ /* 0x000fea0003800000 */
.L_x_772:
        /* <DEDUP_REMOVED lines=9> */
[----:B------:R-:W-:Y:S02]  /*4480*/  IMAD R5, R5, UR12, RZ ;  /* 0x0000000c05057c24 */ /* 0x000fe4000f8e02ff */
[----:B------:R-:W-:Y:S02]  /*4490*/  IMAD.MOV.U32 R33, RZ, RZ, R0 ;  /* 0x000000ffff217224 */ /* 0x000fe400078e0000 */
[----:B------:R-:W-:Y:S01]  /*44a0*/  IMAD R5, R32, UR13, R5 ;  /* 0x0000000d20057c24 */ /* 0x000fe2000f8e0205 */
[----:B------:R-:W-:Y:S01]  /*44b0*/  ULDC.64 UR12, c[0x0][0x280] ;  /* 0x0000a000000c7ab9 */ /* 0x000fe20000000a00 */
[----:B------:R-:W-:Y:S02]  /*44c0*/  MOV R32, R2 ;  /* 0x0000000200207202 */ /* 0x000fe40000000f00 */
[----:B------:R-:W-:-:S03]  /*44d0*/  IMAD.IADD R5, R19, 0x1, R5 ;  /* 0x0000000113057824 */ /* 0x000fc600078e0205 */
[----:B------:R-:W-:-:S04]  /*44e0*/  IMAD.WIDE.U32 R32, R18, UR12, R32 ;  /* 0x0000000c12207c25 */ /* 0x000fc8000f8e0020 */
[----:B------:R-:W-:-:S04]  /*44f0*/  IMAD R5, R5, UR12, RZ ;  /* 0x0000000c05057c24 */ /* 0x000fc8000f8e02ff */
[----:B------:R-:W-:Y:S01]  /*4500*/  IMAD R5, R18, UR13, R5 ;  /* 0x0000000d12057c24 */ /* 0x000fe2000f8e0205 */
[----:B------:R-:W-:Y:S01]  /*4510*/  ULDC.64 UR12, c[0x0][0x218] ;  /* 0x00008600000c7ab9 */ /* 0x000fe20000000a00 */
[----:B------:R-:W-:-:S03]  /*4520*/  IMAD.WIDE.U32 R18, R32, UR9, R12 ;  /* 0x0000000920127c25 */ /* 0x000fc6000f8e000c */
[----:B------:R-:W-:Y:S01]  /*4530*/  IADD3 R5, R33, R5, RZ ;  /* 0x0000000521057210 */ /* 0x000fe20007ffe0ff */
[----:B------:R-:W-:Y:S01]  /*4540*/  IMAD R32, R32, UR8, RZ ;  /* 0x0000000820207c24 */ /* 0x000fe2000f8e02ff */
[----:B------:R-:W-:-:S03]  /*4550*/  IADD3 R18, P2, R18, UR12, RZ ;  /* 0x0000000c12127c10 */ /* 0x000fc6000ff5e0ff */
[----:B------:R-:W-:-:S05]  /*4560*/  IMAD R5, R5, UR9, R32 ;  /* 0x0000000905057c24 */ /* 0x000fca000f8e0220 */
[----:B------:R-:W-:-:S06]  /*4570*/  IADD3.X R19, R19, UR13, R5, P2, !PT ;  /* 0x0000000d13137c10 */ /* 0x000fcc00097fe405 */
[----:B------:R-:W2:Y:S02]  /*4580*/  LDG.E.64 R18, desc[UR14][R18.64] ;  /* 0x0000000e12127981 */ /* 0x000ea4000c1e1b00 */
[----:B--2---:R-:W-:-:S11]  /*4590*/  DADD R26, R26, R18 ;  /* 0x000000001a1a7229 */ /* 0x004fd60000000012 */
.L_x_765:
[----:B------:R-:W-:Y:S05]  /*45a0*/  BSYNC B2 ;  /* 0x0000000000027941 */ /* 0x000fea0003800000 */
.L_x_764:
        /* <DEDUP_REMOVED lines=13> */
[----:B------:R-:W-:Y:S05]  /*4680*/  CALL.REL.NOINC `($__internal_13_$__cuda_sm20_rem_s64) ;  /* 0x0000002000407944 */ /* 0x000fea0003c00000 */
[----:B------:R-:W-:-:S04]  /*4690*/  ISETP.NE.U32.AND P2, PT, R5, RZ, PT ;  /* 0x000000ff0500720c */ /* 0x000fc80003f45070 */
[----:B------:R-:W-:Y:S01]  /*46a0*/  ISETP.NE.AND.EX P2, PT, R32, RZ, PT, P2 ;  /* 0x000000ff2000720c */ /* 0x000fe20003f45320 */
[----:B------:R-:W-:-:S12]  /*46b0*/  BRA `(.L_x_779) ;  /* 0x0000000000507947 */ /* 0x000fd80003800000 */
.L_x_778:
        /* <DEDUP_REMOVED lines=20> */
.L_x_779:
[----:B------:R-:W-:Y:S05]  /*4800*/  BSYNC B3 ;  /* 0x0000000000037941 */ /* 0x000fea0003800000 */
.L_x_777:
        /* <DEDUP_REMOVED lines=9> */
[----:B------:R-:W-:Y:S05]  /*48a0*/  CALL.REL.NOINC `($__internal_12_$__cuda_sm20_div_s64) ;  /* 0x0000001800687944 */ /* 0x000fea0003c00000 */
[----:B------:R-:W-:Y:S01]  /*48b0*/  IMAD.MOV.U32 R34, RZ, RZ, R32 ;  /* 0x000000ffff227224 */ /* 0x000fe200078e0020 */
[----:B------:R-:W-:Y:S01]  /*48c0*/  MOV R35, R5 ;  /* 0x0000000500237202 */ /* 0x000fe20000000f00 */
[----:B------:R-:W-:Y:S06]  /*48d0*/  BRA `(.L_x_782) ;  /* 0x0000000000507947 */ /* 0x000fec0003800000 */
.L_x_781:
        /* <DEDUP_REMOVED lines=20> */
.L_x_782:
[----:B------:R-:W-:Y:S05]  /*4a20*/  BSYNC B3 ;  /* 0x0000000000037941 */ /* 0x000fea0003800000 */
.L_x_780:
        /* <DEDUP_REMOVED lines=15> */
.L_x_784:
        /* <DEDUP_REMOVED lines=16> */
[----:B------:R-:W-:Y:S01]  /*4c20*/  ISETP.GE.U32.AND P3, PT, R19, UR11, PT ;  /* 0x0000000b13007c0c */ /* 0x000fe2000bf66070 */
[----:B------:R-:W-:-:S12]  /*4c30*/  HFMA2.MMA R19, -RZ, RZ, 0, 0 ;  /* 0x00000000ff137435 */ /* 0x000fd800000001ff */
[----:B------:R-:W-:Y:S01]  /*4c40*/  @P3 VIADD R18, R18, 0x1 ;  /* 0x0000000112123836 */ /* 0x000fe20000000000 */
[----:B------:R-:W-:-:S07]  /*4c50*/  @!P4 LOP3.LUT R18, RZ, UR11, RZ, 0x33, !PT ;  /* 0x0000000bff12cc12 */ /* 0x000fce000f8e33ff */
.L_x_785:
[----:B------:R-:W-:Y:S05]  /*4c60*/  BSYNC B3 ;  /* 0x0000000000037941 */ /* 0x000fea0003800000 */
.L_x_783:
        /* <DEDUP_REMOVED lines=8> */
[----:B------:R-:W-:Y:S01]  /*4cf0*/  MOV R33, R0 ;  /* 0x0000000000217202 */ /* 0x000fe20000000f00 */
[----:B------:R-:W-:-:S04]  /*4d00*/  IMAD.WIDE.U32 R18, R32, UR12, R18 ;  /* 0x0000000c20127c25 */ /* 0x000fc8000f8e0012 */
[----:B------:R-:W-:-:S04]  /*4d10*/  IMAD R5, R5, UR12, RZ ;  /* 0x0000000c05057c24 */ /* 0x000fc8000f8e02ff */
[----:B------:R-:W-:Y:S01]  /*4d20*/  IMAD R5, R32, UR13, R5 ;  /* 0x0000000d20057c24 */ /* 0x000fe2000f8e0205 */
[----:B------:R-:W-:Y:S01]  /*4d30*/  ULDC.64 UR12, c[0x0][0x280] ;  /* 0x0000a000000c7ab9 */ /* 0x000fe20000000a00 */
[----:B------:R-:W-:-:S03]  /*4d40*/  IMAD.MOV.U32 R32, RZ, RZ, R2 ;  /* 0x000000ffff207224 */ /* 0x000fc600078e0002 */
[----:B------:R-:W-:Y:S01]  /*4d50*/  IADD3 R5, R19, R5, RZ ;  /* 0x0000000513057210 */ /* 0x000fe20007ffe0ff */
[----:B------:R-:W-:-:S04]  /*4d60*/  IMAD.WIDE.U32 R32, R18, UR12, R32 ;  /* 0x0000000c12207c25 */ /* 0x000fc8000f8e0020 */
[----:B------:R-:W-:-:S04]  /*4d70*/  IMAD R5, R5, UR12, RZ ;  /* 0x0000000c05057c24 */ /* 0x000fc8000f8e02ff */
[----:B------:R-:W-:Y:S01]  /*4d80*/  IMAD R5, R18, UR13, R5 ;  /* 0x0000000d12057c24 */ /* 0x000fe2000f8e0205 */
[----:B------:R-:W-:Y:S01]  /*4d90*/  ULDC.64 UR12, c[0x0][0x218] ;  /* 0x00008600000c7ab9 */ /* 0x000fe20000000a00 */
[----:B------:R-:W-:-:S04]  /*4da0*/  IMAD.WIDE.U32 R18, R32, UR9, R12 ;  /* 0x0000000920127c25 */ /* 0x000fc8000f8e000c */
[----:B------:R-:W-:Y:S01]  /*4db0*/  IMAD.IADD R5, R33, 0x1, R5 ;  /* 0x0000000121057824 */ /* 0x000fe200078e0205 */
[----:B------:R-:W-:Y:S01]  /*4dc0*/  IADD3 R18, P2, R18, UR12, RZ ;  /* 0x0000000c12127c10 */ /* 0x000fe2000ff5e0ff */
[----:B------:R-:W-:-:S04]  /*4dd0*/  IMAD R32, R32, UR8, RZ ;  /* 0x0000000820207c24 */ /* 0x000fc8000f8e02ff */
[----:B------:R-:W-:-:S05]  /*4de0*/  IMAD R5, R5, UR9, R32 ;  /* 0x0000000905057c24 */ /* 0x000fca000f8e0220 */
[----:B------:R-:W-:-:S06]  /*4df0*/  IADD3.X R19, R19, UR13, R5, P2, !PT ;  /* 0x0000000d13137c10 */ /* 0x000fcc00097fe405 */
[----:B------:R-:W2:Y:S02]  /*4e00*/  LDG.E.64 R18, desc[UR14][R18.64+0x8] ;  /* 0x0000080e12127981 */ /* 0x000ea4000c1e1b00 */
[----:B--2---:R-:W-:-:S11]  /*4e10*/  DADD R26, R26, R18 ;  /* 0x000000001a1a7229 */ /* 0x004fd60000000012 */
.L_x_776:
[----:B------:R-:W-:Y:S05]  /*4e20*/  BSYNC B2 ;  /* 0x0000000000027941 */ /* 0x000fea0003800000 */
.L_x_775:
        /* <DEDUP_REMOVED lines=17> */
.L_x_789:
        /* <DEDUP_REMOVED lines=20> */
.L_x_790:
[----:B------:R-:W-:Y:S05]  /*5080*/  BSYNC B3 ;  /* 0x0000000000037941 */ /* 0x000fea0003800000 */
.L_x_788:
        /* <DEDUP_REMOVED lines=13> */
.L_x_792:
        /* <DEDUP_REMOVED lines=20> */
.L_x_793:
[----:B------:R-:W-:Y:S05]  /*52a0*/  BSYNC B3 ;  /* 0x0000000000037941 */ /* 0x000fea0003800000 */
.L_x_791:
        /* <DEDUP_REMOVED lines=15> */
.L_x_795:
        /* <DEDUP_REMOVED lines=20> */
.L_x_796:
[----:B------:R-:W-:Y:S05]  /*54e0*/  BSYNC B3 ;  /* 0x0000000000037941 */ /* 0x000fea0003800000 */
.L_x_794:
        /* <DEDUP_REMOVED lines=17> */
[----:B------:R-:W-:Y:S02]  /*5600*/  IMAD R5, R18, UR13, R5 ;  /* 0x0000000d12057c24 */ /* 0x000fe4000f8e0205 */
        /* <DEDUP_REMOVED lines=8> */
.L_x_787:
[----:B------:R-:W-:Y:S05]  /*5690*/  BSYNC B2 ;  /* 0x0000000000027941 */ /* 0x000fea0003800000 */
.L_x_786:
        /* <DEDUP_REMOVED lines=17> */
.L_x_800:
        /* <DEDUP_REMOVED lines=20> */
.L_x_801:
[----:B------:R-:W-:Y:S05]  /*58f0*/  BSYNC B3 ;  /* 0x0000000000037941 */ /* 0x000fea0003800000 */
.L_x_799:
        /* <DEDUP_REMOVED lines=13> */
.L_x_803:
        /* <DEDUP_REMOVED lines=20> */
.L_x_804:
[----:B------:R-:W-:Y:S05]  /*5b10*/  BSYNC B3 ;  /* 0x0000000000037941 */ /* 0x000fea0003800000 */
.L_x_802:
        /* <DEDUP_REMOVED lines=15> */
.L_x_806:
        /* <DEDUP_REMOVED lines=20> */
.L_x_807:
[----:B------:R-:W-:Y:S05]  /*5d50*/  BSYNC B3 ;  /* 0x0000000000037941 */ /* 0x000fea0003800000 */
.L_x_805:
        /* <DEDUP_REMOVED lines=17> */
[----:B------:R-:W-:Y:S02]  /*5e70*/  IMAD R5, R18, UR13, R5 ;  /* 0x0000000d12057c24 */ /* 0x000fe4000f8e0205 */
        /* <DEDUP_REMOVED lines=8> */
.L_x_798:
[----:B------:R-:W-:Y:S05]  /*5f00*/  BSYNC B2 ;  /* 0x0000000000027941 */ /* 0x000fea0003800000 */
.L_x_797:
        /* <DEDUP_REMOVED lines=25> */
.L_x_727:
[----:B------:R-:W-:Y:S05]  /*60a0*/  BSYNC B0 ;  /* 0x0000000000007941 */ /* 0x000fea0003800000 */
.L_x_726:
[----:B------:R-:W-:-:S05]  /*60b0*/  IADD3 R2, P0, R2, 0x1, RZ ;  /* 0x0000000102027810 */ /* 0x000fca0007f1e0ff */
[----:B------:R-:W-:Y:S01]  /*60c0*/  IMAD.X R0, RZ, RZ, R0, P0 ;  /* 0x000000ffff007224 */ /* 0x000fe200000e0600 */
[----:B------:R-:W-:-:S04]  /*60d0*/  ISETP.GE.U32.AND P0, PT, R2, R59, PT ;  /* 0x0000003b0200720c */ /* 0x000fc80003f06070 */
[----:B------:R-:W-:-:S13]  /*60e0*/  ISETP.GE.AND.EX P0, PT, R0, R61, PT, P0 ;  /* 0x0000003d0000720c */ /* 0x000fda0003f06300 */
[----:B------:R-:W-:Y:S05]  /*60f0*/  @!P0 BRA `(.L_x_809) ;  /* 0xffffffb800488947 */ /* 0x000fea000383ffff */
.L_x_725:
[----:B------:R-:W-:Y:S05]  /*6100*/  BSYNC B1 ;  /* 0x0000000000017941 */ /* 0x000fea0003800000 */
.L_x_724:
        /* <DEDUP_REMOVED lines=8> */
[----:B------:R-:W-:-:S02]  /*6190*/  ULDC.64 UR12, c[0x0][0x290] ;  /* 0x0000a400000c7ab9 */ /* 0x000fc40000000a00 */
[----:B------:R-:W-:Y:S02]  /*61a0*/  LEA R4, P0, R2, UR12, 0x3 ;  /* 0x0000000c02047c11 */ /* 0x000fe4000f8018ff */
[----:B------:R-:W-:-:S04]  /*61b0*/  IADD3 R3, R3, R5, RZ ;  /* 0x0000000503037210 */ /* 0x000fc80007ffe0ff */
[----:B------:R-:W-:Y:S01]  /*61c0*/  LEA.HI.X R5, R2, UR13, R3, 0x3, P0 ;  /* 0x0000000d02057c11 */ /* 0x000fe200080f1c03 */
[----:B0-----:R-:W-:-:S04]  /*61d0*/  IMAD R0, R0, UR11, RZ ;  /* 0x0000000b00007c24 */ /* 0x001fc8000f8e02ff */
[----:B------:R0:W-:Y:S01]  /*61e0*/  STG.E.64 desc[UR14][R4.64], R26 ;  /* 0x0000001a04007986 */ /* 0x0001e2000c101b0e */
[----:B------:R-:W-:-:S05]  /*61f0*/  IADD3 R57, P0, R0, R57, RZ ;  /* 0x0000003900397210 */ /* 0x000fca0007f1e0ff */
[----:B------:R-:W-:Y:S01]  /*6200*/  IMAD.X R60, RZ, RZ, R60, P0 ;  /* 0x000000ffff3c7224 */ /* 0x000fe200000e063c */
[----:B------:R-:W-:-:S04]  /*6210*/  ISETP.GE.U32.AND P0, PT, R57, UR4, PT ;  /* 0x0000000439007c0c */ /* 0x000fc8000bf06070 */
[----:B------:R-:W-:-:S13]  /*6220*/  ISETP.GE.AND.EX P0, PT, R60, UR6, PT, P0 ;  /* 0x000000063c007c0c */ /* 0x000fda000bf06300 */
[----:B0-----:R-:W-:Y:S05]  /*6230*/  @!P0 BRA `(.L_x_810) ;  /* 0xffffff9c00d08947 */ /* 0x001fea000383ffff */
[----:B------:R-:W-:Y:S05]  /*6240*/  EXIT ;  /* 0x000000000000794d */ /* 0x000fea0003800000 */
        .weak           $__internal_12_$__cuda_sm20_div_s64
        .type           $__internal_12_$__cuda_sm20_div_s64,@function
        .size           $__internal_12_$__cuda_sm20_div_s64,($__internal_13_$__cuda_sm20_rem_s64 - $__internal_12_$__cuda_sm20_div_s64)
$__internal_12_$__cuda_sm20_div_s64:
[-C--:B------:R-:W-:Y:S02]  /*6250*/  IADD3 R18, P3, RZ, -R36.reuse, RZ ;  /* 0x80000024ff127210 */ /* 0x080fe40007f7e0ff */
[----:B------:R-:W-:Y:S02]  /*6260*/  ISETP.GE.AND P2, PT, R5, RZ, PT ;  /* 0x000000ff0500720c */ /* 0x000fe40003f46270 */
[-C--:B------:R-:W-:Y:S02]  /*6270*/  IADD3.X R19, RZ, ~R5.reuse, RZ, P3, !PT ;  /* 0x80000005ff137210 */ /* 0x080fe40001ffe4ff */
[----:B------:R-:W-:Y:S02]  /*6280*/  SEL R18, R18, R36, !P2 ;  /* 0x0000002412127207 */ /* 0x000fe40005000000 */
[----:B------:R-:W-:Y:S02]  /*6290*/  SEL R19, R19, R5, !P2 ;  /* 0x0000000513137207 */ /* 0x000fe40005000000 */
[----:B------:R-:W-:-:S02]  /*62a0*/  ISETP.NE.U32.AND P3, PT, R36, RZ, PT ;  /* 0x000000ff2400720c */ /* 0x000fc40003f65070 */
[----:B------:R-:W0:Y:S02]  /*62b0*/  I2F.U64.RP R32, R18 ;  /* 0x0000001200207312 */ /* 0x000e240000309000 */
[----:B------:R-:W-:-:S06]  /*62c0*/  ISETP.NE.AND.EX P3, PT, R5, RZ, PT, P3 ;  /* 0x000000ff0500720c */ /* 0x000fcc0003f65330 */
        /* <DEDUP_REMOVED lines=11> */
[C---:B------:R-:W-:Y:S02]  /*6380*/  IMAD R32, R33.reuse, R47, RZ ;  /* 0x0000002f21207224 */ /* 0x040fe400078e02ff */
[----:B------:R-:W-:-:S04]  /*6390*/  IMAD.HI.U32 R36, P2, R33, R45, R36 ;  /* 0x0000002d21247227 */ /* 0x000fc80007840024 */
[----:B------:R-:W-:-:S05]  /*63a0*/  IMAD.HI.U32 R45, R33, R47, RZ ;  /* 0x0000002f212d7227 */ /* 0x000fca00078e00ff */
[----:B------:R-:W-:Y:S02]  /*63b0*/  IADD3.X R45, R45, R33, RZ, P4, !PT ;  /* 0x000000212d2d7210 */ /* 0x000fe400027fe4ff */
[----:B------:R-:W-:-:S04]  /*63c0*/  IADD3 R33, P4, R32, R36, RZ ;  /* 0x0000002420217210 */ /* 0x000fc80007f9e0ff */
[----:B------:R-:W-:Y:S01]  /*63d0*/  IADD3.X R45, RZ, RZ, R45, P4, P2 ;  /* 0x000000ffff2d7210 */ /* 0x000fe200027e442d */
[----:B------:R-:W-:-:S04]  /*63e0*/  IMAD.WIDE.U32 R36, R33, R18, RZ ;  /* 0x0000001221247225 */ /* 0x000fc800078e00ff */
[----:B------:R-:W-:Y:S01]  /*63f0*/  IMAD R32, R33, R19, R37 ;  /* 0x0000001321207224 */ /* 0x000fe200078e0225 */
[----:B------:R-:W-:-:S03]  /*6400*/  IADD3 R36, P2, RZ, -R36, RZ ;  /* 0x80000024ff247210 */ /* 0x000fc60007f5e0ff */
[----:B------:R-:W-:-:S04]  /*6410*/  IMAD R32, R45, R18, R32 ;  /* 0x000000122d207224 */ /* 0x000fc800078e0220 */
[----:B------:R-:W-:Y:S02]  /*6420*/  IMAD.X R37, RZ, RZ, ~R32, P2 ;  /* 0x000000ffff257224 */ /* 0x000fe400010e0e20 */
[----:B------:R-:W-:-:S04]  /*6430*/  IMAD.HI.U32 R32, R33, R36, RZ ;  /* 0x0000002421207227 */ /* 0x000fc800078e00ff */
[-C--:B------:R-:W-:Y:S02]  /*6440*/  IMAD R47, R45, R37.reuse, RZ ;  /* 0x000000252d2f7224 */ /* 0x080fe400078e02ff */
[----:B------:R-:W-:-:S04]  /*6450*/  IMAD.WIDE.U32 R32, P2, R33, R37, R32 ;  /* 0x0000002521207225 */ /* 0x000fc80007840020 */
[----:B------:R-:W-:Y:S01]  /*6460*/  IMAD.HI.U32 R32, P5, R45, R36, R32 ;  /* 0x000000242d207227 */ /* 0x000fe200078a0020 */
[----:B------:R-:W-:-:S03]  /*6470*/  IADD3 R36, P6, RZ, -R46, RZ ;  /* 0x8000002eff247210 */ /* 0x000fc60007fde0ff */
[----:B------:R-:W-:Y:S01]  /*6480*/  IMAD.HI.U32 R33, R45, R37, RZ ;  /* 0x000000252d217227 */ /* 0x000fe200078e00ff */
[----:B------:R-:W-:Y:S02]  /*6490*/  IADD3 R47, P4, R47, R32, RZ ;  /* 0x000000202f2f7210 */ /* 0x000fe40007f9e0ff */
[----:B------:R-:W-:Y:S01]  /*64a0*/  LOP3.LUT R32, R5, R44, RZ, 0x3c, !PT ;  /* 0x0000002c05207212 */ /* 0x000fe200078e3cff */
[----:B------:R-:W-:Y:S01]  /*64b0*/  IMAD.X R37, RZ, RZ, ~R44, P6 ;  /* 0x000000ffff257224 */ /* 0x000fe200030e0e2c */
[----:B------:R-:W-:Y:S01]  /*64c0*/  IADD3.X R45, R33, R45, RZ, P2, !PT ;  /* 0x0000002d212d7210 */ /* 0x000fe200017fe4ff */
[----:B------:R-:W-:Y:S01]  /*64d0*/  HFMA2.MMA R33, -RZ, RZ, 0, 0 ;  /* 0x00000000ff217435 */ /* 0x000fe200000001ff */
[----:B------:R-:W-:Y:S02]  /*64e0*/  ISETP.GE.AND P2, PT, R44, RZ, PT ;  /* 0x000000ff2c00720c */ /* 0x000fe40003f46270 */
[----:B------:R-:W-:Y:S02]  /*64f0*/  ISETP.GE.AND P6, PT, R32, RZ, PT ;  /* 0x000000ff2000720c */ /* 0x000fe40003fc6270 */
[----:B------:R-:W-:-:S02]  /*6500*/  SEL R36, R36, R46, !P2 ;  /* 0x0000002e24247207 */ /* 0x000fc40005000000 */
[----:B------:R-:W-:Y:S02]  /*6510*/  SEL R37, R37, R44, !P2 ;  /* 0x0000002c25257207 */ /* 0x000fe40005000000 */
[----:B------:R-:W-:Y:S01]  /*6520*/  IADD3.X R45, RZ, RZ, R45, P4, P5 ;  /* 0x000000ffff2d7210 */ /* 0x000fe200027ea42d */
[----:B------:R-:W-:-:S04]  /*6530*/  IMAD.HI.U32 R32, R47, R36, RZ ;  /* 0x000000242f207227 */ /* 0x000fc800078e00ff */
[-C--:B------:R-:W-:Y:S02]  /*6540*/  IMAD R44, R45, R37.reuse, RZ ;  /* 0x000000252d2c7224 */ /* 0x080fe400078e02ff */
[----:B------:R-:W-:-:S04]  /*6550*/  IMAD.WIDE.U32 R32, R47, R37, R32 ;  /* 0x000000252f207225 */ /* 0x000fc800078e0020 */
        /* <DEDUP_REMOVED lines=8> */
[-C--:B------:R-:W-:Y:S01]  /*65e0*/  IADD3 R33, P5, R36, -R18.reuse, RZ ;  /* 0x8000001224217210 */ /* 0x080fe20007fbe0ff */
[----:B------:R-:W-:-:S04]  /*65f0*/  IMAD R32, R45, R18, R32 ;  /* 0x000000122d207224 */ /* 0x000fc800078e0220 */
[----:B------:R-:W-:Y:S01]  /*6600*/  IMAD.X R32, R37, 0x1, ~R32, P4 ;  /* 0x0000000125207824 */ /* 0x000fe200020e0e20 */
[----:B------:R-:W-:-:S04]  /*6610*/  ISETP.GE.U32.AND P4, PT, R36, R18, PT ;  /* 0x000000122400720c */ /* 0x000fc80003f86070 */
[----:B------:R-:W-:-:S04]  /*6620*/  ISETP.GE.U32.AND.EX P4, PT, R32, R19, PT, P4 ;  /* 0x000000132000720c */ /* 0x000fc80003f86140 */
[----:B------:R-:W-:-:S04]  /*6630*/  SEL R33, R33, R36, P4 ;  /* 0x0000002421217207 */ /* 0x000fc80002000000 */
[----:B------:R-:W-:Y:S02]  /*6640*/  ISETP.GE.U32.AND P2, PT, R33, R18, PT ;  /* 0x000000122100720c */ /* 0x000fe40003f46070 */
[-C--:B------:R-:W-:Y:S02]  /*6650*/  IADD3.X R18, R32, ~R19.reuse, RZ, P5, !PT ;  /* 0x8000001320127210 */ /* 0x080fe40002ffe4ff */
[----:B------:R-:W-:Y:S02]  /*6660*/  IADD3 R33, P5, R44, 0x1, RZ ;  /* 0x000000012c217810 */ /* 0x000fe40007fbe0ff */
[----:B------:R-:W-:Y:S02]  /*6670*/  SEL R18, R18, R32, P4 ;  /* 0x0000002012127207 */ /* 0x000fe40002000000 */
[----:B------:R-:W-:Y:S01]  /*6680*/  SEL R33, R33, R44, P4 ;  /* 0x0000002c21217207 */ /* 0x000fe20002000000 */
[----:B------:R-:W-:Y:S01]  /*6690*/  IMAD.X R32, RZ, RZ, R45, P5 ;  /* 0x000000ffff207224 */ /* 0x000fe200028e062d */
[----:B------:R-:W-:-:S04]  /*66a0*/  ISETP.GE.U32.AND.EX P2, PT, R18, R19, PT, P2 ;  /* 0x000000131200720c */ /* 0x000fc80003f46120 */
[----:B------:R-:W-:Y:S02]  /*66b0*/  SEL R32, R32, R45, P4 ;  /* 0x0000002d20207207 */ /* 0x000fe40002000000 */
[----:B------:R-:W-:-:S04]  /*66c0*/  IADD3 R19, P4, R33, 0x1, RZ ;  /* 0x0000000121137810 */ /* 0x000fc80007f9e0ff */
[-C--:B------:R-:W-:Y:S02]  /*66d0*/  IADD3.X R18, RZ, R32.reuse, RZ, P4, !PT ;  /* 0x00000020ff127210 */ /* 0x080fe400027fe4ff */
[----:B------:R-:W-:Y:S02]  /*66e0*/  SEL R19, R19, R33, P2 ;  /* 0x0000002113137207 */ /* 0x000fe40001000000 */
[----:B------:R-:W-:Y:S02]  /*66f0*/  SEL R18, R18, R32, P2 ;  /* 0x0000002012127207 */ /* 0x000fe40001000000 */
[----:B------:R-:W-:-:S04]  /*6700*/  IADD3 R32, P2, RZ, -R19, RZ ;  /* 0x80000013ff207210 */ /* 0x000fc80007f5e0ff */
[----:B------:R-:W-:Y:S01]  /*6710*/  SEL R32, R32, R19, !P6 ;  /* 0x0000001320207207 */ /* 0x000fe20007000000 */
[----:B------:R-:W-:Y:S02]  /*6720*/  IMAD.X R33, RZ, RZ, ~R18, P2 ;  /* 0x000000ffff217224 */ /* 0x000fe400010e0e12 */
[----:B------:R-:W-:Y:S01]  /*6730*/  IMAD.MOV.U32 R19, RZ, RZ, 0x0 ;  /* 0x00000000ff137424 */ /* 0x000fe200078e00ff */
[----:B------:R-:W-:Y:S02]  /*6740*/  SEL R32, R32, 0xffffffff, P3 ;  /* 0xffffffff20207807 */ /* 0x000fe40001800000 */
[----:B------:R-:W-:Y:S02]  /*6750*/  SEL R5, R33, R18, !P6 ;  /* 0x0000001221057207 */ /* 0x000fe40007000000 */
[----:B------:R-:W-:Y:S02]  /*6760*/  MOV R18, R6 ;  /* 0x0000000600127202 */ /* 0x000fe40000000f00 */
[----:B------:R-:W-:-:S02]  /*6770*/  SEL R5, R5, 0xffffffff, P3 ;  /* 0xffffffff05057807 */ /* 0x000fc40001800000 */
[----:B------:R-:W-:Y:S05]  /*6780*/  RET.REL.NODEC R18 `(_ZN2at6native21col2im_batched_kernelIdEEvlPKT_llllllllllllllPS2_l) ;  /* 0xffffff98121c7950 */ /* 0x000fea0003c3ffff */
        .weak           $__internal_13_$__cuda_sm20_rem_s64
        .type           $__internal_13_$__cuda_sm20_rem_s64,@function
        .size           $__internal_13_$__cuda_sm20_rem_s64,(.L_x_825 - $__internal_13_$__cuda_sm20_rem_s64)
$__internal_13_$__cuda_sm20_rem_s64:
        /* <DEDUP_REMOVED lines=19> */
[----:B------:R-:W-:-:S04]  /*68c0*/  IMAD.HI.U32 R32, R33, R44, RZ ;  /* 0x0000002c21207227 */ /* 0x000fc800078e00ff */
[----:B------:R-:W-:-:S04]  /*68d0*/  IMAD.HI.U32 R34, P4, R33, R45, R34 ;  /* 0x0000002d21227227 */ /* 0x000fc80007880022 */
[----:B------:R-:W-:Y:S01]  /*68e0*/  IMAD R35, R33, R44, RZ ;  /* 0x0000002c21237224 */ /* 0x000fe200078e02ff */
[----:B------:R-:W-:-:S04]  /*68f0*/  IADD3.X R44, R32, R33, RZ, P3, !PT ;  /* 0x00000021202c7210 */ /* 0x000fc80001ffe4ff */
[----:B------:R-:W-:-:S04]  /*6900*/  IADD3 R35, P5, R35, R34, RZ ;  /* 0x0000002223237210 */ /* 0x000fc80007fbe0ff */
[----:B------:R-:W-:Y:S01]  /*6910*/  IADD3.X R44, RZ, RZ, R44, P5, P4 ;  /* 0x000000ffff2c7210 */ /* 0x000fe20002fe842c */
[----:B------:R-:W-:Y:S01]  /*6920*/  IMAD.WIDE.U32 R32, R35, R18, RZ ;  /* 0x0000001223207225 */ /* 0x000fe200078e00ff */
[----:B------:R-:W-:-:S03]  /*6930*/  ISETP.GE.AND P5, PT, R36, RZ, PT ;  /* 0x000000ff2400720c */ /* 0x000fc60003fa6270 */
        /* <DEDUP_REMOVED lines=9> */
[----:B------:R-:W-:-:S04]  /*69d0*/  HFMA2.MMA R33, -RZ, RZ, 0, 0 ;  /* 0x00000000ff217435 */ /* 0x000fc800000001ff */
[----:B------:R-:W-:Y:S02]  /*69e0*/  IADD3.X R44, R35, R44, RZ, P4, !PT ;  /* 0x0000002c232c7210 */ /* 0x000fe400027fe4ff */
[----:B------:R-:W-:Y:S02]  /*69f0*/  IADD3 R45, P4, R45, R34, RZ ;  /* 0x000000222d2d7210 */ /* 0x000fe40007f9e0ff */
[-C--:B------:R-:W-:Y:S02]  /*6a00*/  IADD3 R34, P6, RZ, -R37.reuse, RZ ;  /* 0x80000025ff227210 */ /* 0x080fe40007fde0ff */
[----:B------:R-:W-:Y:S02]  /*6a10*/  IADD3.X R44, RZ, RZ, R44, P4, P3 ;  /* 0x000000ffff2c7210 */ /* 0x000fe400027e642c */
[----:B------:R-:W-:Y:S01]  /*6a20*/  SEL R34, R34, R37, !P5 ;  /* 0x0000002522227207 */ /* 0x000fe20006800000 */
[----:B------:R-:W-:-:S04]  /*6a30*/  IMAD.X R35, RZ, RZ, ~R36, P6 ;  /* 0x000000ffff237224 */ /* 0x000fc800030e0e24 */
[----:B------:R-:W-:Y:S01]  /*6a40*/  IMAD.HI.U32 R32, R45, R34, RZ ;  /* 0x000000222d207227 */ /* 0x000fe200078e00ff */
[----:B------:R-:W-:-:S05]  /*6a50*/  SEL R35, R35, R36, !P5 ;  /* 0x0000002423237207 */ /* 0x000fca0006800000 */
        /* <DEDUP_REMOVED lines=24> */
[----:B------:R-:W-:-:S04]  /*6be0*/  IADD3 R19, P3, RZ, -R18, RZ ;  /* 0x80000012ff137210 */ /* 0x000fc80007f7e0ff */
[----:B------:R-:W-:Y:S02]  /*6bf0*/  IADD3.X R33, RZ, ~R32, RZ, P3, !PT ;  /* 0x80000020ff217210 */ /* 0x000fe40001ffe4ff */
[----:B------:R-:W-:Y:S01]  /*6c00*/  SEL R5, R19, R18, !P5 ;  /* 0x0000001213057207 */ /* 0x000fe20006800000 */
[----:B------:R-:W-:Y:S01]  /*6c10*/  IMAD.MOV.U32 R18, RZ, RZ, R6 ;  /* 0x000000ffff127224 */ /* 0x000fe200078e0006 */
[----:B------:R-:W-:Y:S02]  /*6c20*/  MOV R19, 0x0 ;  /* 0x0000000000137802 */ /* 0x000fe40000000f00 */
[----:B------:R-:W-:Y:S02]  /*6c30*/  SEL R32, R33, R32, !P5 ;  /* 0x0000002021207207 */ /* 0x000fe40006800000 */
[----:B------:R-:W-:Y:S02]  /*6c40*/  SEL R5, R5, 0xffffffff, P2 ;  /* 0xffffffff05057807 */ /* 0x000fe40001000000 */
[----:B------:R-:W-:Y:S01]  /*6c50*/  SEL R32, R32, 0xffffffff, P2 ;  /* 0xffffffff20207807 */ /* 0x000fe20001000000 */
[----:B------:R-:W-:Y:S06]  /*6c60*/  RET.REL.NODEC R18 `(_ZN2at6native21col2im_batched_kernelIdEEvlPKT_llllllllllllllPS2_l) ;  /* 0xffffff9012e47950 */ /* 0x000fec0003c3ffff */
.L_x_811:
        /* <DEDUP_REMOVED lines=9> */
.L_x_825:


//--------------------- .nv.shared.reserved.0     --------------------------
	.section	.nv.shared.reserved.0,"aw",@nobits
	.weak		__nv_reservedSMEM_offset_0_alias
	.size		__nv_reservedSMEM_offset_0_alias, 0, 0
	.other		__nv_reservedSMEM_offset_0_alias,@"STO_CUDA_RESERVED_SHARED STV_DEFAULT"
__nv_reservedSMEM_offset_0_alias:
	.zero		0


//--------------------- .nv.global                --------------------------
	.section	.nv.global,"aw",@nobits
.nv.global:
	.type		_ZN39_INTERNAL_e0f758ff_9_Col2Im_cu_f26365334cuda3std3__48in_placeE,@object
	.size		_ZN39_INTERNAL_e0f758ff_9_Col2Im_cu_f26365334cuda3std3__48in_placeE,(_ZN39_INTERNAL_e0f758ff_9_Col2Im_cu_f26365334cuda3std6ranges3__45__cpo8distanceE - _ZN39_INTERNAL_e0f758ff_9_Col2Im_cu_f26365334cuda3std3__48in_placeE)
_ZN39_INTERNAL_e0f758ff_9_Col2Im_cu_f26365334cuda3std3__48in_placeE:
	.zero		1
	.type		_ZN39_INTERNAL_e0f758ff_9_Col2Im_cu_f26365334cuda3std6ranges3__45__cpo8distanceE,@object
	.size		_ZN39_INTERNAL_e0f758ff_9_Col2Im_cu_f26365334cuda3std6ranges3__45__cpo8distanceE,(_ZN39_INTERNAL_e0f758ff_9_Col2Im_cu_f26365334cuda3std3__45__cpo6cbeginE - _ZN39_INTERNAL_e0f758ff_9_Col2Im_cu_f26365334cuda3std6ranges3__45__cpo8distanceE)
_ZN39_INTERNAL_e0f758ff_9_Col2Im_cu_f26365334cuda3std6ranges3__45__cpo8distanceE:
	.zero		1
	.type		_ZN39_INTERNAL_e0f758ff_9_Col2Im_cu_f26365334cuda3std3__45__cpo6cbeginE,@object
	.size		_ZN39_INTERNAL_e0f758ff_9_Col2Im_cu_f26365334cuda3std3__45__cpo6cbeginE,(_ZN39_INTERNAL_e0f758ff_9_Col2Im_cu_f26365334cuda3std6ranges3__45__cpo7advanceE - _ZN39_INTERNAL_e0f758ff_9_Col2Im_cu_f26365334cuda3std3__45__cpo6cbeginE)
_ZN39_INTERNAL_e0f758ff_9_Col2Im_cu_f26365334cuda3std3__45__cpo6cbeginE:
	.zero		1
	.type		_ZN39_INTERNAL_e0f758ff_9_Col2Im_cu_f26365334cuda3std6ranges3__45__cpo7advanceE,@object
	.size		_ZN39_INTERNAL_e0f758ff_9_Col2Im_cu_f26365334cuda3std6ranges3__45__cpo7advanceE,(_ZN39_INTERNAL_e0f758ff_9_Col2Im_cu_f26365334cuda3std3__45__cpo7crbeginE - _ZN39_INTERNAL_e0f758ff_9_Col2Im_cu_f26365334cuda3std6ranges3__45__cpo7advanceE)
_ZN39_INTERNAL_e0f758ff_9_Col2Im_cu_f26365334cuda3std6ranges3__45__cpo7advanceE:
	.zero		1
	.type		_ZN39_INTERNAL_e0f758ff_9_Col2Im_cu_f26365334cuda3std3__45__cpo7crbeginE,@object
	.size		_ZN39_INTERNAL_e0f758ff_9_Col2Im_cu_f26365334cuda3std3__45__cpo7crbeginE,(_ZN39_INTERNAL_e0f758ff_9_Col2Im_cu_f26365334cuda3std6ranges3__45__cpo4dataE - _ZN39_INTERNAL_e0f758ff_9_Col2Im_cu_f26365334cuda3std3__45__cpo7crbeginE)
_ZN39_INTERNAL_e0f758ff_9_Col2Im_cu_f26365334cuda3std3__45__cpo7crbeginE:
	.zero		1
	.type		_ZN39_INTERNAL_e0f758ff_9_Col2Im_cu_f26365334cuda3std6ranges3__45__cpo4dataE,@object
	.size		_ZN39_INTERNAL_e0f758ff_9_Col2Im_cu_f26365334cuda3std6ranges3__45__cpo4dataE,(_ZN39_INTERNAL_e0f758ff_9_Col2Im_cu_f26365334cuda3std6ranges3__45__cpo5beginE - _ZN39_INTERNAL_e0f758ff_9_Col2Im_cu_f26365334cuda3std6ranges3__45__cpo4dataE)
_ZN39_INTERNAL_e0f758ff_9_Col2Im_cu_f26365334cuda3std6ranges3__45__cpo4dataE:
	.zero		1
	.type		_ZN39_INTERNAL_e0f758ff_9_Col2Im_cu_f26365334cuda3std6ranges3__45__cpo5beginE,@object
	.size		_ZN39_INTERNAL_e0f758ff_9_Col2Im_cu_f26365334cuda3std6ranges3__45__cpo5beginE,(_ZN39_INTERNAL_e0f758ff_9_Col2Im_cu_f26365334cuda3std3__441_GLOBAL__N__e0f758ff_9_Col2Im_cu_f26365336ignoreE - _ZN39_INTERNAL_e0f758ff_9_Col2Im_cu_f26365334cuda3std6ranges3__45__cpo5beginE)
_ZN39_INTERNAL_e0f758ff_9_Col2Im_cu_f26365334cuda3std6ranges3__45__cpo5beginE:
	.zero		1
	.type		_ZN39_INTERNAL_e0f758ff_9_Col2Im_cu_f26365334cuda3std3__441_GLOBAL__N__e0f758ff_9_Col2Im_cu_f26365336ignoreE,@object
	.size		_ZN39_INTERNAL_e0f758ff_9_Col2Im_cu_f26365334cuda3std3__441_GLOBAL__N__e0f758ff_9_Col2Im_cu_f26365336ignoreE,(_ZN39_INTERNAL_e0f758ff_9_Col2Im_cu_f26365334cuda3std6ranges3__45__cpo4sizeE - _ZN39_INTERNAL_e0f758ff_9_Col2Im_cu_f26365334cuda3std3__441_GLOBAL__N__e0f758ff_9_Col2Im_cu_f26365336ignoreE)
_ZN39_INTERNAL_e0f758ff_9_Col2Im_cu_f26365334cuda3std3__441_GLOBAL__N__e0f758ff_9_Col2Im_cu_f26365336ignoreE:
	.zero		1
	.type		_ZN39_INTERNAL_e0f758ff_9_Col2Im_cu_f26365334cuda3std6ranges3__45__cpo4sizeE,@object
	.size		_ZN39_INTERNAL_e0f758ff_9_Col2Im_cu_f26365334cuda3std6ranges3__45__cpo4sizeE,(_ZN39_INTERNAL_e0f758ff_9_Col2Im_cu_f26365334cuda3std3__45__cpo5beginE - _ZN39_INTERNAL_e0f758ff_9_Col2Im_cu_f26365334cuda3std6ranges3__45__cpo4sizeE)
_ZN39_INTERNAL_e0f758ff_9_Col2Im_cu_f26365334cuda3std6ranges3__45__cpo4sizeE:
	.zero		1
	.type		_ZN39_INTERNAL_e0f758ff_9_Col2Im_cu_f26365334cuda3std3__45__cpo5beginE,@object
	.size		_ZN39_INTERNAL_e0f758ff_9_Col2Im_cu_f26365334cuda3std3__45__cpo5beginE,(_ZN39_INTERNAL_e0f758ff_9_Col2Im_cu_f26365334cuda3std6ranges3__45__cpo6cbeginE - _ZN39_INTERNAL_e0f758ff_9_Col2Im_cu_f26365334cuda3std3__45__cpo5beginE)
_ZN39_INTERNAL_e0f758ff_9_Col2Im_cu_f26365334cuda3std3__45__cpo5beginE:
	.zero		1
	.type		_ZN39_INTERNAL_e0f758ff_9_Col2Im_cu_f26365334cuda3std6ranges3__45__cpo6cbeginE,@object
	.size		_ZN39_INTERNAL_e0f758ff_9_Col2Im_cu_f26365334cuda3std6ranges3__45__cpo6cbeginE,(_ZN39_INTERNAL_e0f758ff_9_Col2Im_cu_f26365334cuda3std3__45__cpo6rbeginE - _ZN39_INTERNAL_e0f758ff_9_Col2Im_cu_f26365334cuda3std6ranges3__45__cpo6cbeginE)
_ZN39_INTERNAL_e0f758ff_9_Col2Im_cu_f26365334cuda3std6ranges3__45__cpo6cbeginE:
	.zero		1
	.type		_ZN39_INTERNAL_e0f758ff_9_Col2Im_cu_f26365334cuda3std3__45__cpo6rbeginE,@object
	.size		_ZN39_INTERNAL_e0f758ff_9_Col2Im_cu_f26365334cuda3std3__45__cpo6rbeginE,(_ZN39_INTERNAL_e0f758ff_9_Col2Im_cu_f26365334cuda3std6ranges3__45__cpo4nextE - _ZN39_INTERNAL_e0f758ff_9_Col2Im_cu_f26365334cuda3std3__45__cpo6rbeginE)
_ZN39_INTERNAL_e0f758ff_9_Col2Im_cu_f26365334cuda3std3__45__cpo6rbeginE:
	.zero		1
	.type		_ZN39_INTERNAL_e0f758ff_9_Col2Im_cu_f26365334cuda3std6ranges3__45__cpo4nextE,@object
	.size		_ZN39_INTERNAL_e0f758ff_9_Col2Im_cu_f26365334cuda3std6ranges3__45__cpo4nextE,(_ZN39_INTERNAL_e0f758ff_9_Col2Im_cu_f26365334cuda3std6ranges3__45__cpo4swapE - _ZN39_INTERNAL_e0f758ff_9_Col2Im_cu_f26365334cuda3std6ranges3__45__cpo4nextE)
_ZN39_INTERNAL_e0f758ff_9_Col2Im_cu_f26365334cuda3std6ranges3__45__cpo4nextE:
	.zero		1
	.type		_ZN39_INTERNAL_e0f758ff_9_Col2Im_cu_f26365334cuda3std6ranges3__45__cpo4swapE,@object
	.size		_ZN39_INTERNAL_e0f758ff_9_Col2Im_cu_f26365334cuda3std6ranges3__45__cpo4swapE,(_ZN39_INTERNAL_e0f758ff_9_Col2Im_cu_f26365334cuda3std3__420unreachable_sentinelE - _ZN39_INTERNAL_e0f758ff_9_Col2Im_cu_f26365334cuda3std6ranges3__45__cpo4swapE)
_ZN39_INTERNAL_e0f758ff_9_Col2Im_cu_f26365334cuda3std6ranges3__45__cpo4swapE:
	.zero		1
	.type		_ZN39_INTERNAL_e0f758ff_9_Col2Im_cu_f26365334cuda3std3__420unreachable_sentinelE,@object
	.size		_ZN39_INTERNAL_e0f758ff_9_Col2Im_cu_f26365334cuda3std3__420unreachable_sentinelE,(_ZN39_INTERNAL_e0f758ff_9_Col2Im_cu_f26365336thrust23THRUST_300001_SM_900_NS6system6detail10sequential3seqE - _ZN39_INTERNAL_e0f758ff_9_Col2Im_cu_f26365334cuda3std3__420unreachable_sentinelE)
_ZN39_INTERNAL_e0f758ff_9_Col2Im_cu_f26365334cuda3std3__420unreachable_sentinelE:
	.zero		1
	.type		_ZN39_INTERNAL_e0f758ff_9_Col2Im_cu_f26365336thrust23THRUST_300001_SM_900_NS6system6detail10sequential3seqE,@object
	.size		_ZN39_INTERNAL_e0f758ff_9_Col2Im_cu_f26365336thrust23THRUST_300001_SM_900_NS6system6detail10sequential3seqE,(_ZN39_INTERNAL_e0f758ff_9_Col2Im_cu_f26365334cuda3std3__45__cpo4cendE - _ZN39_INTERNAL_e0f758ff_9_Col2Im_cu_f26365336thrust23THRUST_300001_SM_900_NS6system6detail10sequential3seqE)
_ZN39_INTERNAL_e0f758ff_9_Col2Im_cu_f26365336thrust23THRUST_300001_SM_900_NS6system6detail10sequential3seqE:
	.zero		1
	.type		_ZN39_INTERNAL_e0f758ff_9_Col2Im_cu_f26365334cuda3std3__45__cpo4cendE,@object
	.size		_ZN39_INTERNAL_e0f758ff_9_Col2Im_cu_f26365334cuda3std3__45__cpo4cendE,(_ZN39_INTERNAL_e0f758ff_9_Col2Im_cu_f26365334cuda3std6ranges3__45__cpo9iter_swapE - _ZN39_INTERNAL_e0f758ff_9_Col2Im_cu_f26365334cuda3std3__45__cpo4cendE)
_ZN39_INTERNAL_e0f758ff_9_Col2Im_cu_f26365334cuda3std3__45__cpo4cendE:
	.zero		1
	.type		_ZN39_INTERNAL_e0f758ff_9_Col2Im_cu_f26365334cuda3std6ranges3__45__cpo9iter_swapE,@object
	.size		_ZN39_INTERNAL_e0f758ff_9_Col2Im_cu_f26365334cuda3std6ranges3__45__cpo9iter_swapE,(_ZN39_INTERNAL_e0f758ff_9_Col2Im_cu_f26365334cuda3std3__45__cpo5crendE - _ZN39_INTERNAL_e0f758ff_9_Col2Im_cu_f26365334cuda3std6ranges3__45__cpo9iter_swapE)
_ZN39_INTERNAL_e0f758ff_9_Col2Im_cu_f26365334cuda3std6ranges3__45__cpo9iter_swapE:
	.zero		1
	.type		_ZN39_INTERNAL_e0f758ff_9_Col2Im_cu_f26365334cuda3std3__45__cpo5crendE,@object
	.size		_ZN39_INTERNAL_e0f758ff_9_Col2Im_cu_f26365334cuda3std3__45__cpo5crendE,(_ZN39_INTERNAL_e0f758ff_9_Col2Im_cu_f26365334cuda3std6ranges3__45__cpo5cdataE - _ZN39_INTERNAL_e0f758ff_9_Col2Im_cu_f26365334cuda3std3__45__cpo5crendE)
_ZN39_INTERNAL_e0f758ff_9_Col2Im_cu_f26365334cuda3std3__45__cpo5crendE:
	.zero		1
	.type		_ZN39_INTERNAL_e0f758ff_9_Col2Im_cu_f26365334cuda3std6ranges3__45__cpo5cdataE,@object
	.size		_ZN39_INTERNAL_e0f758ff_9_Col2Im_cu_f26365334cuda3std6ranges3__45__cpo5cdataE,(_ZN39_INTERNAL_e0f758ff_9_Col2Im_cu_f26365334cuda3std6ranges3__45__cpo3endE - _ZN39_INTERNAL_e0f758ff_9_Col2Im_cu_f26365334cuda3std6ranges3__45__cpo5cdataE)
_ZN39_INTERNAL_e0f758ff_9_Col2Im_cu_f26365334cuda3std6ranges3__45__cpo5cdataE:
	.zero		1
	.type		_ZN39_INTERNAL_e0f758ff_9_Col2Im_cu_f26365334cuda3std6ranges3__45__cpo3endE,@object
	.size		_ZN39_INTERNAL_e0f758ff_9_Col2Im_cu_f26365334cuda3std6ranges3__45__cpo3endE,(_ZN39_INTERNAL_e0f758ff_9_Col2Im_cu_f26365334cuda3std3__419piecewise_constructE - _ZN39_INTERNAL_e0f758ff_9_Col2Im_cu_f26365334cuda3std6ranges3__45__cpo3endE)
_ZN39_INTERNAL_e0f758ff_9_Col2Im_cu_f26365334cuda3std6ranges3__45__cpo3endE:
	.zero		1
	.type		_ZN39_INTERNAL_e0f758ff_9_Col2Im_cu_f26365334cuda3std3__419piecewise_constructE,@object
	.size		_ZN39_INTERNAL_e0f758ff_9_Col2Im_cu_f26365334cuda3std3__419piecewise_constructE,(_ZN39_INTERNAL_e0f758ff_9_Col2Im_cu_f26365334cuda3std6ranges3__45__cpo5ssizeE - _ZN39_INTERNAL_e0f758ff_9_Col2Im_cu_f26365334cuda3std3__419piecewise_constructE)
_ZN39_INTERNAL_e0f758ff_9_Col2Im_cu_f26365334cuda3std3__419piecewise_constructE:
	.zero		1
	.type		_ZN39_INTERNAL_e0f758ff_9_Col2Im_cu_f26365334cuda3std6ranges3__45__cpo5ssizeE,@object
	.size		_ZN39_INTERNAL_e0f758ff_9_Col2Im_cu_f26365334cuda3std6ranges3__45__cpo5ssizeE,(_ZN39_INTERNAL_e0f758ff_9_Col2Im_cu_f26365334cuda3std3__45__cpo3endE - _ZN39_INTERNAL_e0f758ff_9_Col2Im_cu_f26365334cuda3std6ranges3__45__cpo5ssizeE)
_ZN39_INTERNAL_e0f758ff_9_Col2Im_cu_f26365334cuda3std6ranges3__45__cpo5ssizeE:
	.zero		1
	.type		_ZN39_INTERNAL_e0f758ff_9_Col2Im_cu_f26365334cuda3std3__45__cpo3endE,@object
	.size		_ZN39_INTERNAL_e0f758ff_9_Col2Im_cu_f26365334cuda3std3__45__cpo3endE,(_ZN39_INTERNAL_e0f758ff_9_Col2Im_cu_f26365334cuda3std6ranges3__45__cpo4cendE - _ZN39_INTERNAL_e0f758ff_9_Col2Im_cu_f26365334cuda3std3__45__cpo3endE)
_ZN39_INTERNAL_e0f758ff_9_Col2Im_cu_f26365334cuda3std3__45__cpo3endE:
	.zero		1
	.type		_ZN39_INTERNAL_e0f758ff_9_Col2Im_cu_f26365334cuda3std6ranges3__45__cpo4cendE,@object
	.size		_ZN39_INTERNAL_e0f758ff_9_Col2Im_cu_f26365334cuda3std6ranges3__45__cpo4cendE,(_ZN39_INTERNAL_e0f758ff_9_Col2Im_cu_f26365334cuda3std3__45__cpo4rendE - _ZN39_INTERNAL_e0f758ff_9_Col2Im_cu_f26365334cuda3std6ranges3__45__cpo4cendE)
_ZN39_INTERNAL_e0f758ff_9_Col2Im_cu_f26365334cuda3std6ranges3__45__cpo4cendE:
	.zero		1
	.type		_ZN39_INTERNAL_e0f758ff_9_Col2Im_cu_f26365334cuda3std3__45__cpo4rendE,@object
	.size		_ZN39_INTERNAL_e0f758ff_9_Col2Im_cu_f26365334cuda3std3__45__cpo4rendE,(_ZN39_INTERNAL_e0f758ff_9_Col2Im_cu_f26365334cuda3std6ranges3__45__cpo4prevE - _ZN39_INTERNAL_e0f758ff_9_Col2Im_cu_f26365334cuda3std3__45__cpo4rendE)
_ZN39_INTERNAL_e0f758ff_9_Col2Im_cu_f26365334cuda3std3__45__cpo4rendE:
	.zero		1
	.type		_ZN39_INTERNAL_e0f758ff_9_Col2Im_cu_f26365334cuda3std6ranges3__45__cpo4prevE,@object
	.size		_ZN39_INTERNAL_e0f758ff_9_Col2Im_cu_f26365334cuda3std6ranges3__45__cpo4prevE,(_ZN39_INTERNAL_e0f758ff_9_Col2Im_cu_f26365334cuda3std6ranges3__45__cpo9iter_moveE - _ZN39_INTERNAL_e0f758ff_9_Col2Im_cu_f26365334cuda3std6ranges3__45__cpo4prevE)
_ZN39_INTERNAL_e0f758ff_9_Col2Im_cu_f26365334cuda3std6ranges3__45__cpo4prevE:
	.zero		1
	.type		_ZN39_INTERNAL_e0f758ff_9_Col2Im_cu_f26365334cuda3std6ranges3__45__cpo9iter_moveE,@object
	.size		_ZN39_INTERNAL_e0f758ff_9_Col2Im_cu_f26365334cuda3std6ranges3__45__cpo9iter_moveE,(.L_13 - _ZN39_INTERNAL_e0f758ff_9_Col2Im_cu_f26365334cuda3std6ranges3__45__cpo9iter_moveE)
_ZN39_INTERNAL_e0f758ff_9_Col2Im_cu_f26365334cuda3std6ranges3__45__cpo9iter_moveE:
	.zero		1
.L_13:


//--------------------- .nv.constant0._ZN2at6native21col2im_batched_kernelIbEEvlPKT_llllllllllllllPS2_l --------------------------
	.section	.nv.constant0._ZN2at6native21col2im_batched_kernelIbEEvlPKT_llllllllllllllPS2_l,"a",@progbits
	.sectionflags	@""
	.align	4
.nv.constant0._ZN2at6native21col2im_batched_kernelIbEEvlPKT_llllllllllllllPS2_l:
	.zero		672


//--------------------- .nv.constant0._ZN2at6native21col2im_batched_kernelIN3c108BFloat16EEEvlPKT_llllllllllllllPS4_l --------------------------
	.section	.nv.constant0._ZN2at6native21col2im_batched_kernelIN3c108BFloat16EEEvlPKT_llllllllllllllPS4_l,"a",@progbits
	.sectionflags	@""
	.align	4
.nv.constant0._ZN2at6native21col2im_batched_kernelIN3c108BFloat16EEEvlPKT_llllllllllllllPS4_l:
	.zero		672


//--------------------- .nv.constant0._ZN2at6native21col2im_batched_kernelIN3c104HalfEEEvlPKT_llllllllllllllPS4_l --------------------------
	.section	.nv.constant0._ZN2at6native21col2im_batched_kernelIN3c104HalfEEEvlPKT_llllllllllllllPS4_l,"a",@progbits
	.sectionflags	@""
	.align	4
.nv.constant0._ZN2at6native21col2im_batched_kernelIN3c104HalfEEEvlPKT_llllllllllllllPS4_l:
	.zero		672


//--------------------- .nv.constant0._ZN2at6native21col2im_batched_kernelIN3c107complexIfEEEEvlPKT_llllllllllllllPS5_l --------------------------
	.section	.nv.constant0._ZN2at6native21col2im_batched_kernelIN3c107complexIfEEEEvlPKT_llllllllllllllPS5_l,"a",@progbits
	.sectionflags	@""
	.align	4
.nv.constant0._ZN2at6native21col2im_batched_kernelIN3c107complexIfEEEEvlPKT_llllllllllllllPS5_l:
	.zero		672


//--------------------- .nv.constant0._ZN2at6native21col2im_batched_kernelIN3c107complexIdEEEEvlPKT_llllllllllllllPS5_l --------------------------
	.section	.nv.constant0._ZN2at6native21col2im_batched_kernelIN3c107complexIdEEEEvlPKT_llllllllllllllPS5_l,"a",@progbits
	.sectionflags	@""
	.align	4
.nv.constant0._ZN2at6native21col2im_batched_kernelIN3c107complexIdEEEEvlPKT_llllllllllllllPS5_l:
	.zero		672


//--------------------- .nv.constant0._ZN2at6native21col2im_batched_kernelIfEEvlPKT_llllllllllllllPS2_l --------------------------
	.section	.nv.constant0._ZN2at6native21col2im_batched_kernelIfEEvlPKT_llllllllllllllPS2_l,"a",@progbits
	.sectionflags	@""
	.align	4
.nv.constant0._ZN2at6native21col2im_batched_kernelIfEEvlPKT_llllllllllllllPS2_l:
	.zero		672


//--------------------- .nv.constant0._ZN2at6native21col2im_batched_kernelIdEEvlPKT_llllllllllllllPS2_l --------------------------
	.section	.nv.constant0._ZN2at6native21col2im_batched_kernelIdEEvlPKT_llllllllllllllPS2_l,"a",@progbits
	.sectionflags	@""
	.align	4
.nv.constant0._ZN2at6native21col2im_batched_kernelIdEEvlPKT_llllllllllllllPS2_l:
	.zero		672


//--------------------- SYMBOLS --------------------------

	.type		.nv.reservedSmem.offset0,@object
	.size		.nv.reservedSmem.offset0,0x4
